	.target	sm_90a

	.elftype	@"ET_EXEC"


//--------------------- .note.nv.tkinfo           --------------------------
	.section	.note.nv.tkinfo,"",@"SHT_NOTE"
	.sectionflags	@"SHF_NOTE_NV_TKINFO"
	.tkinfo
        /*0018*/ 	.word	0x00000002
        /*0030*/ 	.string	""
        /*0030*/ 	.string	"ptxas"
        /*0030*/ 	.string	"Cuda compilation tools, release 13.0, V13.0.88"
        /*0030*/ 	.string	"Build cuda_13.0.r13.0/compiler.36424714_0"
        /*0030*/ 	.string	"-arch sm_90a -m 64 "



//--------------------- .note.nv.cuinfo           --------------------------
	.section	.note.nv.cuinfo,"",@"SHT_NOTE"
	.sectionflags	@"SHF_NOTE_NV_CUINFO"
        /*0018*/ 	.short	0x0002
        /*001a*/ 	.short	0x005a
        /*001c*/ 	.short	0x0082
	.zero		2


//--------------------- .nv.info                  --------------------------
	.section	.nv.info,"",@"SHT_CUDA_INFO"
	.align	4


	//----- nvinfo : EIATTR_REGCOUNT
	.align		4
        /*0000*/ 	.byte	0x04, 0x2f
        /*0002*/ 	.short	(.L_12 - .L_11)
	.align		4
.L_11:
        /*0004*/ 	.word	index@(_ZN7cutlass13device_kernelIN5flash22FlashAttnBwdPreprocessIN4cute5tupleIJNS3_1CILi64EEENS5_ILi96EEEEEENS_10bfloat16_tEfNS_4arch4Sm80ELb1ELb1EEEEEvNT_6ParamsE)
        /*0008*/ 	.word	0x00000032


	//----- nvinfo : EIATTR_FRAME_SIZE
	.align		4
.L_12:
        /*000c*/ 	.byte	0x04, 0x11
        /*000e*/ 	.short	(.L_14 - .L_13)
	.align		4
.L_13:
        /*0010*/ 	.word	index@(_ZN7cutlass13device_kernelIN5flash22FlashAttnBwdPreprocessIN4cute5tupleIJNS3_1CILi64EEENS5_ILi96EEEEEENS_10bfloat16_tEfNS_4arch4Sm80ELb1ELb1EEEEEvNT_6ParamsE)
        /*0014*/ 	.word	0x00000000


	//----- nvinfo : EIATTR_REGCOUNT
	.align		4
.L_14:
        /*0018*/ 	.byte	0x04, 0x2f
        /*001a*/ 	.short	(.L_16 - .L_15)
	.align		4
.L_15:
        /*001c*/ 	.word	index@(_ZN7cutlass13device_kernelIN5flash19enable_sm80_to_sm89INS1_16FlashAttnBwdSm80INS1_25CollectiveMainloopBwdSm80ILi2ELi2EN4cute5tupleIJNS5_1CILi64EEENS7_ILi128EEENS7_ILi96EEEEEENS_10bfloat16_tEfNS_4arch4Sm80ELb1ELb0ELb0ELb1ELb1ELb0ELb0ELb0ELi2ELi2ELi4ELi2ELb0EEENS1_24CollectiveEpilogueBwdGQAISB_fSE_Li256ELb1ELb1EEENS1_25SingleTileBwdLPTSchedulerILb1ELi128ELb1EEEEEEEEEvNT_6ParamsE)
        /*0020*/ 	.word	0x00000004


	//----- nvinfo : EIATTR_FRAME_SIZE
	.align		4
.L_16:
        /*0024*/ 	.byte	0x04, 0x11
        /*0026*/ 	.short	(.L_18 - .L_17)
	.align		4
.L_17:
        /*0028*/ 	.word	index@(_ZN7cutlass13device_kernelIN5flash19enable_sm80_to_sm89INS1_16FlashAttnBwdSm80INS1_25CollectiveMainloopBwdSm80ILi2ELi2EN4cute5tupleIJNS5_1CILi64EEENS7_ILi128EEENS7_ILi96EEEEEENS_10bfloat16_tEfNS_4arch4Sm80ELb1ELb0ELb0ELb1ELb1ELb0ELb0ELb0ELi2ELi2ELi4ELi2ELb0EEENS1_24CollectiveEpilogueBwdGQAISB_fSE_Li256ELb1ELb1EEENS1_25SingleTileBwdLPTSchedulerILb1ELi128ELb1EEEEEEEEEvNT_6ParamsE)
        /*002c*/ 	.word	0x00000000


	//----- nvinfo : EIATTR_REGCOUNT
	.align		4
.L_18:
        /*0030*/ 	.byte	0x04, 0x2f
        /*0032*/ 	.short	(.L_20 - .L_19)
	.align		4
.L_19:
        /*0034*/ 	.word	index@(_ZN7cutlass13device_kernelIN5flash32FlashAttnBwdPostprocessConvertdQIN4cute5tupleIJNS3_1CILi64EEENS5_ILi96EEEEEENS_10bfloat16_tEfNS_4arch4Sm80ELi256ENS3_8TiledMMAINS3_8MMA_AtomIJNS3_30SM80_16x8x16_F32BF16BF16F32_TNEEEENS3_6LayoutINS4_IJNS5_ILi2EEENS5_ILi4EEENS5_ILi1EEEEEENS4_IJSJ_SH_NS5_ILi0EEEEEEEENS4_IJNS5_ILi32EEESO_NS5_ILi16EEEEEEEELb0EEEEEvNT_6ParamsE)
        /*0038*/ 	.word	0x0000002c


	//----- nvinfo : EIATTR_FRAME_SIZE
	.align		4
.L_20:
        /*003c*/ 	.byte	0x04, 0x11
        /*003e*/ 	.short	(.L_22 - .L_21)
	.align		4
.L_21:
        /*0040*/ 	.word	index@(_ZN7cutlass13device_kernelIN5flash32FlashAttnBwdPostprocessConvertdQIN4cute5tupleIJNS3_1CILi64EEENS5_ILi96EEEEEENS_10bfloat16_tEfNS_4arch4Sm80ELi256ENS3_8TiledMMAINS3_8MMA_AtomIJNS3_30SM80_16x8x16_F32BF16BF16F32_TNEEEENS3_6LayoutINS4_IJNS5_ILi2EEENS5_ILi4EEENS5_ILi1EEEEEENS4_IJSJ_SH_NS5_ILi0EEEEEEEENS4_IJNS5_ILi32EEESO_NS5_ILi16EEEEEEEELb0EEEEEvNT_6ParamsE)
        /*0044*/ 	.word	0x00000000


	//----- nvinfo : EIATTR_REGCOUNT
	.align		4
.L_22:
        /*0048*/ 	.byte	0x04, 0x2f
        /*004a*/ 	.short	(.L_24 - .L_23)
	.align		4
.L_23:
        /*004c*/ 	.word	index@(_ZN7cutlass13device_kernelIN5flash32FlashAttnBwdPostprocessConvertdQIN4cute5tupleIJNS3_1CILi128EEENS5_ILi96EEEEEENS_10bfloat16_tEfNS_4arch4Sm80ELi256ENS3_8TiledMMAINS3_8MMA_AtomIJNS3_30SM80_16x8x16_F32BF16BF16F32_TNEEEENS3_6LayoutINS4_IJNS5_ILi4EEENS5_ILi2EEENS5_ILi1EEEEEENS4_IJSJ_SH_NS5_ILi0EEEEEEEENS4_IJNS5_ILi64EEENS5_ILi32EEENS5_ILi16EEEEEEEELb0EEEEEvNT_6ParamsE)
        /*0050*/ 	.word	0x00000044


	//----- nvinfo : EIATTR_FRAME_SIZE
	.align		4
.L_24:
        /*0054*/ 	.byte	0x04, 0x11
        /*0056*/ 	.short	(.L_26 - .L_25)
	.align		4
.L_25:
        /*0058*/ 	.word	index@(_ZN7cutlass13device_kernelIN5flash32FlashAttnBwdPostprocessConvertdQIN4cute5tupleIJNS3_1CILi128EEENS5_ILi96EEEEEENS_10bfloat16_tEfNS_4arch4Sm80ELi256ENS3_8TiledMMAINS3_8MMA_AtomIJNS3_30SM80_16x8x16_F32BF16BF16F32_TNEEEENS3_6LayoutINS4_IJNS5_ILi4EEENS5_ILi2EEENS5_ILi1EEEEEENS4_IJSJ_SH_NS5_ILi0EEEEEEEENS4_IJNS5_ILi64EEENS5_ILi32EEENS5_ILi16EEEEEEEELb0EEEEEvNT_6ParamsE)
        /*005c*/ 	.word	0x00000000


	//----- nvinfo : EIATTR_REGCOUNT
	.align		4
.L_26:
        /*0060*/ 	.byte	0x04, 0x2f
        /*0062*/ 	.short	(.L_28 - .L_27)
	.align		4
.L_27:
        /*0064*/ 	.word	index@(_ZN7cutlass13device_kernelIN5flash19enable_sm80_to_sm89INS1_16FlashAttnBwdSm80INS1_25CollectiveMainloopBwdSm80ILi2ELi2EN4cute5tupleIJNS5_1CILi64EEENS7_ILi128EEENS7_ILi96EEEEEENS_10bfloat16_tEfNS_4arch4Sm80ELb1ELb0ELb0ELb1ELb0ELb0ELb0ELb0ELi2ELi2ELi4ELi2ELb0EEENS1_24CollectiveEpilogueBwdGQAISB_fSE_Li256ELb1ELb0EEENS1_25SingleTileBwdLPTSchedulerILb1ELi128ELb0EEEEEEEEEvNT_6ParamsE)
        /*0068*/ 	.word	0x00000004


	//----- nvinfo : EIATTR_FRAME_SIZE
	.align		4
.L_28:
        /*006c*/ 	.byte	0x04, 0x11
        /*006e*/ 	.short	(.L_30 - .L_29)
	.align		4
.L_29:
        /*0070*/ 	.word	index@(_ZN7cutlass13device_kernelIN5flash19enable_sm80_to_sm89INS1_16FlashAttnBwdSm80INS1_25CollectiveMainloopBwdSm80ILi2ELi2EN4cute5tupleIJNS5_1CILi64EEENS7_ILi128EEENS7_ILi96EEEEEENS_10bfloat16_tEfNS_4arch4Sm80ELb1ELb0ELb0ELb1ELb0ELb0ELb0ELb0ELi2ELi2ELi4ELi2ELb0EEENS1_24CollectiveEpilogueBwdGQAISB_fSE_Li256ELb1ELb0EEENS1_25SingleTileBwdLPTSchedulerILb1ELi128ELb0EEEEEEEEEvNT_6ParamsE)
        /*0074*/ 	.word	0x00000000


	//----- nvinfo : EIATTR_REGCOUNT
	.align		4
.L_30:
        /*0078*/ 	.byte	0x04, 0x2f
        /*007a*/ 	.short	(.L_32 - .L_31)
	.align		4
.L_31:
        /*007c*/ 	.word	index@(_ZN7cutlass13device_kernelIN5flash19enable_sm80_to_sm89INS1_16FlashAttnBwdSm80INS1_25CollectiveMainloopBwdSm80ILi2ELi2EN4cute5tupleIJNS5_1CILi64EEENS7_ILi128EEENS7_ILi96EEEEEENS_10bfloat16_tEfNS_4arch4Sm80ELb1ELb0ELb0ELb1ELb1ELb0ELb0ELb0ELi2ELi2ELi4ELi2ELb0EEENS1_21CollectiveEpilogueBwdISB_SC_SE_Li256ELb1ELb0ELi2EEENS1_25SingleTileBwdLPTSchedulerILb1ELi128ELb1EEEEEEEEEvNT_6ParamsE)
        /*0080*/ 	.word	0x00000004


	//----- nvinfo : EIATTR_FRAME_SIZE
	.align		4
.L_32:
        /*0084*/ 	.byte	0x04, 0x11
        /*0086*/ 	.short	(.L_34 - .L_33)
	.align		4
.L_33:
        /*0088*/ 	.word	index@(_ZN7cutlass13device_kernelIN5flash19enable_sm80_to_sm89INS1_16FlashAttnBwdSm80INS1_25CollectiveMainloopBwdSm80ILi2ELi2EN4cute5tupleIJNS5_1CILi64EEENS7_ILi128EEENS7_ILi96EEEEEENS_10bfloat16_tEfNS_4arch4Sm80ELb1ELb0ELb0ELb1ELb1ELb0ELb0ELb0ELi2ELi2ELi4ELi2ELb0EEENS1_21CollectiveEpilogueBwdISB_SC_SE_Li256ELb1ELb0ELi2EEENS1_25SingleTileBwdLPTSchedulerILb1ELi128ELb1EEEEEEEEEvNT_6ParamsE)
        /*008c*/ 	.word	0x00000000


	//----- nvinfo : EIATTR_REGCOUNT
	.align		4
.L_34:
        /*0090*/ 	.byte	0x04, 0x2f
        /*0092*/ 	.short	(.L_36 - .L_35)
	.align		4
.L_35:
        /*0094*/ 	.word	index@(_ZN7cutlass13device_kernelIN5flash19enable_sm80_to_sm89INS1_16FlashAttnBwdSm80INS1_25CollectiveMainloopBwdSm80ILi2ELi2EN4cute5tupleIJNS5_1CILi64EEENS7_ILi128EEENS7_ILi96EEEEEENS_10bfloat16_tEfNS_4arch4Sm80ELb1ELb0ELb0ELb1ELb0ELb0ELb0ELb0ELi2ELi2ELi4ELi2ELb0EEENS1_21CollectiveEpilogueBwdISB_SC_SE_Li256ELb1ELb0ELi2EEENS1_25SingleTileBwdLPTSchedulerILb1ELi128ELb0EEEEEEEEEvNT_6ParamsE)
        /*0098*/ 	.word	0x00000004


	//----- nvinfo : EIATTR_FRAME_SIZE
	.align		4
.L_36:
        /*009c*/ 	.byte	0x04, 0x11
        /*009e*/ 	.short	(.L_38 - .L_37)
	.align		4
.L_37:
        /*00a0*/ 	.word	index@(_ZN7cutlass13device_kernelIN5flash19enable_sm80_to_sm89INS1_16FlashAttnBwdSm80INS1_25CollectiveMainloopBwdSm80ILi2ELi2EN4cute5tupleIJNS5_1CILi64EEENS7_ILi128EEENS7_ILi96EEEEEENS_10bfloat16_tEfNS_4arch4Sm80ELb1ELb0ELb0ELb1ELb0ELb0ELb0ELb0ELi2ELi2ELi4ELi2ELb0EEENS1_21CollectiveEpilogueBwdISB_SC_SE_Li256ELb1ELb0ELi2EEENS1_25SingleTileBwdLPTSchedulerILb1ELi128ELb0EEEEEEEEEvNT_6ParamsE)
        /*00a4*/ 	.word	0x00000000


	//----- nvinfo : EIATTR_REGCOUNT
	.align		4
.L_38:
        /*00a8*/ 	.byte	0x04, 0x2f
        /*00aa*/ 	.short	(.L_40 - .L_39)
	.align		4
.L_39:
        /*00ac*/ 	.word	index@(_ZN7cutlass13device_kernelIN5flash22FlashAttnBwdPreprocessIN4cute5tupleIJNS3_1CILi64EEENS5_ILi96EEEEEENS_10bfloat16_tEfNS_4arch4Sm80ELb1ELb0EEEEEvNT_6ParamsE)
        /*00b0*/ 	.word	0x0000002c


	//----- nvinfo : EIATTR_FRAME_SIZE
	.align		4
.L_40:
        /*00b4*/ 	.byte	0x04, 0x11
        /*00b6*/ 	.short	(.L_42 - .L_41)
	.align		4
.L_41:
        /*00b8*/ 	.word	index@(_ZN7cutlass13device_kernelIN5flash22FlashAttnBwdPreprocessIN4cute5tupleIJNS3_1CILi64EEENS5_ILi96EEEEEENS_10bfloat16_tEfNS_4arch4Sm80ELb1ELb0EEEEEvNT_6ParamsE)
        /*00bc*/ 	.word	0x00000000


	//----- nvinfo : EIATTR_REGCOUNT
	.align		4
.L_42:
        /*00c0*/ 	.byte	0x04, 0x2f
        /*00c2*/ 	.short	(.L_44 - .L_43)
	.align		4
.L_43:
        /*00c4*/ 	.word	index@(_ZN7cutlass13device_kernelIN5flash19enable_sm80_to_sm89INS1_16FlashAttnBwdSm80INS1_25CollectiveMainloopBwdSm80ILi2ELi2EN4cute5tupleIJNS5_1CILi64EEENS7_ILi128EEENS7_ILi96EEEEEENS_10bfloat16_tEfNS_4arch4Sm80ELb1ELb0ELb0ELb0ELb1ELb0ELb0ELb0ELi2ELi2ELi4ELi2ELb0EEENS1_24CollectiveEpilogueBwdGQAISB_fSE_Li256ELb0ELb1EEENS1_25SingleTileBwdLPTSchedulerILb0ELi128ELb1EEEEEEEEEvNT_6ParamsE)
        /*00c8*/ 	.word	0x00000004


	//----- nvinfo : EIATTR_FRAME_SIZE
	.align		4
.L_44:
        /*00cc*/ 	.byte	0x04, 0x11
        /*00ce*/ 	.short	(.L_46 - .L_45)
	.align		4
.L_45:
        /*00d0*/ 	.word	index@(_ZN7cutlass13device_kernelIN5flash19enable_sm80_to_sm89INS1_16FlashAttnBwdSm80INS1_25CollectiveMainloopBwdSm80ILi2ELi2EN4cute5tupleIJNS5_1CILi64EEENS7_ILi128EEENS7_ILi96EEEEEENS_10bfloat16_tEfNS_4arch4Sm80ELb1ELb0ELb0ELb0ELb1ELb0ELb0ELb0ELi2ELi2ELi4ELi2ELb0EEENS1_24CollectiveEpilogueBwdGQAISB_fSE_Li256ELb0ELb1EEENS1_25SingleTileBwdLPTSchedulerILb0ELi128ELb1EEEEEEEEEvNT_6ParamsE)
        /*00d4*/ 	.word	0x00000000


	//----- nvinfo : EIATTR_REGCOUNT
	.align		4
.L_46:
        /*00d8*/ 	.byte	0x04, 0x2f
        /*00da*/ 	.short	(.L_48 - .L_47)
	.align		4
.L_47:
        /*00dc*/ 	.word	index@(_ZN7cutlass13device_kernelIN5flash19enable_sm80_to_sm89INS1_16FlashAttnBwdSm80INS1_25CollectiveMainloopBwdSm80ILi2ELi2EN4cute5tupleIJNS5_1CILi64EEENS7_ILi128EEENS7_ILi96EEEEEENS_10bfloat16_tEfNS_4arch4Sm80ELb1ELb0ELb0ELb0ELb0ELb0ELb0ELb0ELi2ELi2ELi4ELi2ELb0EEENS1_24CollectiveEpilogueBwdGQAISB_fSE_Li256ELb0ELb0EEENS1_25SingleTileBwdLPTSchedulerILb0ELi128ELb0EEEEEEEEEvNT_6ParamsE)
        /*00e0*/ 	.word	0x00000004


	//----- nvinfo : EIATTR_FRAME_SIZE
	.align		4
.L_48:
        /*00e4*/ 	.byte	0x04, 0x11
        /*00e6*/ 	.short	(.L_50 - .L_49)
	.align		4
.L_49:
        /*00e8*/ 	.word	index@(_ZN7cutlass13device_kernelIN5flash19enable_sm80_to_sm89INS1_16FlashAttnBwdSm80INS1_25CollectiveMainloopBwdSm80ILi2ELi2EN4cute5tupleIJNS5_1CILi64EEENS7_ILi128EEENS7_ILi96EEEEEENS_10bfloat16_tEfNS_4arch4Sm80ELb1ELb0ELb0ELb0ELb0ELb0ELb0ELb0ELi2ELi2ELi4ELi2ELb0EEENS1_24CollectiveEpilogueBwdGQAISB_fSE_Li256ELb0ELb0EEENS1_25SingleTileBwdLPTSchedulerILb0ELi128ELb0EEEEEEEEEvNT_6ParamsE)
        /*00ec*/ 	.word	0x00000000


	//----- nvinfo : EIATTR_REGCOUNT
	.align		4
.L_50:
        /*00f0*/ 	.byte	0x04, 0x2f
        /*00f2*/ 	.short	(.L_52 - .L_51)
	.align		4
.L_51:
        /*00f4*/ 	.word	index@(_ZN7cutlass13device_kernelIN5flash19enable_sm80_to_sm89INS1_16FlashAttnBwdSm80INS1_25CollectiveMainloopBwdSm80ILi2ELi2EN4cute5tupleIJNS5_1CILi64EEENS7_ILi128EEENS7_ILi96EEEEEENS_10bfloat16_tEfNS_4arch4Sm80ELb1ELb0ELb0ELb0ELb1ELb0ELb0ELb0ELi2ELi2ELi4ELi2ELb0EEENS1_21CollectiveEpilogueBwdISB_SC_SE_Li256ELb0ELb0ELi2EEENS1_25SingleTileBwdLPTSchedulerILb0ELi128ELb1EEEEEEEEEvNT_6ParamsE)
        /*00f8*/ 	.word	0x00000004


	//----- nvinfo : EIATTR_FRAME_SIZE
	.align		4
.L_52:
        /*00fc*/ 	.byte	0x04, 0x11
        /*00fe*/ 	.short	(.L_54 - .L_53)
	.align		4
.L_53:
        /*0100*/ 	.word	index@(_ZN7cutlass13device_kernelIN5flash19enable_sm80_to_sm89INS1_16FlashAttnBwdSm80INS1_25CollectiveMainloopBwdSm80ILi2ELi2EN4cute5tupleIJNS5_1CILi64EEENS7_ILi128EEENS7_ILi96EEEEEENS_10bfloat16_tEfNS_4arch4Sm80ELb1ELb0ELb0ELb0ELb1ELb0ELb0ELb0ELi2ELi2ELi4ELi2ELb0EEENS1_21CollectiveEpilogueBwdISB_SC_SE_Li256ELb0ELb0ELi2EEENS1_25SingleTileBwdLPTSchedulerILb0ELi128ELb1EEEEEEEEEvNT_6ParamsE)
        /*0104*/ 	.word	0x00000000


	//----- nvinfo : EIATTR_REGCOUNT
	.align		4
.L_54:
        /*0108*/ 	.byte	0x04, 0x2f
        /*010a*/ 	.short	(.L_56 - .L_55)
	.align		4
.L_55:
        /*010c*/ 	.word	index@(_ZN7cutlass13device_kernelIN5flash19enable_sm80_to_sm89INS1_16FlashAttnBwdSm80INS1_25CollectiveMainloopBwdSm80ILi2ELi2EN4cute5tupleIJNS5_1CILi64EEENS7_ILi128EEENS7_ILi96EEEEEENS_10bfloat16_tEfNS_4arch4Sm80ELb1ELb0ELb0ELb0ELb0ELb0ELb0ELb0ELi2ELi2ELi4ELi2ELb0EEENS1_21CollectiveEpilogueBwdISB_SC_SE_Li256ELb0ELb0ELi2EEENS1_25SingleTileBwdLPTSchedulerILb0ELi128ELb0EEEEEEEEEvNT_6ParamsE)
        /*0110*/ 	.word	0x00000004


	//----- nvinfo : EIATTR_FRAME_SIZE
	.align		4
.L_56:
        /*0114*/ 	.byte	0x04, 0x11
        /*0116*/ 	.short	(.L_58 - .L_57)
	.align		4
.L_57:
        /*0118*/ 	.word	index@(_ZN7cutlass13device_kernelIN5flash19enable_sm80_to_sm89INS1_16FlashAttnBwdSm80INS1_25CollectiveMainloopBwdSm80ILi2ELi2EN4cute5tupleIJNS5_1CILi64EEENS7_ILi128EEENS7_ILi96EEEEEENS_10bfloat16_tEfNS_4arch4Sm80ELb1ELb0ELb0ELb0ELb0ELb0ELb0ELb0ELi2ELi2ELi4ELi2ELb0EEENS1_21CollectiveEpilogueBwdISB_SC_SE_Li256ELb0ELb0ELi2EEENS1_25SingleTileBwdLPTSchedulerILb0ELi128ELb0EEEEEEEEEvNT_6ParamsE)
        /*011c*/ 	.word	0x00000000


	//----- nvinfo : EIATTR_REGCOUNT
	.align		4
.L_58:
        /*0120*/ 	.byte	0x04, 0x2f
        /*0122*/ 	.short	(.L_60 - .L_59)
	.align		4
.L_59:
        /*0124*/ 	.word	index@(_ZN7cutlass13device_kernelIN5flash19enable_sm80_to_sm89INS1_16FlashAttnBwdSm80INS1_25CollectiveMainloopBwdSm80ILi2ELi2EN4cute5tupleIJNS5_1CILi64EEENS7_ILi128EEENS7_ILi96EEEEEENS_10bfloat16_tEfNS_4arch4Sm80ELb0ELb1ELb0ELb1ELb1ELb0ELb0ELb0ELi2ELi2ELi4ELi2ELb0EEENS1_24CollectiveEpilogueBwdGQAISB_fSE_Li256ELb1ELb1EEENS1_19SingleTileSchedulerILb1ELb0ELb0ELi128EEEEEEEEEvNT_6ParamsE)
        /*0128*/ 	.word	0x00000004


	//----- nvinfo : EIATTR_FRAME_SIZE
	.align		4
.L_60:
        /*012c*/ 	.byte	0x04, 0x11
        /*012e*/ 	.short	(.L_62 - .L_61)
	.align		4
.L_61:
        /*0130*/ 	.word	index@(_ZN7cutlass13device_kernelIN5flash19enable_sm80_to_sm89INS1_16FlashAttnBwdSm80INS1_25CollectiveMainloopBwdSm80ILi2ELi2EN4cute5tupleIJNS5_1CILi64EEENS7_ILi128EEENS7_ILi96EEEEEENS_10bfloat16_tEfNS_4arch4Sm80ELb0ELb1ELb0ELb1ELb1ELb0ELb0ELb0ELi2ELi2ELi4ELi2ELb0EEENS1_24CollectiveEpilogueBwdGQAISB_fSE_Li256ELb1ELb1EEENS1_19SingleTileSchedulerILb1ELb0ELb0ELi128EEEEEEEEEvNT_6ParamsE)
        /*0134*/ 	.word	0x00000000


	//----- nvinfo : EIATTR_REGCOUNT
	.align		4
.L_62:
        /*0138*/ 	.byte	0x04, 0x2f
        /*013a*/ 	.short	(.L_64 - .L_63)
	.align		4
.L_63:
        /*013c*/ 	.word	index@(_ZN7cutlass13device_kernelIN5flash19enable_sm80_to_sm89INS1_16FlashAttnBwdSm80INS1_25CollectiveMainloopBwdSm80ILi2ELi2EN4cute5tupleIJNS5_1CILi64EEENS7_ILi128EEENS7_ILi96EEEEEENS_10bfloat16_tEfNS_4arch4Sm80ELb0ELb1ELb0ELb1ELb0ELb0ELb0ELb0ELi2ELi2ELi4ELi2ELb0EEENS1_24CollectiveEpilogueBwdGQAISB_fSE_Li256ELb1ELb0EEENS1_19SingleTileSchedulerILb1ELb0ELb0ELi128EEEEEEEEEvNT_6ParamsE)
        /*0140*/ 	.word	0x00000004


	//----- nvinfo : EIATTR_FRAME_SIZE
	.align		4
.L_64:
        /*0144*/ 	.byte	0x04, 0x11
        /*0146*/ 	.short	(.L_66 - .L_65)
	.align		4
.L_65:
        /*0148*/ 	.word	index@(_ZN7cutlass13device_kernelIN5flash19enable_sm80_to_sm89INS1_16FlashAttnBwdSm80INS1_25CollectiveMainloopBwdSm80ILi2ELi2EN4cute5tupleIJNS5_1CILi64EEENS7_ILi128EEENS7_ILi96EEEEEENS_10bfloat16_tEfNS_4arch4Sm80ELb0ELb1ELb0ELb1ELb0ELb0ELb0ELb0ELi2ELi2ELi4ELi2ELb0EEENS1_24CollectiveEpilogueBwdGQAISB_fSE_Li256ELb1ELb0EEENS1_19SingleTileSchedulerILb1ELb0ELb0ELi128EEEEEEEEEvNT_6ParamsE)
        /*014c*/ 	.word	0x00000000


	//----- nvinfo : EIATTR_REGCOUNT
	.align		4
.L_66:
        /*0150*/ 	.byte	0x04, 0x2f
        /*0152*/ 	.short	(.L_68 - .L_67)
	.align		4
.L_67:
        /*0154*/ 	.word	index@(_ZN7cutlass13device_kernelIN5flash19enable_sm80_to_sm89INS1_16FlashAttnBwdSm80INS1_25CollectiveMainloopBwdSm80ILi2ELi2EN4cute5tupleIJNS5_1CILi64EEENS7_ILi128EEENS7_ILi96EEEEEENS_10bfloat16_tEfNS_4arch4Sm80ELb0ELb1ELb0ELb1ELb1ELb0ELb0ELb0ELi2ELi2ELi4ELi2ELb0EEENS1_21CollectiveEpilogueBwdISB_SC_SE_Li256ELb1ELb0ELi2EEENS1_19SingleTileSchedulerILb1ELb0ELb0ELi128EEEEEEEEEvNT_6ParamsE)
        /*0158*/ 	.word	0x00000004


	//----- nvinfo : EIATTR_FRAME_SIZE
	.align		4
.L_68:
        /*015c*/ 	.byte	0x04, 0x11
        /*015e*/ 	.short	(.L_70 - .L_69)
	.align		4
.L_69:
        /*0160*/ 	.word	index@(_ZN7cutlass13device_kernelIN5flash19enable_sm80_to_sm89INS1_16FlashAttnBwdSm80INS1_25CollectiveMainloopBwdSm80ILi2ELi2EN4cute5tupleIJNS5_1CILi64EEENS7_ILi128EEENS7_ILi96EEEEEENS_10bfloat16_tEfNS_4arch4Sm80ELb0ELb1ELb0ELb1ELb1ELb0ELb0ELb0ELi2ELi2ELi4ELi2ELb0EEENS1_21CollectiveEpilogueBwdISB_SC_SE_Li256ELb1ELb0ELi2EEENS1_19SingleTileSchedulerILb1ELb0ELb0ELi128EEEEEEEEEvNT_6ParamsE)
        /*0164*/ 	.word	0x00000000


	//----- nvinfo : EIATTR_REGCOUNT
	.align		4
.L_70:
        /*0168*/ 	.byte	0x04, 0x2f
        /*016a*/ 	.short	(.L_72 - .L_71)
	.align		4
.L_71:
        /*016c*/ 	.word	index@(_ZN7cutlass13device_kernelIN5flash19enable_sm80_to_sm89INS1_16FlashAttnBwdSm80INS1_25CollectiveMainloopBwdSm80ILi2ELi2EN4cute5tupleIJNS5_1CILi64EEENS7_ILi128EEENS7_ILi96EEEEEENS_10bfloat16_tEfNS_4arch4Sm80ELb0ELb1ELb0ELb1ELb0ELb0ELb0ELb0ELi2ELi2ELi4ELi2ELb0EEENS1_21CollectiveEpilogueBwdISB_SC_SE_Li256ELb1ELb0ELi2EEENS1_19SingleTileSchedulerILb1ELb0ELb0ELi128EEEEEEEEEvNT_6ParamsE)
        /*0170*/ 	.word	0x00000004


	//----- nvinfo : EIATTR_FRAME_SIZE
	.align		4
.L_72:
        /*0174*/ 	.byte	0x04, 0x11
        /*0176*/ 	.short	(.L_74 - .L_73)
	.align		4
.L_73:
        /*0178*/ 	.word	index@(_ZN7cutlass13device_kernelIN5flash19enable_sm80_to_sm89INS1_16FlashAttnBwdSm80INS1_25CollectiveMainloopBwdSm80ILi2ELi2EN4cute5tupleIJNS5_1CILi64EEENS7_ILi128EEENS7_ILi96EEEEEENS_10bfloat16_tEfNS_4arch4Sm80ELb0ELb1ELb0ELb1ELb0ELb0ELb0ELb0ELi2ELi2ELi4ELi2ELb0EEENS1_21CollectiveEpilogueBwdISB_SC_SE_Li256ELb1ELb0ELi2EEENS1_19SingleTileSchedulerILb1ELb0ELb0ELi128EEEEEEEEEvNT_6ParamsE)
        /*017c*/ 	.word	0x00000000


	//----- nvinfo : EIATTR_REGCOUNT
	.align		4
.L_74:
        /*0180*/ 	.byte	0x04, 0x2f
        /*0182*/ 	.short	(.L_76 - .L_75)
	.align		4
.L_75:
        /*0184*/ 	.word	index@(_ZN7cutlass13device_kernelIN5flash19enable_sm80_to_sm89INS1_16FlashAttnBwdSm80INS1_25CollectiveMainloopBwdSm80ILi2ELi2EN4cute5tupleIJNS5_1CILi64EEENS7_ILi128EEENS7_ILi96EEEEEENS_10bfloat16_tEfNS_4arch4Sm80ELb0ELb1ELb0ELb0ELb1ELb0ELb0ELb0ELi2ELi2ELi4ELi2ELb0EEENS1_24CollectiveEpilogueBwdGQAISB_fSE_Li256ELb0ELb1EEENS1_19SingleTileSchedulerILb0ELb0ELb0ELi128EEEEEEEEEvNT_6ParamsE)
        /*0188*/ 	.word	0x00000004


	//----- nvinfo : EIATTR_FRAME_SIZE
	.align		4
.L_76:
        /*018c*/ 	.byte	0x04, 0x11
        /*018e*/ 	.short	(.L_78 - .L_77)
	.align		4
.L_77:
        /*0190*/ 	.word	index@(_ZN7cutlass13device_kernelIN5flash19enable_sm80_to_sm89INS1_16FlashAttnBwdSm80INS1_25CollectiveMainloopBwdSm80ILi2ELi2EN4cute5tupleIJNS5_1CILi64EEENS7_ILi128EEENS7_ILi96EEEEEENS_10bfloat16_tEfNS_4arch4Sm80ELb0ELb1ELb0ELb0ELb1ELb0ELb0ELb0ELi2ELi2ELi4ELi2ELb0EEENS1_24CollectiveEpilogueBwdGQAISB_fSE_Li256ELb0ELb1EEENS1_19SingleTileSchedulerILb0ELb0ELb0ELi128EEEEEEEEEvNT_6ParamsE)
        /*0194*/ 	.word	0x00000000


	//----- nvinfo : EIATTR_REGCOUNT
	.align		4
.L_78:
        /*0198*/ 	.byte	0x04, 0x2f
        /*019a*/ 	.short	(.L_80 - .L_79)
	.align		4
.L_79:
        /*019c*/ 	.word	index@(_ZN7cutlass13device_kernelIN5flash19enable_sm80_to_sm89INS1_16FlashAttnBwdSm80INS1_25CollectiveMainloopBwdSm80ILi2ELi2EN4cute5tupleIJNS5_1CILi64EEENS7_ILi128EEENS7_ILi96EEEEEENS_10bfloat16_tEfNS_4arch4Sm80ELb0ELb1ELb0ELb0ELb0ELb0ELb0ELb0ELi2ELi2ELi4ELi2ELb0EEENS1_24CollectiveEpilogueBwdGQAISB_fSE_Li256ELb0ELb0EEENS1_19SingleTileSchedulerILb0ELb0ELb0ELi128EEEEEEEEEvNT_6ParamsE)
        /*01a0*/ 	.word	0x00000004


	//----- nvinfo : EIATTR_FRAME_SIZE
	.align		4
.L_80:
        /*01a4*/ 	.byte	0x04, 0x11
        /*01a6*/ 	.short	(.L_82 - .L_81)
	.align		4
.L_81:
        /*01a8*/ 	.word	index@(_ZN7cutlass13device_kernelIN5flash19enable_sm80_to_sm89INS1_16FlashAttnBwdSm80INS1_25CollectiveMainloopBwdSm80ILi2ELi2EN4cute5tupleIJNS5_1CILi64EEENS7_ILi128EEENS7_ILi96EEEEEENS_10bfloat16_tEfNS_4arch4Sm80ELb0ELb1ELb0ELb0ELb0ELb0ELb0ELb0ELi2ELi2ELi4ELi2ELb0EEENS1_24CollectiveEpilogueBwdGQAISB_fSE_Li256ELb0ELb0EEENS1_19SingleTileSchedulerILb0ELb0ELb0ELi128EEEEEEEEEvNT_6ParamsE)
        /*01ac*/ 	.word	0x00000000


	//----- nvinfo : EIATTR_REGCOUNT
	.align		4
.L_82:
        /*01b0*/ 	.byte	0x04, 0x2f
        /*01b2*/ 	.short	(.L_84 - .L_83)
	.align		4
.L_83:
        /*01b4*/ 	.word	index@(_ZN7cutlass13device_kernelIN5flash19enable_sm80_to_sm89INS1_16FlashAttnBwdSm80INS1_25CollectiveMainloopBwdSm80ILi2ELi2EN4cute5tupleIJNS5_1CILi64EEENS7_ILi128EEENS7_ILi96EEEEEENS_10bfloat16_tEfNS_4arch4Sm80ELb0ELb1ELb0ELb0ELb1ELb0ELb0ELb0ELi2ELi2ELi4ELi2ELb0EEENS1_21CollectiveEpilogueBwdISB_SC_SE_Li256ELb0ELb0ELi2EEENS1_19SingleTileSchedulerILb0ELb0ELb0ELi128EEEEEEEEEvNT_6ParamsE)
        /*01b8*/ 	.word	0x00000004


	//----- nvinfo : EIATTR_FRAME_SIZE
	.align		4
.L_84:
        /*01bc*/ 	.byte	0x04, 0x11
        /*01be*/ 	.short	(.L_86 - .L_85)
	.align		4
.L_85:
        /*01c0*/ 	.word	index@(_ZN7cutlass13device_kernelIN5flash19enable_sm80_to_sm89INS1_16FlashAttnBwdSm80INS1_25CollectiveMainloopBwdSm80ILi2ELi2EN4cute5tupleIJNS5_1CILi64EEENS7_ILi128EEENS7_ILi96EEEEEENS_10bfloat16_tEfNS_4arch4Sm80ELb0ELb1ELb0ELb0ELb1ELb0ELb0ELb0ELi2ELi2ELi4ELi2ELb0EEENS1_21CollectiveEpilogueBwdISB_SC_SE_Li256ELb0ELb0ELi2EEENS1_19SingleTileSchedulerILb0ELb0ELb0ELi128EEEEEEEEEvNT_6ParamsE)
        /*01c4*/ 	.word	0x00000000


	//----- nvinfo : EIATTR_REGCOUNT
	.align		4
.L_86:
        /*01c8*/ 	.byte	0x04, 0x2f
        /*01ca*/ 	.short	(.L_88 - .L_87)
	.align		4
.L_87:
        /*01cc*/ 	.word	index@(_ZN7cutlass13device_kernelIN5flash19enable_sm80_to_sm89INS1_16FlashAttnBwdSm80INS1_25CollectiveMainloopBwdSm80ILi2ELi2EN4cute5tupleIJNS5_1CILi64EEENS7_ILi128EEENS7_ILi96EEEEEENS_10bfloat16_tEfNS_4arch4Sm80ELb0ELb1ELb0ELb0ELb0ELb0ELb0ELb0ELi2ELi2ELi4ELi2ELb0EEENS1_21CollectiveEpilogueBwdISB_SC_SE_Li256ELb0ELb0ELi2EEENS1_19SingleTileSchedulerILb0ELb0ELb0ELi128EEEEEEEEEvNT_6ParamsE)
        /*01d0*/ 	.word	0x00000004


	//----- nvinfo : EIATTR_FRAME_SIZE
	.align		4
.L_88:
        /*01d4*/ 	.byte	0x04, 0x11
        /*01d6*/ 	.short	(.L_90 - .L_89)
	.align		4
.L_89:
        /*01d8*/ 	.word	index@(_ZN7cutlass13device_kernelIN5flash19enable_sm80_to_sm89INS1_16FlashAttnBwdSm80INS1_25CollectiveMainloopBwdSm80ILi2ELi2EN4cute5tupleIJNS5_1CILi64EEENS7_ILi128EEENS7_ILi96EEEEEENS_10bfloat16_tEfNS_4arch4Sm80ELb0ELb1ELb0ELb0ELb0ELb0ELb0ELb0ELi2ELi2ELi4ELi2ELb0EEENS1_21CollectiveEpilogueBwdISB_SC_SE_Li256ELb0ELb0ELi2EEENS1_19SingleTileSchedulerILb0ELb0ELb0ELi128EEEEEEEEEvNT_6ParamsE)
        /*01dc*/ 	.word	0x00000000


	//----- nvinfo : EIATTR_REGCOUNT
	.align		4
.L_90:
        /*01e0*/ 	.byte	0x04, 0x2f
        /*01e2*/ 	.short	(.L_92 - .L_91)
	.align		4
.L_91:
        /*01e4*/ 	.word	index@(_ZN7cutlass13device_kernelIN5flash19enable_sm80_to_sm89INS1_16FlashAttnBwdSm80INS1_25CollectiveMainloopBwdSm80ILi2ELi2EN4cute5tupleIJNS5_1CILi64EEENS7_ILi128EEENS7_ILi96EEEEEENS_10bfloat16_tEfNS_4arch4Sm80ELb0ELb0ELb0ELb1ELb1ELb0ELb0ELb0ELi2ELi2ELi4ELi2ELb0EEENS1_24CollectiveEpilogueBwdGQAISB_fSE_Li256ELb1ELb1EEENS1_19SingleTileSchedulerILb1ELb0ELb0ELi128EEEEEEEEEvNT_6ParamsE)
        /*01e8*/ 	.word	0x00000004


	//----- nvinfo : EIATTR_FRAME_SIZE
	.align		4
.L_92:
        /*01ec*/ 	.byte	0x04, 0x11
        /*01ee*/ 	.short	(.L_94 - .L_93)
	.align		4
.L_93:
        /*01f0*/ 	.word	index@(_ZN7cutlass13device_kernelIN5flash19enable_sm80_to_sm89INS1_16FlashAttnBwdSm80INS1_25CollectiveMainloopBwdSm80ILi2ELi2EN4cute5tupleIJNS5_1CILi64EEENS7_ILi128EEENS7_ILi96EEEEEENS_10bfloat16_tEfNS_4arch4Sm80ELb0ELb0ELb0ELb1ELb1ELb0ELb0ELb0ELi2ELi2ELi4ELi2ELb0EEENS1_24CollectiveEpilogueBwdGQAISB_fSE_Li256ELb1ELb1EEENS1_19SingleTileSchedulerILb1ELb0ELb0ELi128EEEEEEEEEvNT_6ParamsE)
        /*01f4*/ 	.word	0x00000000


	//----- nvinfo : EIATTR_REGCOUNT
	.align		4
.L_94:
        /*01f8*/ 	.byte	0x04, 0x2f
        /*01fa*/ 	.short	(.L_96 - .L_95)
	.align		4
.L_95:
        /*01fc*/ 	.word	index@(_ZN7cutlass13device_kernelIN5flash19enable_sm80_to_sm89INS1_16FlashAttnBwdSm80INS1_25CollectiveMainloopBwdSm80ILi2ELi2EN4cute5tupleIJNS5_1CILi64EEENS7_ILi128EEENS7_ILi96EEEEEENS_10bfloat16_tEfNS_4arch4Sm80ELb0ELb0ELb0ELb1ELb0ELb0ELb0ELb0ELi2ELi2ELi4ELi2ELb0EEENS1_24CollectiveEpilogueBwdGQAISB_fSE_Li256ELb1ELb0EEENS1_19SingleTileSchedulerILb1ELb0ELb0ELi128EEEEEEEEEvNT_6ParamsE)
        /*0200*/ 	.word	0x00000004


	//----- nvinfo : EIATTR_FRAME_SIZE
	.align		4
.L_96:
        /*0204*/ 	.byte	0x04, 0x11
        /*0206*/ 	.short	(.L_98 - .L_97)
	.align		4
.L_97:
        /*0208*/ 	.word	index@(_ZN7cutlass13device_kernelIN5flash19enable_sm80_to_sm89INS1_16FlashAttnBwdSm80INS1_25CollectiveMainloopBwdSm80ILi2ELi2EN4cute5tupleIJNS5_1CILi64EEENS7_ILi128EEENS7_ILi96EEEEEENS_10bfloat16_tEfNS_4arch4Sm80ELb0ELb0ELb0ELb1ELb0ELb0ELb0ELb0ELi2ELi2ELi4ELi2ELb0EEENS1_24CollectiveEpilogueBwdGQAISB_fSE_Li256ELb1ELb0EEENS1_19SingleTileSchedulerILb1ELb0ELb0ELi128EEEEEEEEEvNT_6ParamsE)
        /*020c*/ 	.word	0x00000000


	//----- nvinfo : EIATTR_REGCOUNT
	.align		4
.L_98:
        /*0210*/ 	.byte	0x04, 0x2f
        /*0212*/ 	.short	(.L_100 - .L_99)
	.align		4
.L_99:
        /*0214*/ 	.word	index@(_ZN7cutlass13device_kernelIN5flash19enable_sm80_to_sm89INS1_16FlashAttnBwdSm80INS1_25CollectiveMainloopBwdSm80ILi2ELi2EN4cute5tupleIJNS5_1CILi64EEENS7_ILi128EEENS7_ILi96EEEEEENS_10bfloat16_tEfNS_4arch4Sm80ELb0ELb0ELb0ELb1ELb1ELb0ELb0ELb0ELi2ELi2ELi4ELi2ELb0EEENS1_21CollectiveEpilogueBwdISB_SC_SE_Li256ELb1ELb0ELi2EEENS1_19SingleTileSchedulerILb1ELb0ELb0ELi128EEEEEEEEEvNT_6ParamsE)
        /*0218*/ 	.word	0x00000004


	//----- nvinfo : EIATTR_FRAME_SIZE
	.align		4
.L_100:
        /*021c*/ 	.byte	0x04, 0x11
        /*021e*/ 	.short	(.L_102 - .L_101)
	.align		4
.L_101:
        /*0220*/ 	.word	index@(_ZN7cutlass13device_kernelIN5flash19enable_sm80_to_sm89INS1_16FlashAttnBwdSm80INS1_25CollectiveMainloopBwdSm80ILi2ELi2EN4cute5tupleIJNS5_1CILi64EEENS7_ILi128EEENS7_ILi96EEEEEENS_10bfloat16_tEfNS_4arch4Sm80ELb0ELb0ELb0ELb1ELb1ELb0ELb0ELb0ELi2ELi2ELi4ELi2ELb0EEENS1_21CollectiveEpilogueBwdISB_SC_SE_Li256ELb1ELb0ELi2EEENS1_19SingleTileSchedulerILb1ELb0ELb0ELi128EEEEEEEEEvNT_6ParamsE)
        /*0224*/ 	.word	0x00000000


	//----- nvinfo : EIATTR_REGCOUNT
	.align		4
.L_102:
        /*0228*/ 	.byte	0x04, 0x2f
        /*022a*/ 	.short	(.L_104 - .L_103)
	.align		4
.L_103:
        /*022c*/ 	.word	index@(_ZN7cutlass13device_kernelIN5flash19enable_sm80_to_sm89INS1_16FlashAttnBwdSm80INS1_25CollectiveMainloopBwdSm80ILi2ELi2EN4cute5tupleIJNS5_1CILi64EEENS7_ILi128EEENS7_ILi96EEEEEENS_10bfloat16_tEfNS_4arch4Sm80ELb0ELb0ELb0ELb1ELb0ELb0ELb0ELb0ELi2ELi2ELi4ELi2ELb0EEENS1_21CollectiveEpilogueBwdISB_SC_SE_Li256ELb1ELb0ELi2EEENS1_19SingleTileSchedulerILb1ELb0ELb0ELi128EEEEEEEEEvNT_6ParamsE)
        /*0230*/ 	.word	0x00000004


	//----- nvinfo : EIATTR_FRAME_SIZE
	.align		4
.L_104:
        /*0234*/ 	.byte	0x04, 0x11
        /*0236*/ 	.short	(.L_106 - .L_105)
	.align		4
.L_105:
        /*0238*/ 	.word	index@(_ZN7cutlass13device_kernelIN5flash19enable_sm80_to_sm89INS1_16FlashAttnBwdSm80INS1_25CollectiveMainloopBwdSm80ILi2ELi2EN4cute5tupleIJNS5_1CILi64EEENS7_ILi128EEENS7_ILi96EEEEEENS_10bfloat16_tEfNS_4arch4Sm80ELb0ELb0ELb0ELb1ELb0ELb0ELb0ELb0ELi2ELi2ELi4ELi2ELb0EEENS1_21CollectiveEpilogueBwdISB_SC_SE_Li256ELb1ELb0ELi2EEENS1_19SingleTileSchedulerILb1ELb0ELb0ELi128EEEEEEEEEvNT_6ParamsE)
        /*023c*/ 	.word	0x00000000


	//----- nvinfo : EIATTR_REGCOUNT
	.align		4
.L_106:
        /*0240*/ 	.byte	0x04, 0x2f
        /*0242*/ 	.short	(.L_108 - .L_107)
	.align		4
.L_107:
        /*0244*/ 	.word	index@(_ZN7cutlass13device_kernelIN5flash19enable_sm80_to_sm89INS1_16FlashAttnBwdSm80INS1_25CollectiveMainloopBwdSm80ILi2ELi2EN4cute5tupleIJNS5_1CILi64EEENS7_ILi128EEENS7_ILi96EEEEEENS_10bfloat16_tEfNS_4arch4Sm80ELb0ELb0ELb0ELb0ELb1ELb0ELb0ELb0ELi2ELi2ELi4ELi2ELb0EEENS1_24CollectiveEpilogueBwdGQAISB_fSE_Li256ELb0ELb1EEENS1_19SingleTileSchedulerILb0ELb0ELb0ELi128EEEEEEEEEvNT_6ParamsE)
        /*0248*/ 	.word	0x00000004


	//----- nvinfo : EIATTR_FRAME_SIZE
	.align		4
.L_108:
        /*024c*/ 	.byte	0x04, 0x11
        /*024e*/ 	.short	(.L_110 - .L_109)
	.align		4
.L_109:
        /*0250*/ 	.word	index@(_ZN7cutlass13device_kernelIN5flash19enable_sm80_to_sm89INS1_16FlashAttnBwdSm80INS1_25CollectiveMainloopBwdSm80ILi2ELi2EN4cute5tupleIJNS5_1CILi64EEENS7_ILi128EEENS7_ILi96EEEEEENS_10bfloat16_tEfNS_4arch4Sm80ELb0ELb0ELb0ELb0ELb1ELb0ELb0ELb0ELi2ELi2ELi4ELi2ELb0EEENS1_24CollectiveEpilogueBwdGQAISB_fSE_Li256ELb0ELb1EEENS1_19SingleTileSchedulerILb0ELb0ELb0ELi128EEEEEEEEEvNT_6ParamsE)
        /*0254*/ 	.word	0x00000000


	//----- nvinfo : EIATTR_REGCOUNT
	.align		4
.L_110:
        /*0258*/ 	.byte	0x04, 0x2f
        /*025a*/ 	.short	(.L_112 - .L_111)
	.align		4
.L_111:
        /*025c*/ 	.word	index@(_ZN7cutlass13device_kernelIN5flash19enable_sm80_to_sm89INS1_16FlashAttnBwdSm80INS1_25CollectiveMainloopBwdSm80ILi2ELi2EN4cute5tupleIJNS5_1CILi64EEENS7_ILi128EEENS7_ILi96EEEEEENS_10bfloat16_tEfNS_4arch4Sm80ELb0ELb0ELb0ELb0ELb0ELb0ELb0ELb0ELi2ELi2ELi4ELi2ELb0EEENS1_24CollectiveEpilogueBwdGQAISB_fSE_Li256ELb0ELb0EEENS1_19SingleTileSchedulerILb0ELb0ELb0ELi128EEEEEEEEEvNT_6ParamsE)
        /*0260*/ 	.word	0x00000004


	//----- nvinfo : EIATTR_FRAME_SIZE
	.align		4
.L_112:
        /*0264*/ 	.byte	0x04, 0x11
        /*0266*/ 	.short	(.L_114 - .L_113)
	.align		4
.L_113:
        /*0268*/ 	.word	index@(_ZN7cutlass13device_kernelIN5flash19enable_sm80_to_sm89INS1_16FlashAttnBwdSm80INS1_25CollectiveMainloopBwdSm80ILi2ELi2EN4cute5tupleIJNS5_1CILi64EEENS7_ILi128EEENS7_ILi96EEEEEENS_10bfloat16_tEfNS_4arch4Sm80ELb0ELb0ELb0ELb0ELb0ELb0ELb0ELb0ELi2ELi2ELi4ELi2ELb0EEENS1_24CollectiveEpilogueBwdGQAISB_fSE_Li256ELb0ELb0EEENS1_19SingleTileSchedulerILb0ELb0ELb0ELi128EEEEEEEEEvNT_6ParamsE)
        /*026c*/ 	.word	0x00000000


	//----- nvinfo : EIATTR_REGCOUNT
	.align		4
.L_114:
        /*0270*/ 	.byte	0x04, 0x2f
        /*0272*/ 	.short	(.L_116 - .L_115)
	.align		4
.L_115:
        /*0274*/ 	.word	index@(_ZN7cutlass13device_kernelIN5flash19enable_sm80_to_sm89INS1_16FlashAttnBwdSm80INS1_25CollectiveMainloopBwdSm80ILi2ELi2EN4cute5tupleIJNS5_1CILi64EEENS7_ILi128EEENS7_ILi96EEEEEENS_10bfloat16_tEfNS_4arch4Sm80ELb0ELb0ELb0ELb0ELb1ELb0ELb0ELb0ELi2ELi2ELi4ELi2ELb0EEENS1_21CollectiveEpilogueBwdISB_SC_SE_Li256ELb0ELb0ELi2EEENS1_19SingleTileSchedulerILb0ELb0ELb0ELi128EEEEEEEEEvNT_6ParamsE)
        /*0278*/ 	.word	0x00000004


	//----- nvinfo : EIATTR_FRAME_SIZE
	.align		4
.L_116:
        /*027c*/ 	.byte	0x04, 0x11
        /*027e*/ 	.short	(.L_118 - .L_117)
	.align		4
.L_117:
        /*0280*/ 	.word	index@(_ZN7cutlass13device_kernelIN5flash19enable_sm80_to_sm89INS1_16FlashAttnBwdSm80INS1_25CollectiveMainloopBwdSm80ILi2ELi2EN4cute5tupleIJNS5_1CILi64EEENS7_ILi128EEENS7_ILi96EEEEEENS_10bfloat16_tEfNS_4arch4Sm80ELb0ELb0ELb0ELb0ELb1ELb0ELb0ELb0ELi2ELi2ELi4ELi2ELb0EEENS1_21CollectiveEpilogueBwdISB_SC_SE_Li256ELb0ELb0ELi2EEENS1_19SingleTileSchedulerILb0ELb0ELb0ELi128EEEEEEEEEvNT_6ParamsE)
        /*0284*/ 	.word	0x00000000


	//----- nvinfo : EIATTR_REGCOUNT
	.align		4
.L_118:
        /*0288*/ 	.byte	0x04, 0x2f
        /*028a*/ 	.short	(.L_120 - .L_119)
	.align		4
.L_119:
        /*028c*/ 	.word	index@(_ZN7cutlass13device_kernelIN5flash19enable_sm80_to_sm89INS1_16FlashAttnBwdSm80INS1_25CollectiveMainloopBwdSm80ILi2ELi2EN4cute5tupleIJNS5_1CILi64EEENS7_ILi128EEENS7_ILi96EEEEEENS_10bfloat16_tEfNS_4arch4Sm80ELb0ELb0ELb0ELb0ELb0ELb0ELb0ELb0ELi2ELi2ELi4ELi2ELb0EEENS1_21CollectiveEpilogueBwdISB_SC_SE_Li256ELb0ELb0ELi2EEENS1_19SingleTileSchedulerILb0ELb0ELb0ELi128EEEEEEEEEvNT_6ParamsE)
        /*0290*/ 	.word	0x00000004


	//----- nvinfo : EIATTR_FRAME_SIZE
	.align		4
.L_120:
        /*0294*/ 	.byte	0x04, 0x11
        /*0296*/ 	.short	(.L_122 - .L_121)
	.align		4
.L_121:
        /*0298*/ 	.word	index@(_ZN7cutlass13device_kernelIN5flash19enable_sm80_to_sm89INS1_16FlashAttnBwdSm80INS1_25CollectiveMainloopBwdSm80ILi2ELi2EN4cute5tupleIJNS5_1CILi64EEENS7_ILi128EEENS7_ILi96EEEEEENS_10bfloat16_tEfNS_4arch4Sm80ELb0ELb0ELb0ELb0ELb0ELb0ELb0ELb0ELi2ELi2ELi4ELi2ELb0EEENS1_21CollectiveEpilogueBwdISB_SC_SE_Li256ELb0ELb0ELi2EEENS1_19SingleTileSchedulerILb0ELb0ELb0ELi128EEEEEEEEEvNT_6ParamsE)
        /*029c*/ 	.word	0x00000000


	//----- nvinfo : EIATTR_REGCOUNT
	.align		4
.L_122:
        /*02a0*/ 	.byte	0x04, 0x2f
        /*02a2*/ 	.short	(.L_124 - .L_123)
	.align		4
.L_123:
        /*02a4*/ 	.word	index@(_ZN7cutlass13device_kernelIN5flash19enable_sm80_to_sm89INS1_16FlashAttnBwdSm80INS1_25CollectiveMainloopBwdSm80ILi2ELi1EN4cute5tupleIJNS5_1CILi64EEENS7_ILi128EEENS7_ILi96EEEEEENS_10bfloat16_tEfNS_4arch4Sm80ELb1ELb0ELb0ELb1ELb1ELb0ELb0ELb0ELi2ELi2ELi4ELi2ELb1EEENS1_24CollectiveEpilogueBwdGQAISB_fSE_Li256ELb1ELb1EEENS1_25SingleTileBwdLPTSchedulerILb1ELi128ELb1EEEEEEEEEvNT_6ParamsE)
        /*02a8*/ 	.word	0x00000004


	//----- nvinfo : EIATTR_FRAME_SIZE
	.align		4
.L_124:
        /*02ac*/ 	.byte	0x04, 0x11
        /*02ae*/ 	.short	(.L_126 - .L_125)
	.align		4
.L_125:
        /*02b0*/ 	.word	index@(_ZN7cutlass13device_kernelIN5flash19enable_sm80_to_sm89INS1_16FlashAttnBwdSm80INS1_25CollectiveMainloopBwdSm80ILi2ELi1EN4cute5tupleIJNS5_1CILi64EEENS7_ILi128EEENS7_ILi96EEEEEENS_10bfloat16_tEfNS_4arch4Sm80ELb1ELb0ELb0ELb1ELb1ELb0ELb0ELb0ELi2ELi2ELi4ELi2ELb1EEENS1_24CollectiveEpilogueBwdGQAISB_fSE_Li256ELb1ELb1EEENS1_25SingleTileBwdLPTSchedulerILb1ELi128ELb1EEEEEEEEEvNT_6ParamsE)
        /*02b4*/ 	.word	0x00000000


	//----- nvinfo : EIATTR_REGCOUNT
	.align		4
.L_126:
        /*02b8*/ 	.byte	0x04, 0x2f
        /*02ba*/ 	.short	(.L_128 - .L_127)
	.align		4
.L_127:
        /*02bc*/ 	.word	index@(_ZN7cutlass13device_kernelIN5flash19enable_sm80_to_sm89INS1_16FlashAttnBwdSm80INS1_25CollectiveMainloopBwdSm80ILi2ELi1EN4cute5tupleIJNS5_1CILi64EEENS7_ILi128EEENS7_ILi96EEEEEENS_10bfloat16_tEfNS_4arch4Sm80ELb1ELb0ELb0ELb1ELb0ELb0ELb0ELb0ELi2ELi2ELi4ELi2ELb1EEENS1_24CollectiveEpilogueBwdGQAISB_fSE_Li256ELb1ELb0EEENS1_25SingleTileBwdLPTSchedulerILb1ELi128ELb0EEEEEEEEEvNT_6ParamsE)
        /*02c0*/ 	.word	0x00000004


	//----- nvinfo : EIATTR_FRAME_SIZE
	.align		4
.L_128:
        /*02c4*/ 	.byte	0x04, 0x11
        /*02c6*/ 	.short	(.L_130 - .L_129)
	.align		4
.L_129:
        /*02c8*/ 	.word	index@(_ZN7cutlass13device_kernelIN5flash19enable_sm80_to_sm89INS1_16FlashAttnBwdSm80INS1_25CollectiveMainloopBwdSm80ILi2ELi1EN4cute5tupleIJNS5_1CILi64EEENS7_ILi128EEENS7_ILi96EEEEEENS_10bfloat16_tEfNS_4arch4Sm80ELb1ELb0ELb0ELb1ELb0ELb0ELb0ELb0ELi2ELi2ELi4ELi2ELb1EEENS1_24CollectiveEpilogueBwdGQAISB_fSE_Li256ELb1ELb0EEENS1_25SingleTileBwdLPTSchedulerILb1ELi128ELb0EEEEEEEEEvNT_6ParamsE)
        /*02cc*/ 	.word	0x00000000


	//----- nvinfo : EIATTR_REGCOUNT
	.align		4
.L_130:
        /*02d0*/ 	.byte	0x04, 0x2f
        /*02d2*/ 	.short	(.L_132 - .L_131)
	.align		4
.L_131:
        /*02d4*/ 	.word	index@(_ZN7cutlass13device_kernelIN5flash19enable_sm80_to_sm89INS1_16FlashAttnBwdSm80INS1_25CollectiveMainloopBwdSm80ILi2ELi1EN4cute5tupleIJNS5_1CILi64EEENS7_ILi128EEENS7_ILi96EEEEEENS_10bfloat16_tEfNS_4arch4Sm80ELb1ELb0ELb0ELb1ELb1ELb0ELb0ELb0ELi2ELi2ELi4ELi2ELb1EEENS1_21CollectiveEpilogueBwdISB_SC_SE_Li256ELb1ELb0ELi2EEENS1_25SingleTileBwdLPTSchedulerILb1ELi128ELb1EEEEEEEEEvNT_6ParamsE)
        /*02d8*/ 	.word	0x00000004


	//----- nvinfo : EIATTR_FRAME_SIZE
	.align		4
.L_132:
        /*02dc*/ 	.byte	0x04, 0x11
        /*02de*/ 	.short	(.L_134 - .L_133)
	.align		4
.L_133:
        /*02e0*/ 	.word	index@(_ZN7cutlass13device_kernelIN5flash19enable_sm80_to_sm89INS1_16FlashAttnBwdSm80INS1_25CollectiveMainloopBwdSm80ILi2ELi1EN4cute5tupleIJNS5_1CILi64EEENS7_ILi128EEENS7_ILi96EEEEEENS_10bfloat16_tEfNS_4arch4Sm80ELb1ELb0ELb0ELb1ELb1ELb0ELb0ELb0ELi2ELi2ELi4ELi2ELb1EEENS1_21CollectiveEpilogueBwdISB_SC_SE_Li256ELb1ELb0ELi2EEENS1_25SingleTileBwdLPTSchedulerILb1ELi128ELb1EEEEEEEEEvNT_6ParamsE)
        /*02e4*/ 	.word	0x00000000


	//----- nvinfo : EIATTR_REGCOUNT
	.align		4
.L_134:
        /*02e8*/ 	.byte	0x04, 0x2f
        /*02ea*/ 	.short	(.L_136 - .L_135)
	.align		4
.L_135:
        /*02ec*/ 	.word	index@(_ZN7cutlass13device_kernelIN5flash19enable_sm80_to_sm89INS1_16FlashAttnBwdSm80INS1_25CollectiveMainloopBwdSm80ILi2ELi1EN4cute5tupleIJNS5_1CILi64EEENS7_ILi128EEENS7_ILi96EEEEEENS_10bfloat16_tEfNS_4arch4Sm80ELb1ELb0ELb0ELb1ELb0ELb0ELb0ELb0ELi2ELi2ELi4ELi2ELb1EEENS1_21CollectiveEpilogueBwdISB_SC_SE_Li256ELb1ELb0ELi2EEENS1_25SingleTileBwdLPTSchedulerILb1ELi128ELb0EEEEEEEEEvNT_6ParamsE)
        /*02f0*/ 	.word	0x00000004


	//----- nvinfo : EIATTR_FRAME_SIZE
	.align		4
.L_136:
        /*02f4*/ 	.byte	0x04, 0x11
        /*02f6*/ 	.short	(.L_138 - .L_137)
	.align		4
.L_137:
        /*02f8*/ 	.word	index@(_ZN7cutlass13device_kernelIN5flash19enable_sm80_to_sm89INS1_16FlashAttnBwdSm80INS1_25CollectiveMainloopBwdSm80ILi2ELi1EN4cute5tupleIJNS5_1CILi64EEENS7_ILi128EEENS7_ILi96EEEEEENS_10bfloat16_tEfNS_4arch4Sm80ELb1ELb0ELb0ELb1ELb0ELb0ELb0ELb0ELi2ELi2ELi4ELi2ELb1EEENS1_21CollectiveEpilogueBwdISB_SC_SE_Li256ELb1ELb0ELi2EEENS1_25SingleTileBwdLPTSchedulerILb1ELi128ELb0EEEEEEEEEvNT_6ParamsE)
        /*02fc*/ 	.word	0x00000000


	//----- nvinfo : EIATTR_REGCOUNT
	.align		4
.L_138:
        /*0300*/ 	.byte	0x04, 0x2f
        /*0302*/ 	.short	(.L_140 - .L_139)
	.align		4
.L_139:
        /*0304*/ 	.word	index@(_ZN7cutlass13device_kernelIN5flash19enable_sm80_to_sm89INS1_16FlashAttnBwdSm80INS1_25CollectiveMainloopBwdSm80ILi2ELi1EN4cute5tupleIJNS5_1CILi64EEENS7_ILi128EEENS7_ILi96EEEEEENS_10bfloat16_tEfNS_4arch4Sm80ELb1ELb0ELb0ELb0ELb1ELb0ELb0ELb0ELi2ELi2ELi4ELi2ELb1EEENS1_24CollectiveEpilogueBwdGQAISB_fSE_Li256ELb0ELb1EEENS1_25SingleTileBwdLPTSchedulerILb0ELi128ELb1EEEEEEEEEvNT_6ParamsE)
        /*0308*/ 	.word	0x00000004


	//----- nvinfo : EIATTR_FRAME_SIZE
	.align		4
.L_140:
        /*030c*/ 	.byte	0x04, 0x11
        /*030e*/ 	.short	(.L_142 - .L_141)
	.align		4
.L_141:
        /*0310*/ 	.word	index@(_ZN7cutlass13device_kernelIN5flash19enable_sm80_to_sm89INS1_16FlashAttnBwdSm80INS1_25CollectiveMainloopBwdSm80ILi2ELi1EN4cute5tupleIJNS5_1CILi64EEENS7_ILi128EEENS7_ILi96EEEEEENS_10bfloat16_tEfNS_4arch4Sm80ELb1ELb0ELb0ELb0ELb1ELb0ELb0ELb0ELi2ELi2ELi4ELi2ELb1EEENS1_24CollectiveEpilogueBwdGQAISB_fSE_Li256ELb0ELb1EEENS1_25SingleTileBwdLPTSchedulerILb0ELi128ELb1EEEEEEEEEvNT_6ParamsE)
        /*0314*/ 	.word	0x00000000


	//----- nvinfo : EIATTR_REGCOUNT
	.align		4
.L_142:
        /*0318*/ 	.byte	0x04, 0x2f
        /*031a*/ 	.short	(.L_144 - .L_143)
	.align		4
.L_143:
        /*031c*/ 	.word	index@(_ZN7cutlass13device_kernelIN5flash19enable_sm80_to_sm89INS1_16FlashAttnBwdSm80INS1_25CollectiveMainloopBwdSm80ILi2ELi1EN4cute5tupleIJNS5_1CILi64EEENS7_ILi128EEENS7_ILi96EEEEEENS_10bfloat16_tEfNS_4arch4Sm80ELb1ELb0ELb0ELb0ELb0ELb0ELb0ELb0ELi2ELi2ELi4ELi2ELb1EEENS1_24CollectiveEpilogueBwdGQAISB_fSE_Li256ELb0ELb0EEENS1_25SingleTileBwdLPTSchedulerILb0ELi128ELb0EEEEEEEEEvNT_6ParamsE)
        /*0320*/ 	.word	0x00000004


	//----- nvinfo : EIATTR_FRAME_SIZE
	.align		4
.L_144:
        /*0324*/ 	.byte	0x04, 0x11
        /*0326*/ 	.short	(.L_146 - .L_145)
	.align		4
.L_145:
        /*0328*/ 	.word	index@(_ZN7cutlass13device_kernelIN5flash19enable_sm80_to_sm89INS1_16FlashAttnBwdSm80INS1_25CollectiveMainloopBwdSm80ILi2ELi1EN4cute5tupleIJNS5_1CILi64EEENS7_ILi128EEENS7_ILi96EEEEEENS_10bfloat16_tEfNS_4arch4Sm80ELb1ELb0ELb0ELb0ELb0ELb0ELb0ELb0ELi2ELi2ELi4ELi2ELb1EEENS1_24CollectiveEpilogueBwdGQAISB_fSE_Li256ELb0ELb0EEENS1_25SingleTileBwdLPTSchedulerILb0ELi128ELb0EEEEEEEEEvNT_6ParamsE)
        /*032c*/ 	.word	0x00000000


	//----- nvinfo : EIATTR_REGCOUNT
	.align		4
.L_146:
        /*0330*/ 	.byte	0x04, 0x2f
        /*0332*/ 	.short	(.L_148 - .L_147)
	.align		4
.L_147:
        /*0334*/ 	.word	index@(_ZN7cutlass13device_kernelIN5flash19enable_sm80_to_sm89INS1_16FlashAttnBwdSm80INS1_25CollectiveMainloopBwdSm80ILi2ELi1EN4cute5tupleIJNS5_1CILi64EEENS7_ILi128EEENS7_ILi96EEEEEENS_10bfloat16_tEfNS_4arch4Sm80ELb1ELb0ELb0ELb0ELb1ELb0ELb0ELb0ELi2ELi2ELi4ELi2ELb1EEENS1_21CollectiveEpilogueBwdISB_SC_SE_Li256ELb0ELb0ELi2EEENS1_25SingleTileBwdLPTSchedulerILb0ELi128ELb1EEEEEEEEEvNT_6ParamsE)
        /*0338*/ 	.word	0x00000004


	//----- nvinfo : EIATTR_FRAME_SIZE
	.align		4
.L_148:
        /*033c*/ 	.byte	0x04, 0x11
        /*033e*/ 	.short	(.L_150 - .L_149)
	.align		4
.L_149:
        /*0340*/ 	.word	index@(_ZN7cutlass13device_kernelIN5flash19enable_sm80_to_sm89INS1_16FlashAttnBwdSm80INS1_25CollectiveMainloopBwdSm80ILi2ELi1EN4cute5tupleIJNS5_1CILi64EEENS7_ILi128EEENS7_ILi96EEEEEENS_10bfloat16_tEfNS_4arch4Sm80ELb1ELb0ELb0ELb0ELb1ELb0ELb0ELb0ELi2ELi2ELi4ELi2ELb1EEENS1_21CollectiveEpilogueBwdISB_SC_SE_Li256ELb0ELb0ELi2EEENS1_25SingleTileBwdLPTSchedulerILb0ELi128ELb1EEEEEEEEEvNT_6ParamsE)
        /*0344*/ 	.word	0x00000000


	//----- nvinfo : EIATTR_REGCOUNT
	.align		4
.L_150:
        /*0348*/ 	.byte	0x04, 0x2f
        /*034a*/ 	.short	(.L_152 - .L_151)
	.align		4
.L_151:
        /*034c*/ 	.word	index@(_ZN7cutlass13device_kernelIN5flash19enable_sm80_to_sm89INS1_16FlashAttnBwdSm80INS1_25CollectiveMainloopBwdSm80ILi2ELi1EN4cute5tupleIJNS5_1CILi64EEENS7_ILi128EEENS7_ILi96EEEEEENS_10bfloat16_tEfNS_4arch4Sm80ELb1ELb0ELb0ELb0ELb0ELb0ELb0ELb0ELi2ELi2ELi4ELi2ELb1EEENS1_21CollectiveEpilogueBwdISB_SC_SE_Li256ELb0ELb0ELi2EEENS1_25SingleTileBwdLPTSchedulerILb0ELi128ELb0EEEEEEEEEvNT_6ParamsE)
        /*0350*/ 	.word	0x00000004


	//----- nvinfo : EIATTR_FRAME_SIZE
	.align		4
.L_152:
        /*0354*/ 	.byte	0x04, 0x11
        /*0356*/ 	.short	(.L_154 - .L_153)
	.align		4
.L_153:
        /*0358*/ 	.word	index@(_ZN7cutlass13device_kernelIN5flash19enable_sm80_to_sm89INS1_16FlashAttnBwdSm80INS1_25CollectiveMainloopBwdSm80ILi2ELi1EN4cute5tupleIJNS5_1CILi64EEENS7_ILi128EEENS7_ILi96EEEEEENS_10bfloat16_tEfNS_4arch4Sm80ELb1ELb0ELb0ELb0ELb0ELb0ELb0ELb0ELi2ELi2ELi4ELi2ELb1EEENS1_21CollectiveEpilogueBwdISB_SC_SE_Li256ELb0ELb0ELi2EEENS1_25SingleTileBwdLPTSchedulerILb0ELi128ELb0EEEEEEEEEvNT_6ParamsE)
        /*035c*/ 	.word	0x00000000


	//----- nvinfo : EIATTR_REGCOUNT
	.align		4
.L_154:
        /*0360*/ 	.byte	0x04, 0x2f
        /*0362*/ 	.short	(.L_156 - .L_155)
	.align		4
.L_155:
        /*0364*/ 	.word	index@(_ZN7cutlass13device_kernelIN5flash19enable_sm80_to_sm89INS1_16FlashAttnBwdSm80INS1_25CollectiveMainloopBwdSm80ILi2ELi1EN4cute5tupleIJNS5_1CILi64EEENS7_ILi128EEENS7_ILi96EEEEEENS_10bfloat16_tEfNS_4arch4Sm80ELb0ELb1ELb0ELb1ELb1ELb0ELb0ELb0ELi2ELi2ELi4ELi2ELb1EEENS1_24CollectiveEpilogueBwdGQAISB_fSE_Li256ELb1ELb1EEENS1_19SingleTileSchedulerILb1ELb0ELb0ELi128EEEEEEEEEvNT_6ParamsE)
        /*0368*/ 	.word	0x00000004


	//----- nvinfo : EIATTR_FRAME_SIZE
	.align		4
.L_156:
        /*036c*/ 	.byte	0x04, 0x11
        /*036e*/ 	.short	(.L_158 - .L_157)
	.align		4
.L_157:
        /*0370*/ 	.word	index@(_ZN7cutlass13device_kernelIN5flash19enable_sm80_to_sm89INS1_16FlashAttnBwdSm80INS1_25CollectiveMainloopBwdSm80ILi2ELi1EN4cute5tupleIJNS5_1CILi64EEENS7_ILi128EEENS7_ILi96EEEEEENS_10bfloat16_tEfNS_4arch4Sm80ELb0ELb1ELb0ELb1ELb1ELb0ELb0ELb0ELi2ELi2ELi4ELi2ELb1EEENS1_24CollectiveEpilogueBwdGQAISB_fSE_Li256ELb1ELb1EEENS1_19SingleTileSchedulerILb1ELb0ELb0ELi128EEEEEEEEEvNT_6ParamsE)
        /*0374*/ 	.word	0x00000000


	//----- nvinfo : EIATTR_REGCOUNT
	.align		4
.L_158:
        /*0378*/ 	.byte	0x04, 0x2f
        /*037a*/ 	.short	(.L_160 - .L_159)
	.align		4
.L_159:
        /*037c*/ 	.word	index@(_ZN7cutlass13device_kernelIN5flash19enable_sm80_to_sm89INS1_16FlashAttnBwdSm80INS1_25CollectiveMainloopBwdSm80ILi2ELi1EN4cute5tupleIJNS5_1CILi64EEENS7_ILi128EEENS7_ILi96EEEEEENS_10bfloat16_tEfNS_4arch4Sm80ELb0ELb1ELb0ELb1ELb0ELb0ELb0ELb0ELi2ELi2ELi4ELi2ELb1EEENS1_24CollectiveEpilogueBwdGQAISB_fSE_Li256ELb1ELb0EEENS1_19SingleTileSchedulerILb1ELb0ELb0ELi128EEEEEEEEEvNT_6ParamsE)
        /*0380*/ 	.word	0x00000004


	//----- nvinfo : EIATTR_FRAME_SIZE
	.align		4
.L_160:
        /*0384*/ 	.byte	0x04, 0x11
        /*0386*/ 	.short	(.L_162 - .L_161)
	.align		4
.L_161:
        /*0388*/ 	.word	index@(_ZN7cutlass13device_kernelIN5flash19enable_sm80_to_sm89INS1_16FlashAttnBwdSm80INS1_25CollectiveMainloopBwdSm80ILi2ELi1EN4cute5tupleIJNS5_1CILi64EEENS7_ILi128EEENS7_ILi96EEEEEENS_10bfloat16_tEfNS_4arch4Sm80ELb0ELb1ELb0ELb1ELb0ELb0ELb0ELb0ELi2ELi2ELi4ELi2ELb1EEENS1_24CollectiveEpilogueBwdGQAISB_fSE_Li256ELb1ELb0EEENS1_19SingleTileSchedulerILb1ELb0ELb0ELi128EEEEEEEEEvNT_6ParamsE)
        /*038c*/ 	.word	0x00000000


	//----- nvinfo : EIATTR_REGCOUNT
	.align		4
.L_162:
        /*0390*/ 	.byte	0x04, 0x2f
        /*0392*/ 	.short	(.L_164 - .L_163)
	.align		4
.L_163:
        /*0394*/ 	.word	index@(_ZN7cutlass13device_kernelIN5flash19enable_sm80_to_sm89INS1_16FlashAttnBwdSm80INS1_25CollectiveMainloopBwdSm80ILi2ELi1EN4cute5tupleIJNS5_1CILi64EEENS7_ILi128EEENS7_ILi96EEEEEENS_10bfloat16_tEfNS_4arch4Sm80ELb0ELb1ELb0ELb1ELb1ELb0ELb0ELb0ELi2ELi2ELi4ELi2ELb1EEENS1_21CollectiveEpilogueBwdISB_SC_SE_Li256ELb1ELb0ELi2EEENS1_19SingleTileSchedulerILb1ELb0ELb0ELi128EEEEEEEEEvNT_6ParamsE)
        /*0398*/ 	.word	0x00000004


	//----- nvinfo : EIATTR_FRAME_SIZE
	.align		4
.L_164:
        /*039c*/ 	.byte	0x04, 0x11
        /*039e*/ 	.short	(.L_166 - .L_165)
	.align		4
.L_165:
        /*03a0*/ 	.word	index@(_ZN7cutlass13device_kernelIN5flash19enable_sm80_to_sm89INS1_16FlashAttnBwdSm80INS1_25CollectiveMainloopBwdSm80ILi2ELi1EN4cute5tupleIJNS5_1CILi64EEENS7_ILi128EEENS7_ILi96EEEEEENS_10bfloat16_tEfNS_4arch4Sm80ELb0ELb1ELb0ELb1ELb1ELb0ELb0ELb0ELi2ELi2ELi4ELi2ELb1EEENS1_21CollectiveEpilogueBwdISB_SC_SE_Li256ELb1ELb0ELi2EEENS1_19SingleTileSchedulerILb1ELb0ELb0ELi128EEEEEEEEEvNT_6ParamsE)
        /*03a4*/ 	.word	0x00000000


	//----- nvinfo : EIATTR_REGCOUNT
	.align		4
.L_166:
        /*03a8*/ 	.byte	0x04, 0x2f
        /*03aa*/ 	.short	(.L_168 - .L_167)
	.align		4
.L_167:
        /*03ac*/ 	.word	index@(_ZN7cutlass13device_kernelIN5flash19enable_sm80_to_sm89INS1_16FlashAttnBwdSm80INS1_25CollectiveMainloopBwdSm80ILi2ELi1EN4cute5tupleIJNS5_1CILi64EEENS7_ILi128EEENS7_ILi96EEEEEENS_10bfloat16_tEfNS_4arch4Sm80ELb0ELb1ELb0ELb1ELb0ELb0ELb0ELb0ELi2ELi2ELi4ELi2ELb1EEENS1_21CollectiveEpilogueBwdISB_SC_SE_Li256ELb1ELb0ELi2EEENS1_19SingleTileSchedulerILb1ELb0ELb0ELi128EEEEEEEEEvNT_6ParamsE)
        /*03b0*/ 	.word	0x00000004


	//----- nvinfo : EIATTR_FRAME_SIZE
	.align		4
.L_168:
        /*03b4*/ 	.byte	0x04, 0x11
        /*03b6*/ 	.short	(.L_170 - .L_169)
	.align		4
.L_169:
        /*03b8*/ 	.word	index@(_ZN7cutlass13device_kernelIN5flash19enable_sm80_to_sm89INS1_16FlashAttnBwdSm80INS1_25CollectiveMainloopBwdSm80ILi2ELi1EN4cute5tupleIJNS5_1CILi64EEENS7_ILi128EEENS7_ILi96EEEEEENS_10bfloat16_tEfNS_4arch4Sm80ELb0ELb1ELb0ELb1ELb0ELb0ELb0ELb0ELi2ELi2ELi4ELi2ELb1EEENS1_21CollectiveEpilogueBwdISB_SC_SE_Li256ELb1ELb0ELi2EEENS1_19SingleTileSchedulerILb1ELb0ELb0ELi128EEEEEEEEEvNT_6ParamsE)
        /*03bc*/ 	.word	0x00000000


	//----- nvinfo : EIATTR_REGCOUNT
	.align		4
.L_170:
        /*03c0*/ 	.byte	0x04, 0x2f
        /*03c2*/ 	.short	(.L_172 - .L_171)
	.align		4
.L_171:
        /*03c4*/ 	.word	index@(_ZN7cutlass13device_kernelIN5flash19enable_sm80_to_sm89INS1_16FlashAttnBwdSm80INS1_25CollectiveMainloopBwdSm80ILi2ELi1EN4cute5tupleIJNS5_1CILi64EEENS7_ILi128EEENS7_ILi96EEEEEENS_10bfloat16_tEfNS_4arch4Sm80ELb0ELb1ELb0ELb0ELb1ELb0ELb0ELb0ELi2ELi2ELi4ELi2ELb1EEENS1_24CollectiveEpilogueBwdGQAISB_fSE_Li256ELb0ELb1EEENS1_19SingleTileSchedulerILb0ELb0ELb0ELi128EEEEEEEEEvNT_6ParamsE)
        /*03c8*/ 	.word	0x00000004


	//----- nvinfo : EIATTR_FRAME_SIZE
	.align		4
.L_172:
        /*03cc*/ 	.byte	0x04, 0x11
        /*03ce*/ 	.short	(.L_174 - .L_173)
	.align		4
.L_173:
        /*03d0*/ 	.word	index@(_ZN7cutlass13device_kernelIN5flash19enable_sm80_to_sm89INS1_16FlashAttnBwdSm80INS1_25CollectiveMainloopBwdSm80ILi2ELi1EN4cute5tupleIJNS5_1CILi64EEENS7_ILi128EEENS7_ILi96EEEEEENS_10bfloat16_tEfNS_4arch4Sm80ELb0ELb1ELb0ELb0ELb1ELb0ELb0ELb0ELi2ELi2ELi4ELi2ELb1EEENS1_24CollectiveEpilogueBwdGQAISB_fSE_Li256ELb0ELb1EEENS1_19SingleTileSchedulerILb0ELb0ELb0ELi128EEEEEEEEEvNT_6ParamsE)
        /*03d4*/ 	.word	0x00000000


	//----- nvinfo : EIATTR_REGCOUNT
	.align		4
.L_174:
        /*03d8*/ 	.byte	0x04, 0x2f
        /*03da*/ 	.short	(.L_176 - .L_175)
	.align		4
.L_175:
        /*03dc*/ 	.word	index@(_ZN7cutlass13device_kernelIN5flash19enable_sm80_to_sm89INS1_16FlashAttnBwdSm80INS1_25CollectiveMainloopBwdSm80ILi2ELi1EN4cute5tupleIJNS5_1CILi64EEENS7_ILi128EEENS7_ILi96EEEEEENS_10bfloat16_tEfNS_4arch4Sm80ELb0ELb1ELb0ELb0ELb0ELb0ELb0ELb0ELi2ELi2ELi4ELi2ELb1EEENS1_24CollectiveEpilogueBwdGQAISB_fSE_Li256ELb0ELb0EEENS1_19SingleTileSchedulerILb0ELb0ELb0ELi128EEEEEEEEEvNT_6ParamsE)
        /*03e0*/ 	.word	0x00000004


	//----- nvinfo : EIATTR_FRAME_SIZE
	.align		4
.L_176:
        /*03e4*/ 	.byte	0x04, 0x11
        /*03e6*/ 	.short	(.L_178 - .L_177)
	.align		4
.L_177:
        /*03e8*/ 	.word	index@(_ZN7cutlass13device_kernelIN5flash19enable_sm80_to_sm89INS1_16FlashAttnBwdSm80INS1_25CollectiveMainloopBwdSm80ILi2ELi1EN4cute5tupleIJNS5_1CILi64EEENS7_ILi128EEENS7_ILi96EEEEEENS_10bfloat16_tEfNS_4arch4Sm80ELb0ELb1ELb0ELb0ELb0ELb0ELb0ELb0ELi2ELi2ELi4ELi2ELb1EEENS1_24CollectiveEpilogueBwdGQAISB_fSE_Li256ELb0ELb0EEENS1_19SingleTileSchedulerILb0ELb0ELb0ELi128EEEEEEEEEvNT_6ParamsE)
        /*03ec*/ 	.word	0x00000000


	//----- nvinfo : EIATTR_REGCOUNT
	.align		4
.L_178:
        /*03f0*/ 	.byte	0x04, 0x2f
        /*03f2*/ 	.short	(.L_180 - .L_179)
	.align		4
.L_179:
        /*03f4*/ 	.word	index@(_ZN7cutlass13device_kernelIN5flash19enable_sm80_to_sm89INS1_16FlashAttnBwdSm80INS1_25CollectiveMainloopBwdSm80ILi2ELi1EN4cute5tupleIJNS5_1CILi64EEENS7_ILi128EEENS7_ILi96EEEEEENS_10bfloat16_tEfNS_4arch4Sm80ELb0ELb1ELb0ELb0ELb1ELb0ELb0ELb0ELi2ELi2ELi4ELi2ELb1EEENS1_21CollectiveEpilogueBwdISB_SC_SE_Li256ELb0ELb0ELi2EEENS1_19SingleTileSchedulerILb0ELb0ELb0ELi128EEEEEEEEEvNT_6ParamsE)
        /*03f8*/ 	.word	0x00000004


	//----- nvinfo : EIATTR_FRAME_SIZE
	.align		4
.L_180:
        /*03fc*/ 	.byte	0x04, 0x11
        /*03fe*/ 	.short	(.L_182 - .L_181)
	.align		4
.L_181:
        /*0400*/ 	.word	index@(_ZN7cutlass13device_kernelIN5flash19enable_sm80_to_sm89INS1_16FlashAttnBwdSm80INS1_25CollectiveMainloopBwdSm80ILi2ELi1EN4cute5tupleIJNS5_1CILi64EEENS7_ILi128EEENS7_ILi96EEEEEENS_10bfloat16_tEfNS_4arch4Sm80ELb0ELb1ELb0ELb0ELb1ELb0ELb0ELb0ELi2ELi2ELi4ELi2ELb1EEENS1_21CollectiveEpilogueBwdISB_SC_SE_Li256ELb0ELb0ELi2EEENS1_19SingleTileSchedulerILb0ELb0ELb0ELi128EEEEEEEEEvNT_6ParamsE)
        /*0404*/ 	.word	0x00000000


	//----- nvinfo : EIATTR_REGCOUNT
	.align		4
.L_182:
        /*0408*/ 	.byte	0x04, 0x2f
        /*040a*/ 	.short	(.L_184 - .L_183)
	.align		4
.L_183:
        /*040c*/ 	.word	index@(_ZN7cutlass13device_kernelIN5flash19enable_sm80_to_sm89INS1_16FlashAttnBwdSm80INS1_25CollectiveMainloopBwdSm80ILi2ELi1EN4cute5tupleIJNS5_1CILi64EEENS7_ILi128EEENS7_ILi96EEEEEENS_10bfloat16_tEfNS_4arch4Sm80ELb0ELb1ELb0ELb0ELb0ELb0ELb0ELb0ELi2ELi2ELi4ELi2ELb1EEENS1_21CollectiveEpilogueBwdISB_SC_SE_Li256ELb0ELb0ELi2EEENS1_19SingleTileSchedulerILb0ELb0ELb0ELi128EEEEEEEEEvNT_6ParamsE)
        /*0410*/ 	.word	0x00000004


	//----- nvinfo : EIATTR_FRAME_SIZE
	.align		4
.L_184:
        /*0414*/ 	.byte	0x04, 0x11
        /*0416*/ 	.short	(.L_186 - .L_185)
	.align		4
.L_185:
        /*0418*/ 	.word	index@(_ZN7cutlass13device_kernelIN5flash19enable_sm80_to_sm89INS1_16FlashAttnBwdSm80INS1_25CollectiveMainloopBwdSm80ILi2ELi1EN4cute5tupleIJNS5_1CILi64EEENS7_ILi128EEENS7_ILi96EEEEEENS_10bfloat16_tEfNS_4arch4Sm80ELb0ELb1ELb0ELb0ELb0ELb0ELb0ELb0ELi2ELi2ELi4ELi2ELb1EEENS1_21CollectiveEpilogueBwdISB_SC_SE_Li256ELb0ELb0ELi2EEENS1_19SingleTileSchedulerILb0ELb0ELb0ELi128EEEEEEEEEvNT_6ParamsE)
        /*041c*/ 	.word	0x00000000


	//----- nvinfo : EIATTR_REGCOUNT
	.align		4
.L_186:
        /*0420*/ 	.byte	0x04, 0x2f
        /*0422*/ 	.short	(.L_188 - .L_187)
	.align		4
.L_187:
        /*0424*/ 	.word	index@(_ZN7cutlass13device_kernelIN5flash19enable_sm80_to_sm89INS1_16FlashAttnBwdSm80INS1_25CollectiveMainloopBwdSm80ILi2ELi1EN4cute5tupleIJNS5_1CILi64EEENS7_ILi128EEENS7_ILi96EEEEEENS_10bfloat16_tEfNS_4arch4Sm80ELb0ELb0ELb0ELb1ELb1ELb0ELb0ELb0ELi2ELi2ELi4ELi2ELb1EEENS1_24CollectiveEpilogueBwdGQAISB_fSE_Li256ELb1ELb1EEENS1_19SingleTileSchedulerILb1ELb0ELb0ELi128EEEEEEEEEvNT_6ParamsE)
        /*0428*/ 	.word	0x00000004


	//----- nvinfo : EIATTR_FRAME_SIZE
	.align		4
.L_188:
        /*042c*/ 	.byte	0x04, 0x11
        /*042e*/ 	.short	(.L_190 - .L_189)
	.align		4
.L_189:
        /*0430*/ 	.word	index@(_ZN7cutlass13device_kernelIN5flash19enable_sm80_to_sm89INS1_16FlashAttnBwdSm80INS1_25CollectiveMainloopBwdSm80ILi2ELi1EN4cute5tupleIJNS5_1CILi64EEENS7_ILi128EEENS7_ILi96EEEEEENS_10bfloat16_tEfNS_4arch4Sm80ELb0ELb0ELb0ELb1ELb1ELb0ELb0ELb0ELi2ELi2ELi4ELi2ELb1EEENS1_24CollectiveEpilogueBwdGQAISB_fSE_Li256ELb1ELb1EEENS1_19SingleTileSchedulerILb1ELb0ELb0ELi128EEEEEEEEEvNT_6ParamsE)
        /*0434*/ 	.word	0x00000000


	//----- nvinfo : EIATTR_REGCOUNT
	.align		4
.L_190:
        /*0438*/ 	.byte	0x04, 0x2f
        /*043a*/ 	.short	(.L_192 - .L_191)
	.align		4
.L_191:
        /*043c*/ 	.word	index@(_ZN7cutlass13device_kernelIN5flash19enable_sm80_to_sm89INS1_16FlashAttnBwdSm80INS1_25CollectiveMainloopBwdSm80ILi2ELi1EN4cute5tupleIJNS5_1CILi64EEENS7_ILi128EEENS7_ILi96EEEEEENS_10bfloat16_tEfNS_4arch4Sm80ELb0ELb0ELb0ELb1ELb0ELb0ELb0ELb0ELi2ELi2ELi4ELi2ELb1EEENS1_24CollectiveEpilogueBwdGQAISB_fSE_Li256ELb1ELb0EEENS1_19SingleTileSchedulerILb1ELb0ELb0ELi128EEEEEEEEEvNT_6ParamsE)
        /*0440*/ 	.word	0x00000004


	//----- nvinfo : EIATTR_FRAME_SIZE
	.align		4
.L_192:
        /*0444*/ 	.byte	0x04, 0x11
        /*0446*/ 	.short	(.L_194 - .L_193)
	.align		4
.L_193:
        /*0448*/ 	.word	index@(_ZN7cutlass13device_kernelIN5flash19enable_sm80_to_sm89INS1_16FlashAttnBwdSm80INS1_25CollectiveMainloopBwdSm80ILi2ELi1EN4cute5tupleIJNS5_1CILi64EEENS7_ILi128EEENS7_ILi96EEEEEENS_10bfloat16_tEfNS_4arch4Sm80ELb0ELb0ELb0ELb1ELb0ELb0ELb0ELb0ELi2ELi2ELi4ELi2ELb1EEENS1_24CollectiveEpilogueBwdGQAISB_fSE_Li256ELb1ELb0EEENS1_19SingleTileSchedulerILb1ELb0ELb0ELi128EEEEEEEEEvNT_6ParamsE)
        /*044c*/ 	.word	0x00000000


	//----- nvinfo : EIATTR_REGCOUNT
	.align		4
.L_194:
        /*0450*/ 	.byte	0x04, 0x2f
        /*0452*/ 	.short	(.L_196 - .L_195)
	.align		4
.L_195:
        /*0454*/ 	.word	index@(_ZN7cutlass13device_kernelIN5flash19enable_sm80_to_sm89INS1_16FlashAttnBwdSm80INS1_25CollectiveMainloopBwdSm80ILi2ELi1EN4cute5tupleIJNS5_1CILi64EEENS7_ILi128EEENS7_ILi96EEEEEENS_10bfloat16_tEfNS_4arch4Sm80ELb0ELb0ELb0ELb1ELb1ELb0ELb0ELb0ELi2ELi2ELi4ELi2ELb1EEENS1_21CollectiveEpilogueBwdISB_SC_SE_Li256ELb1ELb0ELi2EEENS1_19SingleTileSchedulerILb1ELb0ELb0ELi128EEEEEEEEEvNT_6ParamsE)
        /*0458*/ 	.word	0x00000004


	//----- nvinfo : EIATTR_FRAME_SIZE
	.align		4
.L_196:
        /*045c*/ 	.byte	0x04, 0x11
        /*045e*/ 	.short	(.L_198 - .L_197)
	.align		4
.L_197:
        /*0460*/ 	.word	index@(_ZN7cutlass13device_kernelIN5flash19enable_sm80_to_sm89INS1_16FlashAttnBwdSm80INS1_25CollectiveMainloopBwdSm80ILi2ELi1EN4cute5tupleIJNS5_1CILi64EEENS7_ILi128EEENS7_ILi96EEEEEENS_10bfloat16_tEfNS_4arch4Sm80ELb0ELb0ELb0ELb1ELb1ELb0ELb0ELb0ELi2ELi2ELi4ELi2ELb1EEENS1_21CollectiveEpilogueBwdISB_SC_SE_Li256ELb1ELb0ELi2EEENS1_19SingleTileSchedulerILb1ELb0ELb0ELi128EEEEEEEEEvNT_6ParamsE)
        /*0464*/ 	.word	0x00000000


	//----- nvinfo : EIATTR_REGCOUNT
	.align		4
.L_198:
        /*0468*/ 	.byte	0x04, 0x2f
        /*046a*/ 	.short	(.L_200 - .L_199)
	.align		4
.L_199:
        /*046c*/ 	.word	index@(_ZN7cutlass13device_kernelIN5flash19enable_sm80_to_sm89INS1_16FlashAttnBwdSm80INS1_25CollectiveMainloopBwdSm80ILi2ELi1EN4cute5tupleIJNS5_1CILi64EEENS7_ILi128EEENS7_ILi96EEEEEENS_10bfloat16_tEfNS_4arch4Sm80ELb0ELb0ELb0ELb1ELb0ELb0ELb0ELb0ELi2ELi2ELi4ELi2ELb1EEENS1_21CollectiveEpilogueBwdISB_SC_SE_Li256ELb1ELb0ELi2EEENS1_19SingleTileSchedulerILb1ELb0ELb0ELi128EEEEEEEEEvNT_6ParamsE)
        /*0470*/ 	.word	0x00000004


	//----- nvinfo : EIATTR_FRAME_SIZE
	.align		4
.L_200:
        /*0474*/ 	.byte	0x04, 0x11
        /*0476*/ 	.short	(.L_202 - .L_201)
	.align		4
.L_201:
        /*0478*/ 	.word	index@(_ZN7cutlass13device_kernelIN5flash19enable_sm80_to_sm89INS1_16FlashAttnBwdSm80INS1_25CollectiveMainloopBwdSm80ILi2ELi1EN4cute5tupleIJNS5_1CILi64EEENS7_ILi128EEENS7_ILi96EEEEEENS_10bfloat16_tEfNS_4arch4Sm80ELb0ELb0ELb0ELb1ELb0ELb0ELb0ELb0ELi2ELi2ELi4ELi2ELb1EEENS1_21CollectiveEpilogueBwdISB_SC_SE_Li256ELb1ELb0ELi2EEENS1_19SingleTileSchedulerILb1ELb0ELb0ELi128EEEEEEEEEvNT_6ParamsE)
        /*047c*/ 	.word	0x00000000


	//----- nvinfo : EIATTR_REGCOUNT
	.align		4
.L_202:
        /*0480*/ 	.byte	0x04, 0x2f
        /*0482*/ 	.short	(.L_204 - .L_203)
	.align		4
.L_203:
        /*0484*/ 	.word	index@(_ZN7cutlass13device_kernelIN5flash19enable_sm80_to_sm89INS1_16FlashAttnBwdSm80INS1_25CollectiveMainloopBwdSm80ILi2ELi1EN4cute5tupleIJNS5_1CILi64EEENS7_ILi128EEENS7_ILi96EEEEEENS_10bfloat16_tEfNS_4arch4Sm80ELb0ELb0ELb0ELb0ELb1ELb0ELb0ELb0ELi2ELi2ELi4ELi2ELb1EEENS1_24CollectiveEpilogueBwdGQAISB_fSE_Li256ELb0ELb1EEENS1_19SingleTileSchedulerILb0ELb0ELb0ELi128EEEEEEEEEvNT_6ParamsE)
        /*0488*/ 	.word	0x00000004


	//----- nvinfo : EIATTR_FRAME_SIZE
	.align		4
.L_204:
        /*048c*/ 	.byte	0x04, 0x11
        /*048e*/ 	.short	(.L_206 - .L_205)
	.align		4
.L_205:
        /*0490*/ 	.word	index@(_ZN7cutlass13device_kernelIN5flash19enable_sm80_to_sm89INS1_16FlashAttnBwdSm80INS1_25CollectiveMainloopBwdSm80ILi2ELi1EN4cute5tupleIJNS5_1CILi64EEENS7_ILi128EEENS7_ILi96EEEEEENS_10bfloat16_tEfNS_4arch4Sm80ELb0ELb0ELb0ELb0ELb1ELb0ELb0ELb0ELi2ELi2ELi4ELi2ELb1EEENS1_24CollectiveEpilogueBwdGQAISB_fSE_Li256ELb0ELb1EEENS1_19SingleTileSchedulerILb0ELb0ELb0ELi128EEEEEEEEEvNT_6ParamsE)
        /*0494*/ 	.word	0x00000000


	//----- nvinfo : EIATTR_REGCOUNT
	.align		4
.L_206:
        /*0498*/ 	.byte	0x04, 0x2f
        /*049a*/ 	.short	(.L_208 - .L_207)
	.align		4
.L_207:
        /*049c*/ 	.word	index@(_ZN7cutlass13device_kernelIN5flash19enable_sm80_to_sm89INS1_16FlashAttnBwdSm80INS1_25CollectiveMainloopBwdSm80ILi2ELi1EN4cute5tupleIJNS5_1CILi64EEENS7_ILi128EEENS7_ILi96EEEEEENS_10bfloat16_tEfNS_4arch4Sm80ELb0ELb0ELb0ELb0ELb0ELb0ELb0ELb0ELi2ELi2ELi4ELi2ELb1EEENS1_24CollectiveEpilogueBwdGQAISB_fSE_Li256ELb0ELb0EEENS1_19SingleTileSchedulerILb0ELb0ELb0ELi128EEEEEEEEEvNT_6ParamsE)
        /*04a0*/ 	.word	0x00000004


	//----- nvinfo : EIATTR_FRAME_SIZE
	.align		4
.L_208:
        /*04a4*/ 	.byte	0x04, 0x11
        /*04a6*/ 	.short	(.L_210 - .L_209)
	.align		4
.L_209:
        /*04a8*/ 	.word	index@(_ZN7cutlass13device_kernelIN5flash19enable_sm80_to_sm89INS1_16FlashAttnBwdSm80INS1_25CollectiveMainloopBwdSm80ILi2ELi1EN4cute5tupleIJNS5_1CILi64EEENS7_ILi128EEENS7_ILi96EEEEEENS_10bfloat16_tEfNS_4arch4Sm80ELb0ELb0ELb0ELb0ELb0ELb0ELb0ELb0ELi2ELi2ELi4ELi2ELb1EEENS1_24CollectiveEpilogueBwdGQAISB_fSE_Li256ELb0ELb0EEENS1_19SingleTileSchedulerILb0ELb0ELb0ELi128EEEEEEEEEvNT_6ParamsE)
        /*04ac*/ 	.word	0x00000000


	//----- nvinfo : EIATTR_REGCOUNT
	.align		4
.L_210:
        /*04b0*/ 	.byte	0x04, 0x2f
        /*04b2*/ 	.short	(.L_212 - .L_211)
	.align		4
.L_211:
        /*04b4*/ 	.word	index@(_ZN7cutlass13device_kernelIN5flash19enable_sm80_to_sm89INS1_16FlashAttnBwdSm80INS1_25CollectiveMainloopBwdSm80ILi2ELi1EN4cute5tupleIJNS5_1CILi64EEENS7_ILi128EEENS7_ILi96EEEEEENS_10bfloat16_tEfNS_4arch4Sm80ELb0ELb0ELb0ELb0ELb1ELb0ELb0ELb0ELi2ELi2ELi4ELi2ELb1EEENS1_21CollectiveEpilogueBwdISB_SC_SE_Li256ELb0ELb0ELi2EEENS1_19SingleTileSchedulerILb0ELb0ELb0ELi128EEEEEEEEEvNT_6ParamsE)
        /*04b8*/ 	.word	0x00000004


	//----- nvinfo : EIATTR_FRAME_SIZE
	.align		4
.L_212:
        /*04bc*/ 	.byte	0x04, 0x11
        /*04be*/ 	.short	(.L_214 - .L_213)
	.align		4
.L_213:
        /*04c0*/ 	.word	index@(_ZN7cutlass13device_kernelIN5flash19enable_sm80_to_sm89INS1_16FlashAttnBwdSm80INS1_25CollectiveMainloopBwdSm80ILi2ELi1EN4cute5tupleIJNS5_1CILi64EEENS7_ILi128EEENS7_ILi96EEEEEENS_10bfloat16_tEfNS_4arch4Sm80ELb0ELb0ELb0ELb0ELb1ELb0ELb0ELb0ELi2ELi2ELi4ELi2ELb1EEENS1_21CollectiveEpilogueBwdISB_SC_SE_Li256ELb0ELb0ELi2EEENS1_19SingleTileSchedulerILb0ELb0ELb0ELi128EEEEEEEEEvNT_6ParamsE)
        /*04c4*/ 	.word	0x00000000


	//----- nvinfo : EIATTR_REGCOUNT
	.align		4
.L_214:
        /*04c8*/ 	.byte	0x04, 0x2f
        /*04ca*/ 	.short	(.L_216 - .L_215)
	.align		4
.L_215:
        /*04cc*/ 	.word	index@(_ZN7cutlass13device_kernelIN5flash19enable_sm80_to_sm89INS1_16FlashAttnBwdSm80INS1_25CollectiveMainloopBwdSm80ILi2ELi1EN4cute5tupleIJNS5_1CILi64EEENS7_ILi128EEENS7_ILi96EEEEEENS_10bfloat16_tEfNS_4arch4Sm80ELb0ELb0ELb0ELb0ELb0ELb0ELb0ELb0ELi2ELi2ELi4ELi2ELb1EEENS1_21CollectiveEpilogueBwdISB_SC_SE_Li256ELb0ELb0ELi2EEENS1_19SingleTileSchedulerILb0ELb0ELb0ELi128EEEEEEEEEvNT_6ParamsE)
        /*04d0*/ 	.word	0x00000004


	//----- nvinfo : EIATTR_FRAME_SIZE
	.align		4
.L_216:
        /*04d4*/ 	.byte	0x04, 0x11
        /*04d6*/ 	.short	(.L_218 - .L_217)
	.align		4
.L_217:
        /*04d8*/ 	.word	index@(_ZN7cutlass13device_kernelIN5flash19enable_sm80_to_sm89INS1_16FlashAttnBwdSm80INS1_25CollectiveMainloopBwdSm80ILi2ELi1EN4cute5tupleIJNS5_1CILi64EEENS7_ILi128EEENS7_ILi96EEEEEENS_10bfloat16_tEfNS_4arch4Sm80ELb0ELb0ELb0ELb0ELb0ELb0ELb0ELb0ELi2ELi2ELi4ELi2ELb1EEENS1_21CollectiveEpilogueBwdISB_SC_SE_Li256ELb0ELb0ELi2EEENS1_19SingleTileSchedulerILb0ELb0ELb0ELi128EEEEEEEEEvNT_6ParamsE)
        /*04dc*/ 	.word	0x00000000


	//----- nvinfo : EIATTR_MIN_STACK_SIZE
	.align		4
.L_218:
        /*04e0*/ 	.byte	0x04, 0x12
        /*04e2*/ 	.short	(.L_220 - .L_219)
	.align		4
.L_219:
        /*04e4*/ 	.word	index@(_ZN7cutlass13device_kernelIN5flash19enable_sm80_to_sm89INS1_16FlashAttnBwdSm80INS1_25CollectiveMainloopBwdSm80ILi2ELi1EN4cute5tupleIJNS5_1CILi64EEENS7_ILi128EEENS7_ILi96EEEEEENS_10bfloat16_tEfNS_4arch4Sm80ELb0ELb0ELb0ELb0ELb0ELb0ELb0ELb0ELi2ELi2ELi4ELi2ELb1EEENS1_21CollectiveEpilogueBwdISB_SC_SE_Li256ELb0ELb0ELi2EEENS1_19SingleTileSchedulerILb0ELb0ELb0ELi128EEEEEEEEEvNT_6ParamsE)
        /*04e8*/ 	.word	0x00000000


	//----- nvinfo : EIATTR_MIN_STACK_SIZE
	.align		4
.L_220:
        /*04ec*/ 	.byte	0x04, 0x12
        /*04ee*/ 	.short	(.L_222 - .L_221)
	.align		4
.L_221:
        /*04f0*/ 	.word	index@(_ZN7cutlass13device_kernelIN5flash19enable_sm80_to_sm89INS1_16FlashAttnBwdSm80INS1_25CollectiveMainloopBwdSm80ILi2ELi1EN4cute5tupleIJNS5_1CILi64EEENS7_ILi128EEENS7_ILi96EEEEEENS_10bfloat16_tEfNS_4arch4Sm80ELb0ELb0ELb0ELb0ELb1ELb0ELb0ELb0ELi2ELi2ELi4ELi2ELb1EEENS1_21CollectiveEpilogueBwdISB_SC_SE_Li256ELb0ELb0ELi2EEENS1_19SingleTileSchedulerILb0ELb0ELb0ELi128EEEEEEEEEvNT_6ParamsE)
        /*04f4*/ 	.word	0x00000000


	//----- nvinfo : EIATTR_MIN_STACK_SIZE
	.align		4
.L_222:
        /*04f8*/ 	.byte	0x04, 0x12
        /*04fa*/ 	.short	(.L_224 - .L_223)
	.align		4
.L_223:
        /*04fc*/ 	.word	index@(_ZN7cutlass13device_kernelIN5flash19enable_sm80_to_sm89INS1_16FlashAttnBwdSm80INS1_25CollectiveMainloopBwdSm80ILi2ELi1EN4cute5tupleIJNS5_1CILi64EEENS7_ILi128EEENS7_ILi96EEEEEENS_10bfloat16_tEfNS_4arch4Sm80ELb0ELb0ELb0ELb0ELb0ELb0ELb0ELb0ELi2ELi2ELi4ELi2ELb1EEENS1_24CollectiveEpilogueBwdGQAISB_fSE_Li256ELb0ELb0EEENS1_19SingleTileSchedulerILb0ELb0ELb0ELi128EEEEEEEEEvNT_6ParamsE)
        /*0500*/ 	.word	0x00000000


	//----- nvinfo : EIATTR_MIN_STACK_SIZE
	.align		4
.L_224:
        /*0504*/ 	.byte	0x04, 0x12
        /*0506*/ 	.short	(.L_226 - .L_225)
	.align		4
.L_225:
        /*0508*/ 	.word	index@(_ZN7cutlass13device_kernelIN5flash19enable_sm80_to_sm89INS1_16FlashAttnBwdSm80INS1_25CollectiveMainloopBwdSm80ILi2ELi1EN4cute5tupleIJNS5_1CILi64EEENS7_ILi128EEENS7_ILi96EEEEEENS_10bfloat16_tEfNS_4arch4Sm80ELb0ELb0ELb0ELb0ELb1ELb0ELb0ELb0ELi2ELi2ELi4ELi2ELb1EEENS1_24CollectiveEpilogueBwdGQAISB_fSE_Li256ELb0ELb1EEENS1_19SingleTileSchedulerILb0ELb0ELb0ELi128EEEEEEEEEvNT_6ParamsE)
        /*050c*/ 	.word	0x00000000


	//----- nvinfo : EIATTR_MIN_STACK_SIZE
	.align		4
.L_226:
        /*0510*/ 	.byte	0x04, 0x12
        /*0512*/ 	.short	(.L_228 - .L_227)
	.align		4
.L_227:
        /*0514*/ 	.word	index@(_ZN7cutlass13device_kernelIN5flash19enable_sm80_to_sm89INS1_16FlashAttnBwdSm80INS1_25CollectiveMainloopBwdSm80ILi2ELi1EN4cute5tupleIJNS5_1CILi64EEENS7_ILi128EEENS7_ILi96EEEEEENS_10bfloat16_tEfNS_4arch4Sm80ELb0ELb0ELb0ELb1ELb0ELb0ELb0ELb0ELi2ELi2ELi4ELi2ELb1EEENS1_21CollectiveEpilogueBwdISB_SC_SE_Li256ELb1ELb0ELi2EEENS1_19SingleTileSchedulerILb1ELb0ELb0ELi128EEEEEEEEEvNT_6ParamsE)
        /*0518*/ 	.word	0x00000000


	//----- nvinfo : EIATTR_MIN_STACK_SIZE
	.align		4
.L_228:
        /*051c*/ 	.byte	0x04, 0x12
        /*051e*/ 	.short	(.L_230 - .L_229)
	.align		4
.L_229:
        /*0520*/ 	.word	index@(_ZN7cutlass13device_kernelIN5flash19enable_sm80_to_sm89INS1_16FlashAttnBwdSm80INS1_25CollectiveMainloopBwdSm80ILi2ELi1EN4cute5tupleIJNS5_1CILi64EEENS7_ILi128EEENS7_ILi96EEEEEENS_10bfloat16_tEfNS_4arch4Sm80ELb0ELb0ELb0ELb1ELb1ELb0ELb0ELb0ELi2ELi2ELi4ELi2ELb1EEENS1_21CollectiveEpilogueBwdISB_SC_SE_Li256ELb1ELb0ELi2EEENS1_19SingleTileSchedulerILb1ELb0ELb0ELi128EEEEEEEEEvNT_6ParamsE)
        /*0524*/ 	.word	0x00000000


	//----- nvinfo : EIATTR_MIN_STACK_SIZE
	.align		4
.L_230:
        /*0528*/ 	.byte	0x04, 0x12
        /*052a*/ 	.short	(.L_232 - .L_231)
	.align		4
.L_231:
        /*052c*/ 	.word	index@(_ZN7cutlass13device_kernelIN5flash19enable_sm80_to_sm89INS1_16FlashAttnBwdSm80INS1_25CollectiveMainloopBwdSm80ILi2ELi1EN4cute5tupleIJNS5_1CILi64EEENS7_ILi128EEENS7_ILi96EEEEEENS_10bfloat16_tEfNS_4arch4Sm80ELb0ELb0ELb0ELb1ELb0ELb0ELb0ELb0ELi2ELi2ELi4ELi2ELb1EEENS1_24CollectiveEpilogueBwdGQAISB_fSE_Li256ELb1ELb0EEENS1_19SingleTileSchedulerILb1ELb0ELb0ELi128EEEEEEEEEvNT_6ParamsE)
        /*0530*/ 	.word	0x00000000


	//----- nvinfo : EIATTR_MIN_STACK_SIZE
	.align		4
.L_232:
        /*0534*/ 	.byte	0x04, 0x12
        /*0536*/ 	.short	(.L_234 - .L_233)
	.align		4
.L_233:
        /*0538*/ 	.word	index@(_ZN7cutlass13device_kernelIN5flash19enable_sm80_to_sm89INS1_16FlashAttnBwdSm80INS1_25CollectiveMainloopBwdSm80ILi2ELi1EN4cute5tupleIJNS5_1CILi64EEENS7_ILi128EEENS7_ILi96EEEEEENS_10bfloat16_tEfNS_4arch4Sm80ELb0ELb0ELb0ELb1ELb1ELb0ELb0ELb0ELi2ELi2ELi4ELi2ELb1EEENS1_24CollectiveEpilogueBwdGQAISB_fSE_Li256ELb1ELb1EEENS1_19SingleTileSchedulerILb1ELb0ELb0ELi128EEEEEEEEEvNT_6ParamsE)
        /*053c*/ 	.word	0x00000000


	//----- nvinfo : EIATTR_MIN_STACK_SIZE
	.align		4
.L_234:
        /*0540*/ 	.byte	0x04, 0x12
        /*0542*/ 	.short	(.L_236 - .L_235)
	.align		4
.L_235:
        /*0544*/ 	.word	index@(_ZN7cutlass13device_kernelIN5flash19enable_sm80_to_sm89INS1_16FlashAttnBwdSm80INS1_25CollectiveMainloopBwdSm80ILi2ELi1EN4cute5tupleIJNS5_1CILi64EEENS7_ILi128EEENS7_ILi96EEEEEENS_10bfloat16_tEfNS_4arch4Sm80ELb0ELb1ELb0ELb0ELb0ELb0ELb0ELb0ELi2ELi2ELi4ELi2ELb1EEENS1_21CollectiveEpilogueBwdISB_SC_SE_Li256ELb0ELb0ELi2EEENS1_19SingleTileSchedulerILb0ELb0ELb0ELi128EEEEEEEEEvNT_6ParamsE)
        /*0548*/ 	.word	0x00000000


	//----- nvinfo : EIATTR_MIN_STACK_SIZE
	.align		4
.L_236:
        /*054c*/ 	.byte	0x04, 0x12
        /*054e*/ 	.short	(.L_238 - .L_237)
	.align		4
.L_237:
        /*0550*/ 	.word	index@(_ZN7cutlass13device_kernelIN5flash19enable_sm80_to_sm89INS1_16FlashAttnBwdSm80INS1_25CollectiveMainloopBwdSm80ILi2ELi1EN4cute5tupleIJNS5_1CILi64EEENS7_ILi128EEENS7_ILi96EEEEEENS_10bfloat16_tEfNS_4arch4Sm80ELb0ELb1ELb0ELb0ELb1ELb0ELb0ELb0ELi2ELi2ELi4ELi2ELb1EEENS1_21CollectiveEpilogueBwdISB_SC_SE_Li256ELb0ELb0ELi2EEENS1_19SingleTileSchedulerILb0ELb0ELb0ELi128EEEEEEEEEvNT_6ParamsE)
        /*0554*/ 	.word	0x00000000


	//----- nvinfo : EIATTR_MIN_STACK_SIZE
	.align		4
.L_238:
        /*0558*/ 	.byte	0x04, 0x12
        /*055a*/ 	.short	(.L_240 - .L_239)
	.align		4
.L_239:
        /*055c*/ 	.word	index@(_ZN7cutlass13device_kernelIN5flash19enable_sm80_to_sm89INS1_16FlashAttnBwdSm80INS1_25CollectiveMainloopBwdSm80ILi2ELi1EN4cute5tupleIJNS5_1CILi64EEENS7_ILi128EEENS7_ILi96EEEEEENS_10bfloat16_tEfNS_4arch4Sm80ELb0ELb1ELb0ELb0ELb0ELb0ELb0ELb0ELi2ELi2ELi4ELi2ELb1EEENS1_24CollectiveEpilogueBwdGQAISB_fSE_Li256ELb0ELb0EEENS1_19SingleTileSchedulerILb0ELb0ELb0ELi128EEEEEEEEEvNT_6ParamsE)
        /*0560*/ 	.word	0x00000000


	//----- nvinfo : EIATTR_MIN_STACK_SIZE
	.align		4
.L_240:
        /*0564*/ 	.byte	0x04, 0x12
        /*0566*/ 	.short	(.L_242 - .L_241)
	.align		4
.L_241:
        /*0568*/ 	.word	index@(_ZN7cutlass13device_kernelIN5flash19enable_sm80_to_sm89INS1_16FlashAttnBwdSm80INS1_25CollectiveMainloopBwdSm80ILi2ELi1EN4cute5tupleIJNS5_1CILi64EEENS7_ILi128EEENS7_ILi96EEEEEENS_10bfloat16_tEfNS_4arch4Sm80ELb0ELb1ELb0ELb0ELb1ELb0ELb0ELb0ELi2ELi2ELi4ELi2ELb1EEENS1_24CollectiveEpilogueBwdGQAISB_fSE_Li256ELb0ELb1EEENS1_19SingleTileSchedulerILb0ELb0ELb0ELi128EEEEEEEEEvNT_6ParamsE)
        /*056c*/ 	.word	0x00000000


	//----- nvinfo : EIATTR_MIN_STACK_SIZE
	.align		4
.L_242:
        /*0570*/ 	.byte	0x04, 0x12
        /*0572*/ 	.short	(.L_244 - .L_243)
	.align		4
.L_243:
        /*0574*/ 	.word	index@(_ZN7cutlass13device_kernelIN5flash19enable_sm80_to_sm89INS1_16FlashAttnBwdSm80INS1_25CollectiveMainloopBwdSm80ILi2ELi1EN4cute5tupleIJNS5_1CILi64EEENS7_ILi128EEENS7_ILi96EEEEEENS_10bfloat16_tEfNS_4arch4Sm80ELb0ELb1ELb0ELb1ELb0ELb0ELb0ELb0ELi2ELi2ELi4ELi2ELb1EEENS1_21CollectiveEpilogueBwdISB_SC_SE_Li256ELb1ELb0ELi2EEENS1_19SingleTileSchedulerILb1ELb0ELb0ELi128EEEEEEEEEvNT_6ParamsE)
        /*0578*/ 	.word	0x00000000


	//----- nvinfo : EIATTR_MIN_STACK_SIZE
	.align		4
.L_244:
        /*057c*/ 	.byte	0x04, 0x12
        /*057e*/ 	.short	(.L_246 - .L_245)
	.align		4
.L_245:
        /*0580*/ 	.word	index@(_ZN7cutlass13device_kernelIN5flash19enable_sm80_to_sm89INS1_16FlashAttnBwdSm80INS1_25CollectiveMainloopBwdSm80ILi2ELi1EN4cute5tupleIJNS5_1CILi64EEENS7_ILi128EEENS7_ILi96EEEEEENS_10bfloat16_tEfNS_4arch4Sm80ELb0ELb1ELb0ELb1ELb1ELb0ELb0ELb0ELi2ELi2ELi4ELi2ELb1EEENS1_21CollectiveEpilogueBwdISB_SC_SE_Li256ELb1ELb0ELi2EEENS1_19SingleTileSchedulerILb1ELb0ELb0ELi128EEEEEEEEEvNT_6ParamsE)
        /*0584*/ 	.word	0x00000000


	//----- nvinfo : EIATTR_MIN_STACK_SIZE
	.align		4
.L_246:
        /*0588*/ 	.byte	0x04, 0x12
        /*058a*/ 	.short	(.L_248 - .L_247)
	.align		4
.L_247:
        /*058c*/ 	.word	index@(_ZN7cutlass13device_kernelIN5flash19enable_sm80_to_sm89INS1_16FlashAttnBwdSm80INS1_25CollectiveMainloopBwdSm80ILi2ELi1EN4cute5tupleIJNS5_1CILi64EEENS7_ILi128EEENS7_ILi96EEEEEENS_10bfloat16_tEfNS_4arch4Sm80ELb0ELb1ELb0ELb1ELb0ELb0ELb0ELb0ELi2ELi2ELi4ELi2ELb1EEENS1_24CollectiveEpilogueBwdGQAISB_fSE_Li256ELb1ELb0EEENS1_19SingleTileSchedulerILb1ELb0ELb0ELi128EEEEEEEEEvNT_6ParamsE)
        /*0590*/ 	.word	0x00000000


	//----- nvinfo : EIATTR_MIN_STACK_SIZE
	.align		4
.L_248:
        /*0594*/ 	.byte	0x04, 0x12
        /*0596*/ 	.short	(.L_250 - .L_249)
	.align		4
.L_249:
        /*0598*/ 	.word	index@(_ZN7cutlass13device_kernelIN5flash19enable_sm80_to_sm89INS1_16FlashAttnBwdSm80INS1_25CollectiveMainloopBwdSm80ILi2ELi1EN4cute5tupleIJNS5_1CILi64EEENS7_ILi128EEENS7_ILi96EEEEEENS_10bfloat16_tEfNS_4arch4Sm80ELb0ELb1ELb0ELb1ELb1ELb0ELb0ELb0ELi2ELi2ELi4ELi2ELb1EEENS1_24CollectiveEpilogueBwdGQAISB_fSE_Li256ELb1ELb1EEENS1_19SingleTileSchedulerILb1ELb0ELb0ELi128EEEEEEEEEvNT_6ParamsE)
        /*059c*/ 	.word	0x00000000


	//----- nvinfo : EIATTR_MIN_STACK_SIZE
	.align		4
.L_250:
        /*05a0*/ 	.byte	0x04, 0x12
        /*05a2*/ 	.short	(.L_252 - .L_251)
	.align		4
.L_251:
        /*05a4*/ 	.word	index@(_ZN7cutlass13device_kernelIN5flash19enable_sm80_to_sm89INS1_16FlashAttnBwdSm80INS1_25CollectiveMainloopBwdSm80ILi2ELi1EN4cute5tupleIJNS5_1CILi64EEENS7_ILi128EEENS7_ILi96EEEEEENS_10bfloat16_tEfNS_4arch4Sm80ELb1ELb0ELb0ELb0ELb0ELb0ELb0ELb0ELi2ELi2ELi4ELi2ELb1EEENS1_21CollectiveEpilogueBwdISB_SC_SE_Li256ELb0ELb0ELi2EEENS1_25SingleTileBwdLPTSchedulerILb0ELi128ELb0EEEEEEEEEvNT_6ParamsE)
        /*05a8*/ 	.word	0x00000000


	//----- nvinfo : EIATTR_MIN_STACK_SIZE
	.align		4
.L_252:
        /*05ac*/ 	.byte	0x04, 0x12
        /*05ae*/ 	.short	(.L_254 - .L_253)
	.align		4
.L_253:
        /*05b0*/ 	.word	index@(_ZN7cutlass13device_kernelIN5flash19enable_sm80_to_sm89INS1_16FlashAttnBwdSm80INS1_25CollectiveMainloopBwdSm80ILi2ELi1EN4cute5tupleIJNS5_1CILi64EEENS7_ILi128EEENS7_ILi96EEEEEENS_10bfloat16_tEfNS_4arch4Sm80ELb1ELb0ELb0ELb0ELb1ELb0ELb0ELb0ELi2ELi2ELi4ELi2ELb1EEENS1_21CollectiveEpilogueBwdISB_SC_SE_Li256ELb0ELb0ELi2EEENS1_25SingleTileBwdLPTSchedulerILb0ELi128ELb1EEEEEEEEEvNT_6ParamsE)
        /*05b4*/ 	.word	0x00000000


	//----- nvinfo : EIATTR_MIN_STACK_SIZE
	.align		4
.L_254:
        /*05b8*/ 	.byte	0x04, 0x12
        /*05ba*/ 	.short	(.L_256 - .L_255)
	.align		4
.L_255:
        /*05bc*/ 	.word	index@(_ZN7cutlass13device_kernelIN5flash19enable_sm80_to_sm89INS1_16FlashAttnBwdSm80INS1_25CollectiveMainloopBwdSm80ILi2ELi1EN4cute5tupleIJNS5_1CILi64EEENS7_ILi128EEENS7_ILi96EEEEEENS_10bfloat16_tEfNS_4arch4Sm80ELb1ELb0ELb0ELb0ELb0ELb0ELb0ELb0ELi2ELi2ELi4ELi2ELb1EEENS1_24CollectiveEpilogueBwdGQAISB_fSE_Li256ELb0ELb0EEENS1_25SingleTileBwdLPTSchedulerILb0ELi128ELb0EEEEEEEEEvNT_6ParamsE)
        /*05c0*/ 	.word	0x00000000


	//----- nvinfo : EIATTR_MIN_STACK_SIZE
	.align		4
.L_256:
        /*05c4*/ 	.byte	0x04, 0x12
        /*05c6*/ 	.short	(.L_258 - .L_257)
	.align		4
.L_257:
        /*05c8*/ 	.word	index@(_ZN7cutlass13device_kernelIN5flash19enable_sm80_to_sm89INS1_16FlashAttnBwdSm80INS1_25CollectiveMainloopBwdSm80ILi2ELi1EN4cute5tupleIJNS5_1CILi64EEENS7_ILi128EEENS7_ILi96EEEEEENS_10bfloat16_tEfNS_4arch4Sm80ELb1ELb0ELb0ELb0ELb1ELb0ELb0ELb0ELi2ELi2ELi4ELi2ELb1EEENS1_24CollectiveEpilogueBwdGQAISB_fSE_Li256ELb0ELb1EEENS1_25SingleTileBwdLPTSchedulerILb0ELi128ELb1EEEEEEEEEvNT_6ParamsE)
        /*05cc*/ 	.word	0x00000000


	//----- nvinfo : EIATTR_MIN_STACK_SIZE
	.align		4
.L_258:
        /*05d0*/ 	.byte	0x04, 0x12
        /*05d2*/ 	.short	(.L_260 - .L_259)
	.align		4
.L_259:
        /*05d4*/ 	.word	index@(_ZN7cutlass13device_kernelIN5flash19enable_sm80_to_sm89INS1_16FlashAttnBwdSm80INS1_25CollectiveMainloopBwdSm80ILi2ELi1EN4cute5tupleIJNS5_1CILi64EEENS7_ILi128EEENS7_ILi96EEEEEENS_10bfloat16_tEfNS_4arch4Sm80ELb1ELb0ELb0ELb1ELb0ELb0ELb0ELb0ELi2ELi2ELi4ELi2ELb1EEENS1_21CollectiveEpilogueBwdISB_SC_SE_Li256ELb1ELb0ELi2EEENS1_25SingleTileBwdLPTSchedulerILb1ELi128ELb0EEEEEEEEEvNT_6ParamsE)
        /*05d8*/ 	.word	0x00000000


	//----- nvinfo : EIATTR_MIN_STACK_SIZE
	.align		4
.L_260:
        /*05dc*/ 	.byte	0x04, 0x12
        /*05de*/ 	.short	(.L_262 - .L_261)
	.align		4
.L_261:
        /*05e0*/ 	.word	index@(_ZN7cutlass13device_kernelIN5flash19enable_sm80_to_sm89INS1_16FlashAttnBwdSm80INS1_25CollectiveMainloopBwdSm80ILi2ELi1EN4cute5tupleIJNS5_1CILi64EEENS7_ILi128EEENS7_ILi96EEEEEENS_10bfloat16_tEfNS_4arch4Sm80ELb1ELb0ELb0ELb1ELb1ELb0ELb0ELb0ELi2ELi2ELi4ELi2ELb1EEENS1_21CollectiveEpilogueBwdISB_SC_SE_Li256ELb1ELb0ELi2EEENS1_25SingleTileBwdLPTSchedulerILb1ELi128ELb1EEEEEEEEEvNT_6ParamsE)
        /*05e4*/ 	.word	0x00000000


	//----- nvinfo : EIATTR_MIN_STACK_SIZE
	.align		4
.L_262:
        /*05e8*/ 	.byte	0x04, 0x12
        /*05ea*/ 	.short	(.L_264 - .L_263)
	.align		4
.L_263:
        /*05ec*/ 	.word	index@(_ZN7cutlass13device_kernelIN5flash19enable_sm80_to_sm89INS1_16FlashAttnBwdSm80INS1_25CollectiveMainloopBwdSm80ILi2ELi1EN4cute5tupleIJNS5_1CILi64EEENS7_ILi128EEENS7_ILi96EEEEEENS_10bfloat16_tEfNS_4arch4Sm80ELb1ELb0ELb0ELb1ELb0ELb0ELb0ELb0ELi2ELi2ELi4ELi2ELb1EEENS1_24CollectiveEpilogueBwdGQAISB_fSE_Li256ELb1ELb0EEENS1_25SingleTileBwdLPTSchedulerILb1ELi128ELb0EEEEEEEEEvNT_6ParamsE)
        /*05f0*/ 	.word	0x00000000


	//----- nvinfo : EIATTR_MIN_STACK_SIZE
	.align		4
.L_264:
        /*05f4*/ 	.byte	0x04, 0x12
        /*05f6*/ 	.short	(.L_266 - .L_265)
	.align		4
.L_265:
        /*05f8*/ 	.word	index@(_ZN7cutlass13device_kernelIN5flash19enable_sm80_to_sm89INS1_16FlashAttnBwdSm80INS1_25CollectiveMainloopBwdSm80ILi2ELi1EN4cute5tupleIJNS5_1CILi64EEENS7_ILi128EEENS7_ILi96EEEEEENS_10bfloat16_tEfNS_4arch4Sm80ELb1ELb0ELb0ELb1ELb1ELb0ELb0ELb0ELi2ELi2ELi4ELi2ELb1EEENS1_24CollectiveEpilogueBwdGQAISB_fSE_Li256ELb1ELb1EEENS1_25SingleTileBwdLPTSchedulerILb1ELi128ELb1EEEEEEEEEvNT_6ParamsE)
        /*05fc*/ 	.word	0x00000000


	//----- nvinfo : EIATTR_MIN_STACK_SIZE
	.align		4
.L_266:
        /*0600*/ 	.byte	0x04, 0x12
        /*0602*/ 	.short	(.L_268 - .L_267)
	.align		4
.L_267:
        /*0604*/ 	.word	index@(_ZN7cutlass13device_kernelIN5flash19enable_sm80_to_sm89INS1_16FlashAttnBwdSm80INS1_25CollectiveMainloopBwdSm80ILi2ELi2EN4cute5tupleIJNS5_1CILi64EEENS7_ILi128EEENS7_ILi96EEEEEENS_10bfloat16_tEfNS_4arch4Sm80ELb0ELb0ELb0ELb0ELb0ELb0ELb0ELb0ELi2ELi2ELi4ELi2ELb0EEENS1_21CollectiveEpilogueBwdISB_SC_SE_Li256ELb0ELb0ELi2EEENS1_19SingleTileSchedulerILb0ELb0ELb0ELi128EEEEEEEEEvNT_6ParamsE)
        /*0608*/ 	.word	0x00000000


	//----- nvinfo : EIATTR_MIN_STACK_SIZE
	.align		4
.L_268:
        /*060c*/ 	.byte	0x04, 0x12
        /*060e*/ 	.short	(.L_270 - .L_269)
	.align		4
.L_269:
        /*0610*/ 	.word	index@(_ZN7cutlass13device_kernelIN5flash19enable_sm80_to_sm89INS1_16FlashAttnBwdSm80INS1_25CollectiveMainloopBwdSm80ILi2ELi2EN4cute5tupleIJNS5_1CILi64EEENS7_ILi128EEENS7_ILi96EEEEEENS_10bfloat16_tEfNS_4arch4Sm80ELb0ELb0ELb0ELb0ELb1ELb0ELb0ELb0ELi2ELi2ELi4ELi2ELb0EEENS1_21CollectiveEpilogueBwdISB_SC_SE_Li256ELb0ELb0ELi2EEENS1_19SingleTileSchedulerILb0ELb0ELb0ELi128EEEEEEEEEvNT_6ParamsE)
        /*0614*/ 	.word	0x00000000


	//----- nvinfo : EIATTR_MIN_STACK_SIZE
	.align		4
.L_270:
        /*0618*/ 	.byte	0x04, 0x12
        /*061a*/ 	.short	(.L_272 - .L_271)
	.align		4
.L_271:
        /*061c*/ 	.word	index@(_ZN7cutlass13device_kernelIN5flash19enable_sm80_to_sm89INS1_16FlashAttnBwdSm80INS1_25CollectiveMainloopBwdSm80ILi2ELi2EN4cute5tupleIJNS5_1CILi64EEENS7_ILi128EEENS7_ILi96EEEEEENS_10bfloat16_tEfNS_4arch4Sm80ELb0ELb0ELb0ELb0ELb0ELb0ELb0ELb0ELi2ELi2ELi4ELi2ELb0EEENS1_24CollectiveEpilogueBwdGQAISB_fSE_Li256ELb0ELb0EEENS1_19SingleTileSchedulerILb0ELb0ELb0ELi128EEEEEEEEEvNT_6ParamsE)
        /*0620*/ 	.word	0x00000000


	//----- nvinfo : EIATTR_MIN_STACK_SIZE
	.align		4
.L_272:
        /*0624*/ 	.byte	0x04, 0x12
        /*0626*/ 	.short	(.L_274 - .L_273)
	.align		4
.L_273:
        /*0628*/ 	.word	index@(_ZN7cutlass13device_kernelIN5flash19enable_sm80_to_sm89INS1_16FlashAttnBwdSm80INS1_25CollectiveMainloopBwdSm80ILi2ELi2EN4cute5tupleIJNS5_1CILi64EEENS7_ILi128EEENS7_ILi96EEEEEENS_10bfloat16_tEfNS_4arch4Sm80ELb0ELb0ELb0ELb0ELb1ELb0ELb0ELb0ELi2ELi2ELi4ELi2ELb0EEENS1_24CollectiveEpilogueBwdGQAISB_fSE_Li256ELb0ELb1EEENS1_19SingleTileSchedulerILb0ELb0ELb0ELi128EEEEEEEEEvNT_6ParamsE)
        /*062c*/ 	.word	0x00000000


	//----- nvinfo : EIATTR_MIN_STACK_SIZE
	.align		4
.L_274:
        /*0630*/ 	.byte	0x04, 0x12
        /*0632*/ 	.short	(.L_276 - .L_275)
	.align		4
.L_275:
        /*0634*/ 	.word	index@(_ZN7cutlass13device_kernelIN5flash19enable_sm80_to_sm89INS1_16FlashAttnBwdSm80INS1_25CollectiveMainloopBwdSm80ILi2ELi2EN4cute5tupleIJNS5_1CILi64EEENS7_ILi128EEENS7_ILi96EEEEEENS_10bfloat16_tEfNS_4arch4Sm80ELb0ELb0ELb0ELb1ELb0ELb0ELb0ELb0ELi2ELi2ELi4ELi2ELb0EEENS1_21CollectiveEpilogueBwdISB_SC_SE_Li256ELb1ELb0ELi2EEENS1_19SingleTileSchedulerILb1ELb0ELb0ELi128EEEEEEEEEvNT_6ParamsE)
        /*0638*/ 	.word	0x00000000


	//----- nvinfo : EIATTR_MIN_STACK_SIZE
	.align		4
.L_276:
        /*063c*/ 	.byte	0x04, 0x12
        /*063e*/ 	.short	(.L_278 - .L_277)
	.align		4
.L_277:
        /*0640*/ 	.word	index@(_ZN7cutlass13device_kernelIN5flash19enable_sm80_to_sm89INS1_16FlashAttnBwdSm80INS1_25CollectiveMainloopBwdSm80ILi2ELi2EN4cute5tupleIJNS5_1CILi64EEENS7_ILi128EEENS7_ILi96EEEEEENS_10bfloat16_tEfNS_4arch4Sm80ELb0ELb0ELb0ELb1ELb1ELb0ELb0ELb0ELi2ELi2ELi4ELi2ELb0EEENS1_21CollectiveEpilogueBwdISB_SC_SE_Li256ELb1ELb0ELi2EEENS1_19SingleTileSchedulerILb1ELb0ELb0ELi128EEEEEEEEEvNT_6ParamsE)
        /*0644*/ 	.word	0x00000000


	//----- nvinfo : EIATTR_MIN_STACK_SIZE
	.align		4
.L_278:
        /*0648*/ 	.byte	0x04, 0x12
        /*064a*/ 	.short	(.L_280 - .L_279)
	.align		4
.L_279:
        /*064c*/ 	.word	index@(_ZN7cutlass13device_kernelIN5flash19enable_sm80_to_sm89INS1_16FlashAttnBwdSm80INS1_25CollectiveMainloopBwdSm80ILi2ELi2EN4cute5tupleIJNS5_1CILi64EEENS7_ILi128EEENS7_ILi96EEEEEENS_10bfloat16_tEfNS_4arch4Sm80ELb0ELb0ELb0ELb1ELb0ELb0ELb0ELb0ELi2ELi2ELi4ELi2ELb0EEENS1_24CollectiveEpilogueBwdGQAISB_fSE_Li256ELb1ELb0EEENS1_19SingleTileSchedulerILb1ELb0ELb0ELi128EEEEEEEEEvNT_6ParamsE)
        /*0650*/ 	.word	0x00000000


	//----- nvinfo : EIATTR_MIN_STACK_SIZE
	.align		4
.L_280:
        /*0654*/ 	.byte	0x04, 0x12
        /*0656*/ 	.short	(.L_282 - .L_281)
	.align		4
.L_281:
        /*0658*/ 	.word	index@(_ZN7cutlass13device_kernelIN5flash19enable_sm80_to_sm89INS1_16FlashAttnBwdSm80INS1_25CollectiveMainloopBwdSm80ILi2ELi2EN4cute5tupleIJNS5_1CILi64EEENS7_ILi128EEENS7_ILi96EEEEEENS_10bfloat16_tEfNS_4arch4Sm80ELb0ELb0ELb0ELb1ELb1ELb0ELb0ELb0ELi2ELi2ELi4ELi2ELb0EEENS1_24CollectiveEpilogueBwdGQAISB_fSE_Li256ELb1ELb1EEENS1_19SingleTileSchedulerILb1ELb0ELb0ELi128EEEEEEEEEvNT_6ParamsE)
        /*065c*/ 	.word	0x00000000


	//----- nvinfo : EIATTR_MIN_STACK_SIZE
	.align		4
.L_282:
        /*0660*/ 	.byte	0x04, 0x12
        /*0662*/ 	.short	(.L_284 - .L_283)
	.align		4
.L_283:
        /*0664*/ 	.word	index@(_ZN7cutlass13device_kernelIN5flash19enable_sm80_to_sm89INS1_16FlashAttnBwdSm80INS1_25CollectiveMainloopBwdSm80ILi2ELi2EN4cute5tupleIJNS5_1CILi64EEENS7_ILi128EEENS7_ILi96EEEEEENS_10bfloat16_tEfNS_4arch4Sm80ELb0ELb1ELb0ELb0ELb0ELb0ELb0ELb0ELi2ELi2ELi4ELi2ELb0EEENS1_21CollectiveEpilogueBwdISB_SC_SE_Li256ELb0ELb0ELi2EEENS1_19SingleTileSchedulerILb0ELb0ELb0ELi128EEEEEEEEEvNT_6ParamsE)
        /*0668*/ 	.word	0x00000000


	//----- nvinfo : EIATTR_MIN_STACK_SIZE
	.align		4
.L_284:
        /*066c*/ 	.byte	0x04, 0x12
        /*066e*/ 	.short	(.L_286 - .L_285)
	.align		4
.L_285:
        /*0670*/ 	.word	index@(_ZN7cutlass13device_kernelIN5flash19enable_sm80_to_sm89INS1_16FlashAttnBwdSm80INS1_25CollectiveMainloopBwdSm80ILi2ELi2EN4cute5tupleIJNS5_1CILi64EEENS7_ILi128EEENS7_ILi96EEEEEENS_10bfloat16_tEfNS_4arch4Sm80ELb0ELb1ELb0ELb0ELb1ELb0ELb0ELb0ELi2ELi2ELi4ELi2ELb0EEENS1_21CollectiveEpilogueBwdISB_SC_SE_Li256ELb0ELb0ELi2EEENS1_19SingleTileSchedulerILb0ELb0ELb0ELi128EEEEEEEEEvNT_6ParamsE)
        /*0674*/ 	.word	0x00000000


	//----- nvinfo : EIATTR_MIN_STACK_SIZE
	.align		4
.L_286:
        /*0678*/ 	.byte	0x04, 0x12
        /*067a*/ 	.short	(.L_288 - .L_287)
	.align		4
.L_287:
        /*067c*/ 	.word	index@(_ZN7cutlass13device_kernelIN5flash19enable_sm80_to_sm89INS1_16FlashAttnBwdSm80INS1_25CollectiveMainloopBwdSm80ILi2ELi2EN4cute5tupleIJNS5_1CILi64EEENS7_ILi128EEENS7_ILi96EEEEEENS_10bfloat16_tEfNS_4arch4Sm80ELb0ELb1ELb0ELb0ELb0ELb0ELb0ELb0ELi2ELi2ELi4ELi2ELb0EEENS1_24CollectiveEpilogueBwdGQAISB_fSE_Li256ELb0ELb0EEENS1_19SingleTileSchedulerILb0ELb0ELb0ELi128EEEEEEEEEvNT_6ParamsE)
        /*0680*/ 	.word	0x00000000


	//----- nvinfo : EIATTR_MIN_STACK_SIZE
	.align		4
.L_288:
        /*0684*/ 	.byte	0x04, 0x12
        /*0686*/ 	.short	(.L_290 - .L_289)
	.align		4
.L_289:
        /*0688*/ 	.word	index@(_ZN7cutlass13device_kernelIN5flash19enable_sm80_to_sm89INS1_16FlashAttnBwdSm80INS1_25CollectiveMainloopBwdSm80ILi2ELi2EN4cute5tupleIJNS5_1CILi64EEENS7_ILi128EEENS7_ILi96EEEEEENS_10bfloat16_tEfNS_4arch4Sm80ELb0ELb1ELb0ELb0ELb1ELb0ELb0ELb0ELi2ELi2ELi4ELi2ELb0EEENS1_24CollectiveEpilogueBwdGQAISB_fSE_Li256ELb0ELb1EEENS1_19SingleTileSchedulerILb0ELb0ELb0ELi128EEEEEEEEEvNT_6ParamsE)
        /*068c*/ 	.word	0x00000000


	//----- nvinfo : EIATTR_MIN_STACK_SIZE
	.align		4
.L_290:
        /*0690*/ 	.byte	0x04, 0x12
        /*0692*/ 	.short	(.L_292 - .L_291)
	.align		4
.L_291:
        /*0694*/ 	.word	index@(_ZN7cutlass13device_kernelIN5flash19enable_sm80_to_sm89INS1_16FlashAttnBwdSm80INS1_25CollectiveMainloopBwdSm80ILi2ELi2EN4cute5tupleIJNS5_1CILi64EEENS7_ILi128EEENS7_ILi96EEEEEENS_10bfloat16_tEfNS_4arch4Sm80ELb0ELb1ELb0ELb1ELb0ELb0ELb0ELb0ELi2ELi2ELi4ELi2ELb0EEENS1_21CollectiveEpilogueBwdISB_SC_SE_Li256ELb1ELb0ELi2EEENS1_19SingleTileSchedulerILb1ELb0ELb0ELi128EEEEEEEEEvNT_6ParamsE)
        /*0698*/ 	.word	0x00000000


	//----- nvinfo : EIATTR_MIN_STACK_SIZE
	.align		4
.L_292:
        /*069c*/ 	.byte	0x04, 0x12
        /*069e*/ 	.short	(.L_294 - .L_293)
	.align		4
.L_293:
        /*06a0*/ 	.word	index@(_ZN7cutlass13device_kernelIN5flash19enable_sm80_to_sm89INS1_16FlashAttnBwdSm80INS1_25CollectiveMainloopBwdSm80ILi2ELi2EN4cute5tupleIJNS5_1CILi64EEENS7_ILi128EEENS7_ILi96EEEEEENS_10bfloat16_tEfNS_4arch4Sm80ELb0ELb1ELb0ELb1ELb1ELb0ELb0ELb0ELi2ELi2ELi4ELi2ELb0EEENS1_21CollectiveEpilogueBwdISB_SC_SE_Li256ELb1ELb0ELi2EEENS1_19SingleTileSchedulerILb1ELb0ELb0ELi128EEEEEEEEEvNT_6ParamsE)
        /*06a4*/ 	.word	0x00000000


	//----- nvinfo : EIATTR_MIN_STACK_SIZE
	.align		4
.L_294:
        /*06a8*/ 	.byte	0x04, 0x12
        /*06aa*/ 	.short	(.L_296 - .L_295)
	.align		4
.L_295:
        /*06ac*/ 	.word	index@(_ZN7cutlass13device_kernelIN5flash19enable_sm80_to_sm89INS1_16FlashAttnBwdSm80INS1_25CollectiveMainloopBwdSm80ILi2ELi2EN4cute5tupleIJNS5_1CILi64EEENS7_ILi128EEENS7_ILi96EEEEEENS_10bfloat16_tEfNS_4arch4Sm80ELb0ELb1ELb0ELb1ELb0ELb0ELb0ELb0ELi2ELi2ELi4ELi2ELb0EEENS1_24CollectiveEpilogueBwdGQAISB_fSE_Li256ELb1ELb0EEENS1_19SingleTileSchedulerILb1ELb0ELb0ELi128EEEEEEEEEvNT_6ParamsE)
        /*06b0*/ 	.word	0x00000000


	//----- nvinfo : EIATTR_MIN_STACK_SIZE
	.align		4
.L_296:
        /*06b4*/ 	.byte	0x04, 0x12
        /*06b6*/ 	.short	(.L_298 - .L_297)
	.align		4
.L_297:
        /*06b8*/ 	.word	index@(_ZN7cutlass13device_kernelIN5flash19enable_sm80_to_sm89INS1_16FlashAttnBwdSm80INS1_25CollectiveMainloopBwdSm80ILi2ELi2EN4cute5tupleIJNS5_1CILi64EEENS7_ILi128EEENS7_ILi96EEEEEENS_10bfloat16_tEfNS_4arch4Sm80ELb0ELb1ELb0ELb1ELb1ELb0ELb0ELb0ELi2ELi2ELi4ELi2ELb0EEENS1_24CollectiveEpilogueBwdGQAISB_fSE_Li256ELb1ELb1EEENS1_19SingleTileSchedulerILb1ELb0ELb0ELi128EEEEEEEEEvNT_6ParamsE)
        /*06bc*/ 	.word	0x00000000


	//----- nvinfo : EIATTR_MIN_STACK_SIZE
	.align		4
.L_298:
        /*06c0*/ 	.byte	0x04, 0x12
        /*06c2*/ 	.short	(.L_300 - .L_299)
	.align		4
.L_299:
        /*06c4*/ 	.word	index@(_ZN7cutlass13device_kernelIN5flash19enable_sm80_to_sm89INS1_16FlashAttnBwdSm80INS1_25CollectiveMainloopBwdSm80ILi2ELi2EN4cute5tupleIJNS5_1CILi64EEENS7_ILi128EEENS7_ILi96EEEEEENS_10bfloat16_tEfNS_4arch4Sm80ELb1ELb0ELb0ELb0ELb0ELb0ELb0ELb0ELi2ELi2ELi4ELi2ELb0EEENS1_21CollectiveEpilogueBwdISB_SC_SE_Li256ELb0ELb0ELi2EEENS1_25SingleTileBwdLPTSchedulerILb0ELi128ELb0EEEEEEEEEvNT_6ParamsE)
        /*06c8*/ 	.word	0x00000000


	//----- nvinfo : EIATTR_MIN_STACK_SIZE
	.align		4
.L_300:
        /*06cc*/ 	.byte	0x04, 0x12
        /*06ce*/ 	.short	(.L_302 - .L_301)
	.align		4
.L_301:
        /*06d0*/ 	.word	index@(_ZN7cutlass13device_kernelIN5flash19enable_sm80_to_sm89INS1_16FlashAttnBwdSm80INS1_25CollectiveMainloopBwdSm80ILi2ELi2EN4cute5tupleIJNS5_1CILi64EEENS7_ILi128EEENS7_ILi96EEEEEENS_10bfloat16_tEfNS_4arch4Sm80ELb1ELb0ELb0ELb0ELb1ELb0ELb0ELb0ELi2ELi2ELi4ELi2ELb0EEENS1_21CollectiveEpilogueBwdISB_SC_SE_Li256ELb0ELb0ELi2EEENS1_25SingleTileBwdLPTSchedulerILb0ELi128ELb1EEEEEEEEEvNT_6ParamsE)
        /*06d4*/ 	.word	0x00000000


	//----- nvinfo : EIATTR_MIN_STACK_SIZE
	.align		4
.L_302:
        /*06d8*/ 	.byte	0x04, 0x12
        /*06da*/ 	.short	(.L_304 - .L_303)
	.align		4
.L_303:
        /*06dc*/ 	.word	index@(_ZN7cutlass13device_kernelIN5flash19enable_sm80_to_sm89INS1_16FlashAttnBwdSm80INS1_25CollectiveMainloopBwdSm80ILi2ELi2EN4cute5tupleIJNS5_1CILi64EEENS7_ILi128EEENS7_ILi96EEEEEENS_10bfloat16_tEfNS_4arch4Sm80ELb1ELb0ELb0ELb0ELb0ELb0ELb0ELb0ELi2ELi2ELi4ELi2ELb0EEENS1_24CollectiveEpilogueBwdGQAISB_fSE_Li256ELb0ELb0EEENS1_25SingleTileBwdLPTSchedulerILb0ELi128ELb0EEEEEEEEEvNT_6ParamsE)
        /*06e0*/ 	.word	0x00000000


	//----- nvinfo : EIATTR_MIN_STACK_SIZE
	.align		4
.L_304:
        /*06e4*/ 	.byte	0x04, 0x12
        /*06e6*/ 	.short	(.L_306 - .L_305)
	.align		4
.L_305:
        /*06e8*/ 	.word	index@(_ZN7cutlass13device_kernelIN5flash19enable_sm80_to_sm89INS1_16FlashAttnBwdSm80INS1_25CollectiveMainloopBwdSm80ILi2ELi2EN4cute5tupleIJNS5_1CILi64EEENS7_ILi128EEENS7_ILi96EEEEEENS_10bfloat16_tEfNS_4arch4Sm80ELb1ELb0ELb0ELb0ELb1ELb0ELb0ELb0ELi2ELi2ELi4ELi2ELb0EEENS1_24CollectiveEpilogueBwdGQAISB_fSE_Li256ELb0ELb1EEENS1_25SingleTileBwdLPTSchedulerILb0ELi128ELb1EEEEEEEEEvNT_6ParamsE)
        /*06ec*/ 	.word	0x00000000


	//----- nvinfo : EIATTR_MIN_STACK_SIZE
	.align		4
.L_306:
        /*06f0*/ 	.byte	0x04, 0x12
        /*06f2*/ 	.short	(.L_308 - .L_307)
	.align		4
.L_307:
        /*06f4*/ 	.word	index@(_ZN7cutlass13device_kernelIN5flash22FlashAttnBwdPreprocessIN4cute5tupleIJNS3_1CILi64EEENS5_ILi96EEEEEENS_10bfloat16_tEfNS_4arch4Sm80ELb1ELb0EEEEEvNT_6ParamsE)
        /*06f8*/ 	.word	0x00000000


	//----- nvinfo : EIATTR_MIN_STACK_SIZE
	.align		4
.L_308:
        /*06fc*/ 	.byte	0x04, 0x12
        /*06fe*/ 	.short	(.L_310 - .L_309)
	.align		4
.L_309:
        /*0700*/ 	.word	index@(_ZN7cutlass13device_kernelIN5flash19enable_sm80_to_sm89INS1_16FlashAttnBwdSm80INS1_25CollectiveMainloopBwdSm80ILi2ELi2EN4cute5tupleIJNS5_1CILi64EEENS7_ILi128EEENS7_ILi96EEEEEENS_10bfloat16_tEfNS_4arch4Sm80ELb1ELb0ELb0ELb1ELb0ELb0ELb0ELb0ELi2ELi2ELi4ELi2ELb0EEENS1_21CollectiveEpilogueBwdISB_SC_SE_Li256ELb1ELb0ELi2EEENS1_25SingleTileBwdLPTSchedulerILb1ELi128ELb0EEEEEEEEEvNT_6ParamsE)
        /*0704*/ 	.word	0x00000000


	//----- nvinfo : EIATTR_MIN_STACK_SIZE
	.align		4
.L_310:
        /*0708*/ 	.byte	0x04, 0x12
        /*070a*/ 	.short	(.L_312 - .L_311)
	.align		4
.L_311:
        /*070c*/ 	.word	index@(_ZN7cutlass13device_kernelIN5flash19enable_sm80_to_sm89INS1_16FlashAttnBwdSm80INS1_25CollectiveMainloopBwdSm80ILi2ELi2EN4cute5tupleIJNS5_1CILi64EEENS7_ILi128EEENS7_ILi96EEEEEENS_10bfloat16_tEfNS_4arch4Sm80ELb1ELb0ELb0ELb1ELb1ELb0ELb0ELb0ELi2ELi2ELi4ELi2ELb0EEENS1_21CollectiveEpilogueBwdISB_SC_SE_Li256ELb1ELb0ELi2EEENS1_25SingleTileBwdLPTSchedulerILb1ELi128ELb1EEEEEEEEEvNT_6ParamsE)
        /*0710*/ 	.word	0x00000000


	//----- nvinfo : EIATTR_MIN_STACK_SIZE
	.align		4
.L_312:
        /*0714*/ 	.byte	0x04, 0x12
        /*0716*/ 	.short	(.L_314 - .L_313)
	.align		4
.L_313:
        /*0718*/ 	.word	index@(_ZN7cutlass13device_kernelIN5flash19enable_sm80_to_sm89INS1_16FlashAttnBwdSm80INS1_25CollectiveMainloopBwdSm80ILi2ELi2EN4cute5tupleIJNS5_1CILi64EEENS7_ILi128EEENS7_ILi96EEEEEENS_10bfloat16_tEfNS_4arch4Sm80ELb1ELb0ELb0ELb1ELb0ELb0ELb0ELb0ELi2ELi2ELi4ELi2ELb0EEENS1_24CollectiveEpilogueBwdGQAISB_fSE_Li256ELb1ELb0EEENS1_25SingleTileBwdLPTSchedulerILb1ELi128ELb0EEEEEEEEEvNT_6ParamsE)
        /*071c*/ 	.word	0x00000000


	//----- nvinfo : EIATTR_MIN_STACK_SIZE
	.align		4
.L_314:
        /*0720*/ 	.byte	0x04, 0x12
        /*0722*/ 	.short	(.L_316 - .L_315)
	.align		4
.L_315:
        /*0724*/ 	.word	index@(_ZN7cutlass13device_kernelIN5flash32FlashAttnBwdPostprocessConvertdQIN4cute5tupleIJNS3_1CILi128EEENS5_ILi96EEEEEENS_10bfloat16_tEfNS_4arch4Sm80ELi256ENS3_8TiledMMAINS3_8MMA_AtomIJNS3_30SM80_16x8x16_F32BF16BF16F32_TNEEEENS3_6LayoutINS4_IJNS5_ILi4EEENS5_ILi2EEENS5_ILi1EEEEEENS4_IJSJ_SH_NS5_ILi0EEEEEEEENS4_IJNS5_ILi64EEENS5_ILi32EEENS5_ILi16EEEEEEEELb0EEEEEvNT_6ParamsE)
        /*0728*/ 	.word	0x00000000


	//----- nvinfo : EIATTR_MIN_STACK_SIZE
	.align		4
.L_316:
        /*072c*/ 	.byte	0x04, 0x12
        /*072e*/ 	.short	(.L_318 - .L_317)
	.align		4
.L_317:
        /*0730*/ 	.word	index@(_ZN7cutlass13device_kernelIN5flash32FlashAttnBwdPostprocessConvertdQIN4cute5tupleIJNS3_1CILi64EEENS5_ILi96EEEEEENS_10bfloat16_tEfNS_4arch4Sm80ELi256ENS3_8TiledMMAINS3_8MMA_AtomIJNS3_30SM80_16x8x16_F32BF16BF16F32_TNEEEENS3_6LayoutINS4_IJNS5_ILi2EEENS5_ILi4EEENS5_ILi1EEEEEENS4_IJSJ_SH_NS5_ILi0EEEEEEEENS4_IJNS5_ILi32EEESO_NS5_ILi16EEEEEEEELb0EEEEEvNT_6ParamsE)
        /*0734*/ 	.word	0x00000000


	//----- nvinfo : EIATTR_MIN_STACK_SIZE
	.align		4
.L_318:
        /*0738*/ 	.byte	0x04, 0x12
        /*073a*/ 	.short	(.L_320 - .L_319)
	.align		4
.L_319:
        /*073c*/ 	.word	index@(_ZN7cutlass13device_kernelIN5flash19enable_sm80_to_sm89INS1_16FlashAttnBwdSm80INS1_25CollectiveMainloopBwdSm80ILi2ELi2EN4cute5tupleIJNS5_1CILi64EEENS7_ILi128EEENS7_ILi96EEEEEENS_10bfloat16_tEfNS_4arch4Sm80ELb1ELb0ELb0ELb1ELb1ELb0ELb0ELb0ELi2ELi2ELi4ELi2ELb0EEENS1_24CollectiveEpilogueBwdGQAISB_fSE_Li256ELb1ELb1EEENS1_25SingleTileBwdLPTSchedulerILb1ELi128ELb1EEEEEEEEEvNT_6ParamsE)
        /*0740*/ 	.word	0x00000000


	//----- nvinfo : EIATTR_MIN_STACK_SIZE
	.align		4
.L_320:
        /*0744*/ 	.byte	0x04, 0x12
        /*0746*/ 	.short	(.L_322 - .L_321)
	.align		4
.L_321:
        /*0748*/ 	.word	index@(_ZN7cutlass13device_kernelIN5flash22FlashAttnBwdPreprocessIN4cute5tupleIJNS3_1CILi64EEENS5_ILi96EEEEEENS_10bfloat16_tEfNS_4arch4Sm80ELb1ELb1EEEEEvNT_6ParamsE)
        /*074c*/ 	.word	0x00000000
.L_322:


//--------------------- .nv.compat                --------------------------
	.section	.nv.compat,"",@"SHT_CUDA_COMPAT_INFO"
	.align	4
        /*0000*/ 	.byte	0x02, 0x09, 0x01, 0x00, 0x02, 0x02, 0x01, 0x00, 0x02, 0x05, 0x05, 0x00, 0x03, 0x07, 0x01, 0x01
        /*0010*/ 	.byte	0x02, 0x03, 0x00, 0x00, 0x02, 0x06, 0x01, 0x00, 0x04, 0x0b, 0x08, 0x00, 0x00, 0x00, 0x00, 0x00
        /*0020*/ 	.byte	0x00, 0x00, 0x00, 0x00


//--------------------- .nv.info._ZN7cutlass13device_kernelIN5flash19enable_sm80_to_sm89INS1_16FlashAttnBwdSm80INS1_25CollectiveMainloopBwdSm80ILi2ELi1EN4cute5tupleIJNS5_1CILi64EEENS7_ILi128EEENS7_ILi96EEEEEENS_10bfloat16_tEfNS_4arch4Sm80ELb0ELb0ELb0ELb0ELb0ELb0ELb0ELb0ELi2ELi2ELi4ELi2ELb1EEENS1_21CollectiveEpilogueBwdISB_SC_SE_Li256ELb0ELb0ELi2EEENS1_19SingleTileSchedulerILb0ELb0ELb0ELi128EEEEEEEEEvNT_6ParamsE --------------------------
	.section	.nv.info._ZN7cutlass13device_kernelIN5flash19enable_sm80_to_sm89INS1_16FlashAttnBwdSm80INS1_25CollectiveMainloopBwdSm80ILi2ELi1EN4cute5tupleIJNS5_1CILi64EEENS7_ILi128EEENS7_ILi96EEEEEENS_10bfloat16_tEfNS_4arch4Sm80ELb0ELb0ELb0ELb0ELb0ELb0ELb0ELb0ELi2ELi2ELi4ELi2ELb1EEENS1_21CollectiveEpilogueBwdISB_SC_SE_Li256ELb0ELb0ELi2EEENS1_19SingleTileSchedulerILb0ELb0ELb0ELi128EEEEEEEEEvNT_6ParamsE,"",@"SHT_CUDA_INFO"
	.sectionflags	@""
	.align	4


	//----- nvinfo : EIATTR_CUDA_API_VERSION
	.align		4
        /*0000*/ 	.byte	0x04, 0x37
        /*0002*/ 	.short	(.L_324 - .L_323)
.L_323:
        /*0004*/ 	.word	0x00000082


	//----- nvinfo : EIATTR_KPARAM_INFO
	.align		4
.L_324:
        /*0008*/ 	.byte	0x04, 0x17
        /*000a*/ 	.short	(.L_326 - .L_325)
.L_325:
        /*000c*/ 	.word	0x00000000
        /*0010*/ 	.short	0x0000
        /*0012*/ 	.short	0x0000
        /*0014*/ 	.byte	0x00, 0xf0, 0xc1, 0x09


	//----- nvinfo : EIATTR_SPARSE_MMA_MASK
	.align		4
.L_326:
        /*0018*/ 	.byte	0x03, 0x50
        /*001a*/ 	.short	0x0000


	//----- nvinfo : EIATTR_MAXREG_COUNT
	.align		4
        /*001c*/ 	.byte	0x03, 0x1b
        /*001e*/ 	.short	0x00ff


	//----- nvinfo : EIATTR_MERCURY_ISA_VERSION
	.align		4
        /*0020*/ 	.byte	0x03, 0x5f
        /*0022*/ 	.short	0x0101


	//----- nvinfo : EIATTR_EXIT_INSTR_OFFSETS
	.align		4
        /*0024*/ 	.byte	0x04, 0x1c
        /*0026*/ 	.short	(.L_328 - .L_327)


	//   ....[0]....
.L_327:
        /*0028*/ 	.word	0x00000010


	//----- nvinfo : EIATTR_MAX_THREADS
	.align		4
.L_328:
        /*002c*/ 	.byte	0x04, 0x05
        /*002e*/ 	.short	(.L_330 - .L_329)
.L_329:
        /*0030*/ 	.word	0x00000100
        /*0034*/ 	.word	0x00000001
        /*0038*/ 	.word	0x00000001


	//----- nvinfo : EIATTR_CBANK_PARAM_SIZE
	.align		4
.L_330:
        /*003c*/ 	.byte	0x03, 0x19
        /*003e*/ 	.short	0x0270


	//----- nvinfo : EIATTR_PARAM_CBANK
	.align		4
        /*0040*/ 	.byte	0x04, 0x0a
        /*0042*/ 	.short	(.L_332 - .L_331)
	.align		4
.L_331:
        /*0044*/ 	.word	index@(.nv.constant0._ZN7cutlass13device_kernelIN5flash19enable_sm80_to_sm89INS1_16FlashAttnBwdSm80INS1_25CollectiveMainloopBwdSm80ILi2ELi1EN4cute5tupleIJNS5_1CILi64EEENS7_ILi128EEENS7_ILi96EEEEEENS_10bfloat16_tEfNS_4arch4Sm80ELb0ELb0ELb0ELb0ELb0ELb0ELb0ELb0ELi2ELi2ELi4ELi2ELb1EEENS1_21CollectiveEpilogueBwdISB_SC_SE_Li256ELb0ELb0ELi2EEENS1_19SingleTileSchedulerILb0ELb0ELb0ELi128EEEEEEEEEvNT_6ParamsE)
        /*0048*/ 	.short	0x0210
        /*004a*/ 	.short	0x0270


	//----- nvinfo : EIATTR_SW_WAR
	.align		4
.L_332:
        /*004c*/ 	.byte	0x04, 0x36
        /*004e*/ 	.short	(.L_334 - .L_333)
.L_333:
        /*0050*/ 	.word	0x00000008
.L_334:


//--------------------- .nv.info._ZN7cutlass13device_kernelIN5flash19enable_sm80_to_sm89INS1_16FlashAttnBwdSm80INS1_25CollectiveMainloopBwdSm80ILi2ELi1EN4cute5tupleIJNS5_1CILi64EEENS7_ILi128EEENS7_ILi96EEEEEENS_10bfloat16_tEfNS_4arch4Sm80ELb0ELb0ELb0ELb0ELb1ELb0ELb0ELb0ELi2ELi2ELi4ELi2ELb1EEENS1_21CollectiveEpilogueBwdISB_SC_SE_Li256ELb0ELb0ELi2EEENS1_19SingleTileSchedulerILb0ELb0ELb0ELi128EEEEEEEEEvNT_6ParamsE --------------------------
	.section	.nv.info._ZN7cutlass13device_kernelIN5flash19enable_sm80_to_sm89INS1_16FlashAttnBwdSm80INS1_25CollectiveMainloopBwdSm80ILi2ELi1EN4cute5tupleIJNS5_1CILi64EEENS7_ILi128EEENS7_ILi96EEEEEENS_10bfloat16_tEfNS_4arch4Sm80ELb0ELb0ELb0ELb0ELb1ELb0ELb0ELb0ELi2ELi2ELi4ELi2ELb1EEENS1_21CollectiveEpilogueBwdISB_SC_SE_Li256ELb0ELb0ELi2EEENS1_19SingleTileSchedulerILb0ELb0ELb0ELi128EEEEEEEEEvNT_6ParamsE,"",@"SHT_CUDA_INFO"
	.sectionflags	@""
	.align	4


	//----- nvinfo : EIATTR_CUDA_API_VERSION
	.align		4
        /*0000*/ 	.byte	0x04, 0x37
        /*0002*/ 	.short	(.L_336 - .L_335)
.L_335:
        /*0004*/ 	.word	0x00000082


	//----- nvinfo : EIATTR_KPARAM_INFO
	.align		4
.L_336:
        /*0008*/ 	.byte	0x04, 0x17
        /*000a*/ 	.short	(.L_338 - .L_337)
.L_337:
        /*000c*/ 	.word	0x00000000
        /*0010*/ 	.short	0x0000
        /*0012*/ 	.short	0x0000
        /*0014*/ 	.byte	0x00, 0xf0, 0xc1, 0x09


	//----- nvinfo : EIATTR_SPARSE_MMA_MASK
	.align		4
.L_338:
        /*0018*/ 	.byte	0x03, 0x50
        /*001a*/ 	.short	0x0000


	//----- nvinfo : EIATTR_MAXREG_COUNT
	.align		4
        /*001c*/ 	.byte	0x03, 0x1b
        /*001e*/ 	.short	0x00ff


	//----- nvinfo : EIATTR_MERCURY_ISA_VERSION
	.align		4
        /*0020*/ 	.byte	0x03, 0x5f
        /*0022*/ 	.short	0x0101


	//----- nvinfo : EIATTR_EXIT_INSTR_OFFSETS
	.align		4
        /*0024*/ 	.byte	0x04, 0x1c
        /*0026*/ 	.short	(.L_340 - .L_339)


	//   ....[0]....
.L_339:
        /*0028*/ 	.word	0x00000010


	//----- nvinfo : EIATTR_MAX_THREADS
	.align		4
.L_340:
        /*002c*/ 	.byte	0x04, 0x05
        /*002e*/ 	.short	(.L_342 - .L_341)
.L_341:
        /*0030*/ 	.word	0x00000100
        /*0034*/ 	.word	0x00000001
        /*0038*/ 	.word	0x00000001


	//----- nvinfo : EIATTR_CBANK_PARAM_SIZE
	.align		4
.L_342:
        /*003c*/ 	.byte	0x03, 0x19
        /*003e*/ 	.short	0x0270


	//----- nvinfo : EIATTR_PARAM_CBANK
	.align		4
        /*0040*/ 	.byte	0x04, 0x0a
        /*0042*/ 	.short	(.L_344 - .L_343)
	.align		4
.L_343:
        /*0044*/ 	.word	index@(.nv.constant0._ZN7cutlass13device_kernelIN5flash19enable_sm80_to_sm89INS1_16FlashAttnBwdSm80INS1_25CollectiveMainloopBwdSm80ILi2ELi1EN4cute5tupleIJNS5_1CILi64EEENS7_ILi128EEENS7_ILi96EEEEEENS_10bfloat16_tEfNS_4arch4Sm80ELb0ELb0ELb0ELb0ELb1ELb0ELb0ELb0ELi2ELi2ELi4ELi2ELb1EEENS1_21CollectiveEpilogueBwdISB_SC_SE_Li256ELb0ELb0ELi2EEENS1_19SingleTileSchedulerILb0ELb0ELb0ELi128EEEEEEEEEvNT_6ParamsE)
        /*0048*/ 	.short	0x0210
        /*004a*/ 	.short	0x0270


	//----- nvinfo : EIATTR_SW_WAR
	.align		4
.L_344:
        /*004c*/ 	.byte	0x04, 0x36
        /*004e*/ 	.short	(.L_346 - .L_345)
.L_345:
        /*0050*/ 	.word	0x00000008
.L_346:


//--------------------- .nv.info._ZN7cutlass13device_kernelIN5flash19enable_sm80_to_sm89INS1_16FlashAttnBwdSm80INS1_25CollectiveMainloopBwdSm80ILi2ELi1EN4cute5tupleIJNS5_1CILi64EEENS7_ILi128EEENS7_ILi96EEEEEENS_10bfloat16_tEfNS_4arch4Sm80ELb0ELb0ELb0ELb0ELb0ELb0ELb0ELb0ELi2ELi2ELi4ELi2ELb1EEENS1_24CollectiveEpilogueBwdGQAISB_fSE_Li256ELb0ELb0EEENS1_19SingleTileSchedulerILb0ELb0ELb0ELi128EEEEEEEEEvNT_6ParamsE --------------------------
	.section	.nv.info._ZN7cutlass13device_kernelIN5flash19enable_sm80_to_sm89INS1_16FlashAttnBwdSm80INS1_25CollectiveMainloopBwdSm80ILi2ELi1EN4cute5tupleIJNS5_1CILi64EEENS7_ILi128EEENS7_ILi96EEEEEENS_10bfloat16_tEfNS_4arch4Sm80ELb0ELb0ELb0ELb0ELb0ELb0ELb0ELb0ELi2ELi2ELi4ELi2ELb1EEENS1_24CollectiveEpilogueBwdGQAISB_fSE_Li256ELb0ELb0EEENS1_19SingleTileSchedulerILb0ELb0ELb0ELi128EEEEEEEEEvNT_6ParamsE,"",@"SHT_CUDA_INFO"
	.sectionflags	@""
	.align	4


	//----- nvinfo : EIATTR_CUDA_API_VERSION
	.align		4
        /*0000*/ 	.byte	0x04, 0x37
        /*0002*/ 	.short	(.L_348 - .L_347)
.L_347:
        /*0004*/ 	.word	0x00000082


	//----- nvinfo : EIATTR_KPARAM_INFO
	.align		4
.L_348:
        /*0008*/ 	.byte	0x04, 0x17
        /*000a*/ 	.short	(.L_350 - .L_349)
.L_349:
        /*000c*/ 	.word	0x00000000
        /*0010*/ 	.short	0x0000
        /*0012*/ 	.short	0x0000
        /*0014*/ 	.byte	0x00, 0xf0, 0xe1, 0x09


	//----- nvinfo : EIATTR_SPARSE_MMA_MASK
	.align		4
.L_350:
        /*0018*/ 	.byte	0x03, 0x50
        /*001a*/ 	.short	0x0000


	//----- nvinfo : EIATTR_MAXREG_COUNT
	.align		4
        /*001c*/ 	.byte	0x03, 0x1b
        /*001e*/ 	.short	0x00ff


	//----- nvinfo : EIATTR_MERCURY_ISA_VERSION
	.align		4
        /*0020*/ 	.byte	0x03, 0x5f
        /*0022*/ 	.short	0x0101


	//----- nvinfo : EIATTR_EXIT_INSTR_OFFSETS
	.align		4
        /*0024*/ 	.byte	0x04, 0x1c
        /*0026*/ 	.short	(.L_352 - .L_351)


	//   ....[0]....
.L_351:
        /*0028*/ 	.word	0x00000010


	//----- nvinfo : EIATTR_MAX_THREADS
	.align		4
.L_352:
        /*002c*/ 	.byte	0x04, 0x05
        /*002e*/ 	.short	(.L_354 - .L_353)
.L_353:
        /*0030*/ 	.word	0x00000100
        /*0034*/ 	.word	0x00000001
        /*0038*/ 	.word	0x00000001


	//----- nvinfo : EIATTR_CBANK_PARAM_SIZE
	.align		4
.L_354:
        /*003c*/ 	.byte	0x03, 0x19
        /*003e*/ 	.short	0x0278


	//----- nvinfo : EIATTR_PARAM_CBANK
	.align		4
        /*0040*/ 	.byte	0x04, 0x0a
        /*0042*/ 	.short	(.L_356 - .L_355)
	.align		4
.L_355:
        /*0044*/ 	.word	index@(.nv.constant0._ZN7cutlass13device_kernelIN5flash19enable_sm80_to_sm89INS1_16FlashAttnBwdSm80INS1_25CollectiveMainloopBwdSm80ILi2ELi1EN4cute5tupleIJNS5_1CILi64EEENS7_ILi128EEENS7_ILi96EEEEEENS_10bfloat16_tEfNS_4arch4Sm80ELb0ELb0ELb0ELb0ELb0ELb0ELb0ELb0ELi2ELi2ELi4ELi2ELb1EEENS1_24CollectiveEpilogueBwdGQAISB_fSE_Li256ELb0ELb0EEENS1_19SingleTileSchedulerILb0ELb0ELb0ELi128EEEEEEEEEvNT_6ParamsE)
        /*0048*/ 	.short	0x0210
        /*004a*/ 	.short	0x0278


	//----- nvinfo : EIATTR_SW_WAR
	.align		4
.L_356:
        /*004c*/ 	.byte	0x04, 0x36
        /*004e*/ 	.short	(.L_358 - .L_357)
.L_357:
        /*0050*/ 	.word	0x00000008
.L_358:


//--------------------- .nv.info._ZN7cutlass13device_kernelIN5flash19enable_sm80_to_sm89INS1_16FlashAttnBwdSm80INS1_25CollectiveMainloopBwdSm80ILi2ELi1EN4cute5tupleIJNS5_1CILi64EEENS7_ILi128EEENS7_ILi96EEEEEENS_10bfloat16_tEfNS_4arch4Sm80ELb0ELb0ELb0ELb0ELb1ELb0ELb0ELb0ELi2ELi2ELi4ELi2ELb1EEENS1_24CollectiveEpilogueBwdGQAISB_fSE_Li256ELb0ELb1EEENS1_19SingleTileSchedulerILb0ELb0ELb0ELi128EEEEEEEEEvNT_6ParamsE --------------------------
	.section	.nv.info._ZN7cutlass13device_kernelIN5flash19enable_sm80_to_sm89INS1_16FlashAttnBwdSm80INS1_25CollectiveMainloopBwdSm80ILi2ELi1EN4cute5tupleIJNS5_1CILi64EEENS7_ILi128EEENS7_ILi96EEEEEENS_10bfloat16_tEfNS_4arch4Sm80ELb0ELb0ELb0ELb0ELb1ELb0ELb0ELb0ELi2ELi2ELi4ELi2ELb1EEENS1_24CollectiveEpilogueBwdGQAISB_fSE_Li256ELb0ELb1EEENS1_19SingleTileSchedulerILb0ELb0ELb0ELi128EEEEEEEEEvNT_6ParamsE,"",@"SHT_CUDA_INFO"
	.sectionflags	@""
	.align	4


	//----- nvinfo : EIATTR_CUDA_API_VERSION
	.align		4
        /*0000*/ 	.byte	0x04, 0x37
        /*0002*/ 	.short	(.L_360 - .L_359)
.L_359:
        /*0004*/ 	.word	0x00000082


	//----- nvinfo : EIATTR_KPARAM_INFO
	.align		4
.L_360:
        /*0008*/ 	.byte	0x04, 0x17
        /*000a*/ 	.short	(.L_362 - .L_361)
.L_361:
        /*000c*/ 	.word	0x00000000
        /*0010*/ 	.short	0x0000
        /*0012*/ 	.short	0x0000
        /*0014*/ 	.byte	0x00, 0xf0, 0xe1, 0x09


	//----- nvinfo : EIATTR_SPARSE_MMA_MASK
	.align		4
.L_362:
        /*0018*/ 	.byte	0x03, 0x50
        /*001a*/ 	.short	0x0000


	//----- nvinfo : EIATTR_MAXREG_COUNT
	.align		4
        /*001c*/ 	.byte	0x03, 0x1b
        /*001e*/ 	.short	0x00ff


	//----- nvinfo : EIATTR_MERCURY_ISA_VERSION
	.align		4
        /*0020*/ 	.byte	0x03, 0x5f
        /*0022*/ 	.short	0x0101


	//----- nvinfo : EIATTR_EXIT_INSTR_OFFSETS
	.align		4
        /*0024*/ 	.byte	0x04, 0x1c
        /*0026*/ 	.short	(.L_364 - .L_363)


	//   ....[0]....
.L_363:
        /*0028*/ 	.word	0x00000010


	//----- nvinfo : EIATTR_MAX_THREADS
	.align		4
.L_364:
        /*002c*/ 	.byte	0x04, 0x05
        /*002e*/ 	.short	(.L_366 - .L_365)
.L_365:
        /*0030*/ 	.word	0x00000100
        /*0034*/ 	.word	0x00000001
        /*0038*/ 	.word	0x00000001


	//----- nvinfo : EIATTR_CBANK_PARAM_SIZE
	.align		4
.L_366:
        /*003c*/ 	.byte	0x03, 0x19
        /*003e*/ 	.short	0x0278


	//----- nvinfo : EIATTR_PARAM_CBANK
	.align		4
        /*0040*/ 	.byte	0x04, 0x0a
        /*0042*/ 	.short	(.L_368 - .L_367)
	.align		4
.L_367:
        /*0044*/ 	.word	index@(.nv.constant0._ZN7cutlass13device_kernelIN5flash19enable_sm80_to_sm89INS1_16FlashAttnBwdSm80INS1_25CollectiveMainloopBwdSm80ILi2ELi1EN4cute5tupleIJNS5_1CILi64EEENS7_ILi128EEENS7_ILi96EEEEEENS_10bfloat16_tEfNS_4arch4Sm80ELb0ELb0ELb0ELb0ELb1ELb0ELb0ELb0ELi2ELi2ELi4ELi2ELb1EEENS1_24CollectiveEpilogueBwdGQAISB_fSE_Li256ELb0ELb1EEENS1_19SingleTileSchedulerILb0ELb0ELb0ELi128EEEEEEEEEvNT_6ParamsE)
        /*0048*/ 	.short	0x0210
        /*004a*/ 	.short	0x0278


	//----- nvinfo : EIATTR_SW_WAR
	.align		4
.L_368:
        /*004c*/ 	.byte	0x04, 0x36
        /*004e*/ 	.short	(.L_370 - .L_369)
.L_369:
        /*0050*/ 	.word	0x00000008
.L_370:


//--------------------- .nv.info._ZN7cutlass13device_kernelIN5flash19enable_sm80_to_sm89INS1_16FlashAttnBwdSm80INS1_25CollectiveMainloopBwdSm80ILi2ELi1EN4cute5tupleIJNS5_1CILi64EEENS7_ILi128EEENS7_ILi96EEEEEENS_10bfloat16_tEfNS_4arch4Sm80ELb0ELb0ELb0ELb1ELb0ELb0ELb0ELb0ELi2ELi2ELi4ELi2ELb1EEENS1_21CollectiveEpilogueBwdISB_SC_SE_Li256ELb1ELb0ELi2EEENS1_19SingleTileSchedulerILb1ELb0ELb0ELi128EEEEEEEEEvNT_6ParamsE --------------------------
	.section	.nv.info._ZN7cutlass13device_kernelIN5flash19enable_sm80_to_sm89INS1_16FlashAttnBwdSm80INS1_25CollectiveMainloopBwdSm80ILi2ELi1EN4cute5tupleIJNS5_1CILi64EEENS7_ILi128EEENS7_ILi96EEEEEENS_10bfloat16_tEfNS_4arch4Sm80ELb0ELb0ELb0ELb1ELb0ELb0ELb0ELb0ELi2ELi2ELi4ELi2ELb1EEENS1_21CollectiveEpilogueBwdISB_SC_SE_Li256ELb1ELb0ELi2EEENS1_19SingleTileSchedulerILb1ELb0ELb0ELi128EEEEEEEEEvNT_6ParamsE,"",@"SHT_CUDA_INFO"
	.sectionflags	@""
	.align	4


	//----- nvinfo : EIATTR_CUDA_API_VERSION
	.align		4
        /*0000*/ 	.byte	0x04, 0x37
        /*0002*/ 	.short	(.L_372 - .L_371)
.L_371:
        /*0004*/ 	.word	0x00000082


	//----- nvinfo : EIATTR_KPARAM_INFO
	.align		4
.L_372:
        /*0008*/ 	.byte	0x04, 0x17
        /*000a*/ 	.short	(.L_374 - .L_373)
.L_373:
        /*000c*/ 	.word	0x00000000
        /*0010*/ 	.short	0x0000
        /*0012*/ 	.short	0x0000
        /*0014*/ 	.byte	0x00, 0xf0, 0xc1, 0x09


	//----- nvinfo : EIATTR_SPARSE_MMA_MASK
	.align		4
.L_374:
        /*0018*/ 	.byte	0x03, 0x50
        /*001a*/ 	.short	0x0000


	//----- nvinfo : EIATTR_MAXREG_COUNT
	.align		4
        /*001c*/ 	.byte	0x03, 0x1b
        /*001e*/ 	.short	0x00ff


	//----- nvinfo : EIATTR_MERCURY_ISA_VERSION
	.align		4
        /*0020*/ 	.byte	0x03, 0x5f
        /*0022*/ 	.short	0x0101


	//----- nvinfo : EIATTR_EXIT_INSTR_OFFSETS
	.align		4
        /*0024*/ 	.byte	0x04, 0x1c
        /*0026*/ 	.short	(.L_376 - .L_375)


	//   ....[0]....
.L_375:
        /*0028*/ 	.word	0x00000010


	//----- nvinfo : EIATTR_MAX_THREADS
	.align		4
.L_376:
        /*002c*/ 	.byte	0x04, 0x05
        /*002e*/ 	.short	(.L_378 - .L_377)
.L_377:
        /*0030*/ 	.word	0x00000100
        /*0034*/ 	.word	0x00000001
        /*0038*/ 	.word	0x00000001


	//----- nvinfo : EIATTR_CBANK_PARAM_SIZE
	.align		4
.L_378:
        /*003c*/ 	.byte	0x03, 0x19
        /*003e*/ 	.short	0x0270


	//----- nvinfo : EIATTR_PARAM_CBANK
	.align		4
        /*0040*/ 	.byte	0x04, 0x0a
        /*0042*/ 	.short	(.L_380 - .L_379)
	.align		4
.L_379:
        /*0044*/ 	.word	index@(.nv.constant0._ZN7cutlass13device_kernelIN5flash19enable_sm80_to_sm89INS1_16FlashAttnBwdSm80INS1_25CollectiveMainloopBwdSm80ILi2ELi1EN4cute5tupleIJNS5_1CILi64EEENS7_ILi128EEENS7_ILi96EEEEEENS_10bfloat16_tEfNS_4arch4Sm80ELb0ELb0ELb0ELb1ELb0ELb0ELb0ELb0ELi2ELi2ELi4ELi2ELb1EEENS1_21CollectiveEpilogueBwdISB_SC_SE_Li256ELb1ELb0ELi2EEENS1_19SingleTileSchedulerILb1ELb0ELb0ELi128EEEEEEEEEvNT_6ParamsE)
        /*0048*/ 	.short	0x0210
        /*004a*/ 	.short	0x0270


	//----- nvinfo : EIATTR_SW_WAR
	.align		4
.L_380:
        /*004c*/ 	.byte	0x04, 0x36
        /*004e*/ 	.short	(.L_382 - .L_381)
.L_381:
        /*0050*/ 	.word	0x00000008
.L_382:


//--------------------- .nv.info._ZN7cutlass13device_kernelIN5flash19enable_sm80_to_sm89INS1_16FlashAttnBwdSm80INS1_25CollectiveMainloopBwdSm80ILi2ELi1EN4cute5tupleIJNS5_1CILi64EEENS7_ILi128EEENS7_ILi96EEEEEENS_10bfloat16_tEfNS_4arch4Sm80ELb0ELb0ELb0ELb1ELb1ELb0ELb0ELb0ELi2ELi2ELi4ELi2ELb1EEENS1_21CollectiveEpilogueBwdISB_SC_SE_Li256ELb1ELb0ELi2EEENS1_19SingleTileSchedulerILb1ELb0ELb0ELi128EEEEEEEEEvNT_6ParamsE --------------------------
	.section	.nv.info._ZN7cutlass13device_kernelIN5flash19enable_sm80_to_sm89INS1_16FlashAttnBwdSm80INS1_25CollectiveMainloopBwdSm80ILi2ELi1EN4cute5tupleIJNS5_1CILi64EEENS7_ILi128EEENS7_ILi96EEEEEENS_10bfloat16_tEfNS_4arch4Sm80ELb0ELb0ELb0ELb1ELb1ELb0ELb0ELb0ELi2ELi2ELi4ELi2ELb1EEENS1_21CollectiveEpilogueBwdISB_SC_SE_Li256ELb1ELb0ELi2EEENS1_19SingleTileSchedulerILb1ELb0ELb0ELi128EEEEEEEEEvNT_6ParamsE,"",@"SHT_CUDA_INFO"
	.sectionflags	@""
	.align	4


	//----- nvinfo : EIATTR_CUDA_API_VERSION
	.align		4
        /*0000*/ 	.byte	0x04, 0x37
        /*0002*/ 	.short	(.L_384 - .L_383)
.L_383:
        /*0004*/ 	.word	0x00000082


	//----- nvinfo : EIATTR_KPARAM_INFO
	.align		4
.L_384:
        /*0008*/ 	.byte	0x04, 0x17
        /*000a*/ 	.short	(.L_386 - .L_385)
.L_385:
        /*000c*/ 	.word	0x00000000
        /*0010*/ 	.short	0x0000
        /*0012*/ 	.short	0x0000
        /*0014*/ 	.byte	0x00, 0xf0, 0xc1, 0x09


	//----- nvinfo : EIATTR_SPARSE_MMA_MASK
	.align		4
.L_386:
        /*0018*/ 	.byte	0x03, 0x50
        /*001a*/ 	.short	0x0000


	//----- nvinfo : EIATTR_MAXREG_COUNT
	.align		4
        /*001c*/ 	.byte	0x03, 0x1b
        /*001e*/ 	.short	0x00ff


	//----- nvinfo : EIATTR_MERCURY_ISA_VERSION
	.align		4
        /*0020*/ 	.byte	0x03, 0x5f
        /*0022*/ 	.short	0x0101


	//----- nvinfo : EIATTR_EXIT_INSTR_OFFSETS
	.align		4
        /*0024*/ 	.byte	0x04, 0x1c
        /*0026*/ 	.short	(.L_388 - .L_387)


	//   ....[0]....
.L_387:
        /*0028*/ 	.word	0x00000010


	//----- nvinfo : EIATTR_MAX_THREADS
	.align		4
.L_388:
        /*002c*/ 	.byte	0x04, 0x05
        /*002e*/ 	.short	(.L_390 - .L_389)
.L_389:
        /*0030*/ 	.word	0x00000100
        /*0034*/ 	.word	0x00000001
        /*0038*/ 	.word	0x00000001


	//----- nvinfo : EIATTR_CBANK_PARAM_SIZE
	.align		4
.L_390:
        /*003c*/ 	.byte	0x03, 0x19
        /*003e*/ 	.short	0x0270


	//----- nvinfo : EIATTR_PARAM_CBANK
	.align		4
        /*0040*/ 	.byte	0x04, 0x0a
        /*0042*/ 	.short	(.L_392 - .L_391)
	.align		4
.L_391:
        /*0044*/ 	.word	index@(.nv.constant0._ZN7cutlass13device_kernelIN5flash19enable_sm80_to_sm89INS1_16FlashAttnBwdSm80INS1_25CollectiveMainloopBwdSm80ILi2ELi1EN4cute5tupleIJNS5_1CILi64EEENS7_ILi128EEENS7_ILi96EEEEEENS_10bfloat16_tEfNS_4arch4Sm80ELb0ELb0ELb0ELb1ELb1ELb0ELb0ELb0ELi2ELi2ELi4ELi2ELb1EEENS1_21CollectiveEpilogueBwdISB_SC_SE_Li256ELb1ELb0ELi2EEENS1_19SingleTileSchedulerILb1ELb0ELb0ELi128EEEEEEEEEvNT_6ParamsE)
        /*0048*/ 	.short	0x0210
        /*004a*/ 	.short	0x0270


	//----- nvinfo : EIATTR_SW_WAR
	.align		4
.L_392:
        /*004c*/ 	.byte	0x04, 0x36
        /*004e*/ 	.short	(.L_394 - .L_393)
.L_393:
        /*0050*/ 	.word	0x00000008
.L_394:


//--------------------- .nv.info._ZN7cutlass13device_kernelIN5flash19enable_sm80_to_sm89INS1_16FlashAttnBwdSm80INS1_25CollectiveMainloopBwdSm80ILi2ELi1EN4cute5tupleIJNS5_1CILi64EEENS7_ILi128EEENS7_ILi96EEEEEENS_10bfloat16_tEfNS_4arch4Sm80ELb0ELb0ELb0ELb1ELb0ELb0ELb0ELb0ELi2ELi2ELi4ELi2ELb1EEENS1_24CollectiveEpilogueBwdGQAISB_fSE_Li256ELb1ELb0EEENS1_19SingleTileSchedulerILb1ELb0ELb0ELi128EEEEEEEEEvNT_6ParamsE --------------------------
	.section	.nv.info._ZN7cutlass13device_kernelIN5flash19enable_sm80_to_sm89INS1_16FlashAttnBwdSm80INS1_25CollectiveMainloopBwdSm80ILi2ELi1EN4cute5tupleIJNS5_1CILi64EEENS7_ILi128EEENS7_ILi96EEEEEENS_10bfloat16_tEfNS_4arch4Sm80ELb0ELb0ELb0ELb1ELb0ELb0ELb0ELb0ELi2ELi2ELi4ELi2ELb1EEENS1_24CollectiveEpilogueBwdGQAISB_fSE_Li256ELb1ELb0EEENS1_19SingleTileSchedulerILb1ELb0ELb0ELi128EEEEEEEEEvNT_6ParamsE,"",@"SHT_CUDA_INFO"
	.sectionflags	@""
	.align	4


	//----- nvinfo : EIATTR_CUDA_API_VERSION
	.align		4
        /*0000*/ 	.byte	0x04, 0x37
        /*0002*/ 	.short	(.L_396 - .L_395)
.L_395:
        /*0004*/ 	.word	0x00000082


	//----- nvinfo : EIATTR_KPARAM_INFO
	.align		4
.L_396:
        /*0008*/ 	.byte	0x04, 0x17
        /*000a*/ 	.short	(.L_398 - .L_397)
.L_397:
        /*000c*/ 	.word	0x00000000
        /*0010*/ 	.short	0x0000
        /*0012*/ 	.short	0x0000
        /*0014*/ 	.byte	0x00, 0xf0, 0xe1, 0x09


	//----- nvinfo : EIATTR_SPARSE_MMA_MASK
	.align		4
.L_398:
        /*0018*/ 	.byte	0x03, 0x50
        /*001a*/ 	.short	0x0000


	//----- nvinfo : EIATTR_MAXREG_COUNT
	.align		4
        /*001c*/ 	.byte	0x03, 0x1b
        /*001e*/ 	.short	0x00ff


	//----- nvinfo : EIATTR_MERCURY_ISA_VERSION
	.align		4
        /*0020*/ 	.byte	0x03, 0x5f
        /*0022*/ 	.short	0x0101


	//----- nvinfo : EIATTR_EXIT_INSTR_OFFSETS
	.align		4
        /*0024*/ 	.byte	0x04, 0x1c
        /*0026*/ 	.short	(.L_400 - .L_399)


	//   ....[0]....
.L_399:
        /*0028*/ 	.word	0x00000010


	//----- nvinfo : EIATTR_MAX_THREADS
	.align		4
.L_400:
        /*002c*/ 	.byte	0x04, 0x05
        /*002e*/ 	.short	(.L_402 - .L_401)
.L_401:
        /*0030*/ 	.word	0x00000100
        /*0034*/ 	.word	0x00000001
        /*0038*/ 	.word	0x00000001


	//----- nvinfo : EIATTR_CBANK_PARAM_SIZE
	.align		4
.L_402:
        /*003c*/ 	.byte	0x03, 0x19
        /*003e*/ 	.short	0x0278


	//----- nvinfo : EIATTR_PARAM_CBANK
	.align		4
        /*0040*/ 	.byte	0x04, 0x0a
        /*0042*/ 	.short	(.L_404 - .L_403)
	.align		4
.L_403:
        /*0044*/ 	.word	index@(.nv.constant0._ZN7cutlass13device_kernelIN5flash19enable_sm80_to_sm89INS1_16FlashAttnBwdSm80INS1_25CollectiveMainloopBwdSm80ILi2ELi1EN4cute5tupleIJNS5_1CILi64EEENS7_ILi128EEENS7_ILi96EEEEEENS_10bfloat16_tEfNS_4arch4Sm80ELb0ELb0ELb0ELb1ELb0ELb0ELb0ELb0ELi2ELi2ELi4ELi2ELb1EEENS1_24CollectiveEpilogueBwdGQAISB_fSE_Li256ELb1ELb0EEENS1_19SingleTileSchedulerILb1ELb0ELb0ELi128EEEEEEEEEvNT_6ParamsE)
        /*0048*/ 	.short	0x0210
        /*004a*/ 	.short	0x0278


	//----- nvinfo : EIATTR_SW_WAR
	.align		4
.L_404:
        /*004c*/ 	.byte	0x04, 0x36
        /*004e*/ 	.short	(.L_406 - .L_405)
.L_405:
        /*0050*/ 	.word	0x00000008
.L_406:


//--------------------- .nv.info._ZN7cutlass13device_kernelIN5flash19enable_sm80_to_sm89INS1_16FlashAttnBwdSm80INS1_25CollectiveMainloopBwdSm80ILi2ELi1EN4cute5tupleIJNS5_1CILi64EEENS7_ILi128EEENS7_ILi96EEEEEENS_10bfloat16_tEfNS_4arch4Sm80ELb0ELb0ELb0ELb1ELb1ELb0ELb0ELb0ELi2ELi2ELi4ELi2ELb1EEENS1_24CollectiveEpilogueBwdGQAISB_fSE_Li256ELb1ELb1EEENS1_19SingleTileSchedulerILb1ELb0ELb0ELi128EEEEEEEEEvNT_6ParamsE --------------------------
	.section	.nv.info._ZN7cutlass13device_kernelIN5flash19enable_sm80_to_sm89INS1_16FlashAttnBwdSm80INS1_25CollectiveMainloopBwdSm80ILi2ELi1EN4cute5tupleIJNS5_1CILi64EEENS7_ILi128EEENS7_ILi96EEEEEENS_10bfloat16_tEfNS_4arch4Sm80ELb0ELb0ELb0ELb1ELb1ELb0ELb0ELb0ELi2ELi2ELi4ELi2ELb1EEENS1_24CollectiveEpilogueBwdGQAISB_fSE_Li256ELb1ELb1EEENS1_19SingleTileSchedulerILb1ELb0ELb0ELi128EEEEEEEEEvNT_6ParamsE,"",@"SHT_CUDA_INFO"
	.sectionflags	@""
	.align	4


	//----- nvinfo : EIATTR_CUDA_API_VERSION
	.align		4
        /*0000*/ 	.byte	0x04, 0x37
        /*0002*/ 	.short	(.L_408 - .L_407)
.L_407:
        /*0004*/ 	.word	0x00000082


	//----- nvinfo : EIATTR_KPARAM_INFO
	.align		4
.L_408:
        /*0008*/ 	.byte	0x04, 0x17
        /*000a*/ 	.short	(.L_410 - .L_409)
.L_409:
        /*000c*/ 	.word	0x00000000
        /*0010*/ 	.short	0x0000
        /*0012*/ 	.short	0x0000
        /*0014*/ 	.byte	0x00, 0xf0, 0xe1, 0x09


	//----- nvinfo : EIATTR_SPARSE_MMA_MASK
	.align		4
.L_410:
        /*0018*/ 	.byte	0x03, 0x50
        /*001a*/ 	.short	0x0000


	//----- nvinfo : EIATTR_MAXREG_COUNT
	.align		4
        /*001c*/ 	.byte	0x03, 0x1b
        /*001e*/ 	.short	0x00ff


	//----- nvinfo : EIATTR_MERCURY_ISA_VERSION
	.align		4
        /*0020*/ 	.byte	0x03, 0x5f
        /*0022*/ 	.short	0x0101


	//----- nvinfo : EIATTR_EXIT_INSTR_OFFSETS
	.align		4
        /*0024*/ 	.byte	0x04, 0x1c
        /*0026*/ 	.short	(.L_412 - .L_411)


	//   ....[0]....
.L_411:
        /*0028*/ 	.word	0x00000010


	//----- nvinfo : EIATTR_MAX_THREADS
	.align		4
.L_412:
        /*002c*/ 	.byte	0x04, 0x05
        /*002e*/ 	.short	(.L_414 - .L_413)
.L_413:
        /*0030*/ 	.word	0x00000100
        /*0034*/ 	.word	0x00000001
        /*0038*/ 	.word	0x00000001


	//----- nvinfo : EIATTR_CBANK_PARAM_SIZE
	.align		4
.L_414:
        /*003c*/ 	.byte	0x03, 0x19
        /*003e*/ 	.short	0x0278


	//----- nvinfo : EIATTR_PARAM_CBANK
	.align		4
        /*0040*/ 	.byte	0x04, 0x0a
        /*0042*/ 	.short	(.L_416 - .L_415)
	.align		4
.L_415:
        /*0044*/ 	.word	index@(.nv.constant0._ZN7cutlass13device_kernelIN5flash19enable_sm80_to_sm89INS1_16FlashAttnBwdSm80INS1_25CollectiveMainloopBwdSm80ILi2ELi1EN4cute5tupleIJNS5_1CILi64EEENS7_ILi128EEENS7_ILi96EEEEEENS_10bfloat16_tEfNS_4arch4Sm80ELb0ELb0ELb0ELb1ELb1ELb0ELb0ELb0ELi2ELi2ELi4ELi2ELb1EEENS1_24CollectiveEpilogueBwdGQAISB_fSE_Li256ELb1ELb1EEENS1_19SingleTileSchedulerILb1ELb0ELb0ELi128EEEEEEEEEvNT_6ParamsE)
        /*0048*/ 	.short	0x0210
        /*004a*/ 	.short	0x0278


	//----- nvinfo : EIATTR_SW_WAR
	.align		4
.L_416:
        /*004c*/ 	.byte	0x04, 0x36
        /*004e*/ 	.short	(.L_418 - .L_417)
.L_417:
        /*0050*/ 	.word	0x00000008
.L_418:


//--------------------- .nv.info._ZN7cutlass13device_kernelIN5flash19enable_sm80_to_sm89INS1_16FlashAttnBwdSm80INS1_25CollectiveMainloopBwdSm80ILi2ELi1EN4cute5tupleIJNS5_1CILi64EEENS7_ILi128EEENS7_ILi96EEEEEENS_10bfloat16_tEfNS_4arch4Sm80ELb0ELb1ELb0ELb0ELb0ELb0ELb0ELb0ELi2ELi2ELi4ELi2ELb1EEENS1_21CollectiveEpilogueBwdISB_SC_SE_Li256ELb0ELb0ELi2EEENS1_19SingleTileSchedulerILb0ELb0ELb0ELi128EEEEEEEEEvNT_6ParamsE --------------------------
	.section	.nv.info._ZN7cutlass13device_kernelIN5flash19enable_sm80_to_sm89INS1_16FlashAttnBwdSm80INS1_25CollectiveMainloopBwdSm80ILi2ELi1EN4cute5tupleIJNS5_1CILi64EEENS7_ILi128EEENS7_ILi96EEEEEENS_10bfloat16_tEfNS_4arch4Sm80ELb0ELb1ELb0ELb0ELb0ELb0ELb0ELb0ELi2ELi2ELi4ELi2ELb1EEENS1_21CollectiveEpilogueBwdISB_SC_SE_Li256ELb0ELb0ELi2EEENS1_19SingleTileSchedulerILb0ELb0ELb0ELi128EEEEEEEEEvNT_6ParamsE,"",@"SHT_CUDA_INFO"
	.sectionflags	@""
	.align	4


	//----- nvinfo : EIATTR_CUDA_API_VERSION
	.align		4
        /*0000*/ 	.byte	0x04, 0x37
        /*0002*/ 	.short	(.L_420 - .L_419)
.L_419:
        /*0004*/ 	.word	0x00000082


	//----- nvinfo : EIATTR_KPARAM_INFO
	.align		4
.L_420:
        /*0008*/ 	.byte	0x04, 0x17
        /*000a*/ 	.short	(.L_422 - .L_421)
.L_421:
        /*000c*/ 	.word	0x00000000
        /*0010*/ 	.short	0x0000
        /*0012*/ 	.short	0x0000
        /*0014*/ 	.byte	0x00, 0xf0, 0xc1, 0x09


	//----- nvinfo : EIATTR_SPARSE_MMA_MASK
	.align		4
.L_422:
        /*0018*/ 	.byte	0x03, 0x50
        /*001a*/ 	.short	0x0000


	//----- nvinfo : EIATTR_MAXREG_COUNT
	.align		4
        /*001c*/ 	.byte	0x03, 0x1b
        /*001e*/ 	.short	0x00ff


	//----- nvinfo : EIATTR_MERCURY_ISA_VERSION
	.align		4
        /*0020*/ 	.byte	0x03, 0x5f
        /*0022*/ 	.short	0x0101


	//----- nvinfo : EIATTR_EXIT_INSTR_OFFSETS
	.align		4
        /*0024*/ 	.byte	0x04, 0x1c
        /*0026*/ 	.short	(.L_424 - .L_423)


	//   ....[0]....
.L_423:
        /*0028*/ 	.word	0x00000010


	//----- nvinfo : EIATTR_MAX_THREADS
	.align		4
.L_424:
        /*002c*/ 	.byte	0x04, 0x05
        /*002e*/ 	.short	(.L_426 - .L_425)
.L_425:
        /*0030*/ 	.word	0x00000100
        /*0034*/ 	.word	0x00000001
        /*0038*/ 	.word	0x00000001


	//----- nvinfo : EIATTR_CBANK_PARAM_SIZE
	.align		4
.L_426:
        /*003c*/ 	.byte	0x03, 0x19
        /*003e*/ 	.short	0x0270


	//----- nvinfo : EIATTR_PARAM_CBANK
	.align		4
        /*0040*/ 	.byte	0x04, 0x0a
        /*0042*/ 	.short	(.L_428 - .L_427)
	.align		4
.L_427:
        /*0044*/ 	.word	index@(.nv.constant0._ZN7cutlass13device_kernelIN5flash19enable_sm80_to_sm89INS1_16FlashAttnBwdSm80INS1_25CollectiveMainloopBwdSm80ILi2ELi1EN4cute5tupleIJNS5_1CILi64EEENS7_ILi128EEENS7_ILi96EEEEEENS_10bfloat16_tEfNS_4arch4Sm80ELb0ELb1ELb0ELb0ELb0ELb0ELb0ELb0ELi2ELi2ELi4ELi2ELb1EEENS1_21CollectiveEpilogueBwdISB_SC_SE_Li256ELb0ELb0ELi2EEENS1_19SingleTileSchedulerILb0ELb0ELb0ELi128EEEEEEEEEvNT_6ParamsE)
        /*0048*/ 	.short	0x0210
        /*004a*/ 	.short	0x0270


	//----- nvinfo : EIATTR_SW_WAR
	.align		4
.L_428:
        /*004c*/ 	.byte	0x04, 0x36
        /*004e*/ 	.short	(.L_430 - .L_429)
.L_429:
        /*0050*/ 	.word	0x00000008
.L_430:


//--------------------- .nv.info._ZN7cutlass13device_kernelIN5flash19enable_sm80_to_sm89INS1_16FlashAttnBwdSm80INS1_25CollectiveMainloopBwdSm80ILi2ELi1EN4cute5tupleIJNS5_1CILi64EEENS7_ILi128EEENS7_ILi96EEEEEENS_10bfloat16_tEfNS_4arch4Sm80ELb0ELb1ELb0ELb0ELb1ELb0ELb0ELb0ELi2ELi2ELi4ELi2ELb1EEENS1_21CollectiveEpilogueBwdISB_SC_SE_Li256ELb0ELb0ELi2EEENS1_19SingleTileSchedulerILb0ELb0ELb0ELi128EEEEEEEEEvNT_6ParamsE --------------------------
	.section	.nv.info._ZN7cutlass13device_kernelIN5flash19enable_sm80_to_sm89INS1_16FlashAttnBwdSm80INS1_25CollectiveMainloopBwdSm80ILi2ELi1EN4cute5tupleIJNS5_1CILi64EEENS7_ILi128EEENS7_ILi96EEEEEENS_10bfloat16_tEfNS_4arch4Sm80ELb0ELb1ELb0ELb0ELb1ELb0ELb0ELb0ELi2ELi2ELi4ELi2ELb1EEENS1_21CollectiveEpilogueBwdISB_SC_SE_Li256ELb0ELb0ELi2EEENS1_19SingleTileSchedulerILb0ELb0ELb0ELi128EEEEEEEEEvNT_6ParamsE,"",@"SHT_CUDA_INFO"
	.sectionflags	@""
	.align	4


	//----- nvinfo : EIATTR_CUDA_API_VERSION
	.align		4
        /*0000*/ 	.byte	0x04, 0x37
        /*0002*/ 	.short	(.L_432 - .L_431)
.L_431:
        /*0004*/ 	.word	0x00000082


	//----- nvinfo : EIATTR_KPARAM_INFO
	.align		4
.L_432:
        /*0008*/ 	.byte	0x04, 0x17
        /*000a*/ 	.short	(.L_434 - .L_433)
.L_433:
        /*000c*/ 	.word	0x00000000
        /*0010*/ 	.short	0x0000
        /*0012*/ 	.short	0x0000
        /*0014*/ 	.byte	0x00, 0xf0, 0xc1, 0x09


	//----- nvinfo : EIATTR_SPARSE_MMA_MASK
	.align		4
.L_434:
        /*0018*/ 	.byte	0x03, 0x50
        /*001a*/ 	.short	0x0000


	//----- nvinfo : EIATTR_MAXREG_COUNT
	.align		4
        /*001c*/ 	.byte	0x03, 0x1b
        /*001e*/ 	.short	0x00ff


	//----- nvinfo : EIATTR_MERCURY_ISA_VERSION
	.align		4
        /*0020*/ 	.byte	0x03, 0x5f
        /*0022*/ 	.short	0x0101


	//----- nvinfo : EIATTR_EXIT_INSTR_OFFSETS
	.align		4
        /*0024*/ 	.byte	0x04, 0x1c
        /*0026*/ 	.short	(.L_436 - .L_435)


	//   ....[0]....
.L_435:
        /*0028*/ 	.word	0x00000010


	//----- nvinfo : EIATTR_MAX_THREADS
	.align		4
.L_436:
        /*002c*/ 	.byte	0x04, 0x05
        /*002e*/ 	.short	(.L_438 - .L_437)
.L_437:
        /*0030*/ 	.word	0x00000100
        /*0034*/ 	.word	0x00000001
        /*0038*/ 	.word	0x00000001


	//----- nvinfo : EIATTR_CBANK_PARAM_SIZE
	.align		4
.L_438:
        /*003c*/ 	.byte	0x03, 0x19
        /*003e*/ 	.short	0x0270


	//----- nvinfo : EIATTR_PARAM_CBANK
	.align		4
        /*0040*/ 	.byte	0x04, 0x0a
        /*0042*/ 	.short	(.L_440 - .L_439)
	.align		4
.L_439:
        /*0044*/ 	.word	index@(.nv.constant0._ZN7cutlass13device_kernelIN5flash19enable_sm80_to_sm89INS1_16FlashAttnBwdSm80INS1_25CollectiveMainloopBwdSm80ILi2ELi1EN4cute5tupleIJNS5_1CILi64EEENS7_ILi128EEENS7_ILi96EEEEEENS_10bfloat16_tEfNS_4arch4Sm80ELb0ELb1ELb0ELb0ELb1ELb0ELb0ELb0ELi2ELi2ELi4ELi2ELb1EEENS1_21CollectiveEpilogueBwdISB_SC_SE_Li256ELb0ELb0ELi2EEENS1_19SingleTileSchedulerILb0ELb0ELb0ELi128EEEEEEEEEvNT_6ParamsE)
        /*0048*/ 	.short	0x0210
        /*004a*/ 	.short	0x0270


	//----- nvinfo : EIATTR_SW_WAR
	.align		4
.L_440:
        /*004c*/ 	.byte	0x04, 0x36
        /*004e*/ 	.short	(.L_442 - .L_441)
.L_441:
        /*0050*/ 	.word	0x00000008
.L_442:


//--------------------- .nv.info._ZN7cutlass13device_kernelIN5flash19enable_sm80_to_sm89INS1_16FlashAttnBwdSm80INS1_25CollectiveMainloopBwdSm80ILi2ELi1EN4cute5tupleIJNS5_1CILi64EEENS7_ILi128EEENS7_ILi96EEEEEENS_10bfloat16_tEfNS_4arch4Sm80ELb0ELb1ELb0ELb0ELb0ELb0ELb0ELb0ELi2ELi2ELi4ELi2ELb1EEENS1_24CollectiveEpilogueBwdGQAISB_fSE_Li256ELb0ELb0EEENS1_19SingleTileSchedulerILb0ELb0ELb0ELi128EEEEEEEEEvNT_6ParamsE --------------------------
	.section	.nv.info._ZN7cutlass13device_kernelIN5flash19enable_sm80_to_sm89INS1_16FlashAttnBwdSm80INS1_25CollectiveMainloopBwdSm80ILi2ELi1EN4cute5tupleIJNS5_1CILi64EEENS7_ILi128EEENS7_ILi96EEEEEENS_10bfloat16_tEfNS_4arch4Sm80ELb0ELb1ELb0ELb0ELb0ELb0ELb0ELb0ELi2ELi2ELi4ELi2ELb1EEENS1_24CollectiveEpilogueBwdGQAISB_fSE_Li256ELb0ELb0EEENS1_19SingleTileSchedulerILb0ELb0ELb0ELi128EEEEEEEEEvNT_6ParamsE,"",@"SHT_CUDA_INFO"
	.sectionflags	@""
	.align	4


	//----- nvinfo : EIATTR_CUDA_API_VERSION
	.align		4
        /*0000*/ 	.byte	0x04, 0x37
        /*0002*/ 	.short	(.L_444 - .L_443)
.L_443:
        /*0004*/ 	.word	0x00000082


	//----- nvinfo : EIATTR_KPARAM_INFO
	.align		4
.L_444:
        /*0008*/ 	.byte	0x04, 0x17
        /*000a*/ 	.short	(.L_446 - .L_445)
.L_445:
        /*000c*/ 	.word	0x00000000
        /*0010*/ 	.short	0x0000
        /*0012*/ 	.short	0x0000
        /*0014*/ 	.byte	0x00, 0xf0, 0xe1, 0x09


	//----- nvinfo : EIATTR_SPARSE_MMA_MASK
	.align		4
.L_446:
        /*0018*/ 	.byte	0x03, 0x50
        /*001a*/ 	.short	0x0000


	//----- nvinfo : EIATTR_MAXREG_COUNT
	.align		4
        /*001c*/ 	.byte	0x03, 0x1b
        /*001e*/ 	.short	0x00ff


	//----- nvinfo : EIATTR_MERCURY_ISA_VERSION
	.align		4
        /*0020*/ 	.byte	0x03, 0x5f
        /*0022*/ 	.short	0x0101


	//----- nvinfo : EIATTR_EXIT_INSTR_OFFSETS
	.align		4
        /*0024*/ 	.byte	0x04, 0x1c
        /*0026*/ 	.short	(.L_448 - .L_447)


	//   ....[0]....
.L_447:
        /*0028*/ 	.word	0x00000010


	//----- nvinfo : EIATTR_MAX_THREADS
	.align		4
.L_448:
        /*002c*/ 	.byte	0x04, 0x05
        /*002e*/ 	.short	(.L_450 - .L_449)
.L_449:
        /*0030*/ 	.word	0x00000100
        /*0034*/ 	.word	0x00000001
        /*0038*/ 	.word	0x00000001


	//----- nvinfo : EIATTR_CBANK_PARAM_SIZE
	.align		4
.L_450:
        /*003c*/ 	.byte	0x03, 0x19
        /*003e*/ 	.short	0x0278


	//----- nvinfo : EIATTR_PARAM_CBANK
	.align		4
        /*0040*/ 	.byte	0x04, 0x0a
        /*0042*/ 	.short	(.L_452 - .L_451)
	.align		4
.L_451:
        /*0044*/ 	.word	index@(.nv.constant0._ZN7cutlass13device_kernelIN5flash19enable_sm80_to_sm89INS1_16FlashAttnBwdSm80INS1_25CollectiveMainloopBwdSm80ILi2ELi1EN4cute5tupleIJNS5_1CILi64EEENS7_ILi128EEENS7_ILi96EEEEEENS_10bfloat16_tEfNS_4arch4Sm80ELb0ELb1ELb0ELb0ELb0ELb0ELb0ELb0ELi2ELi2ELi4ELi2ELb1EEENS1_24CollectiveEpilogueBwdGQAISB_fSE_Li256ELb0ELb0EEENS1_19SingleTileSchedulerILb0ELb0ELb0ELi128EEEEEEEEEvNT_6ParamsE)
        /*0048*/ 	.short	0x0210
        /*004a*/ 	.short	0x0278


	//----- nvinfo : EIATTR_SW_WAR
	.align		4
.L_452:
        /*004c*/ 	.byte	0x04, 0x36
        /*004e*/ 	.short	(.L_454 - .L_453)
.L_453:
        /*0050*/ 	.word	0x00000008
.L_454:


//--------------------- .nv.info._ZN7cutlass13device_kernelIN5flash19enable_sm80_to_sm89INS1_16FlashAttnBwdSm80INS1_25CollectiveMainloopBwdSm80ILi2ELi1EN4cute5tupleIJNS5_1CILi64EEENS7_ILi128EEENS7_ILi96EEEEEENS_10bfloat16_tEfNS_4arch4Sm80ELb0ELb1ELb0ELb0ELb1ELb0ELb0ELb0ELi2ELi2ELi4ELi2ELb1EEENS1_24CollectiveEpilogueBwdGQAISB_fSE_Li256ELb0ELb1EEENS1_19SingleTileSchedulerILb0ELb0ELb0ELi128EEEEEEEEEvNT_6ParamsE --------------------------
	.section	.nv.info._ZN7cutlass13device_kernelIN5flash19enable_sm80_to_sm89INS1_16FlashAttnBwdSm80INS1_25CollectiveMainloopBwdSm80ILi2ELi1EN4cute5tupleIJNS5_1CILi64EEENS7_ILi128EEENS7_ILi96EEEEEENS_10bfloat16_tEfNS_4arch4Sm80ELb0ELb1ELb0ELb0ELb1ELb0ELb0ELb0ELi2ELi2ELi4ELi2ELb1EEENS1_24CollectiveEpilogueBwdGQAISB_fSE_Li256ELb0ELb1EEENS1_19SingleTileSchedulerILb0ELb0ELb0ELi128EEEEEEEEEvNT_6ParamsE,"",@"SHT_CUDA_INFO"
	.sectionflags	@""
	.align	4


	//----- nvinfo : EIATTR_CUDA_API_VERSION
	.align		4
        /*0000*/ 	.byte	0x04, 0x37
        /*0002*/ 	.short	(.L_456 - .L_455)
.L_455:
        /*0004*/ 	.word	0x00000082


	//----- nvinfo : EIATTR_KPARAM_INFO
	.align		4
.L_456:
        /*0008*/ 	.byte	0x04, 0x17
        /*000a*/ 	.short	(.L_458 - .L_457)
.L_457:
        /*000c*/ 	.word	0x00000000
        /*0010*/ 	.short	0x0000
        /*0012*/ 	.short	0x0000
        /*0014*/ 	.byte	0x00, 0xf0, 0xe1, 0x09


	//----- nvinfo : EIATTR_SPARSE_MMA_MASK
	.align		4
.L_458:
        /*0018*/ 	.byte	0x03, 0x50
        /*001a*/ 	.short	0x0000


	//----- nvinfo : EIATTR_MAXREG_COUNT
	.align		4
        /*001c*/ 	.byte	0x03, 0x1b
        /*001e*/ 	.short	0x00ff


	//----- nvinfo : EIATTR_MERCURY_ISA_VERSION
	.align		4
        /*0020*/ 	.byte	0x03, 0x5f
        /*0022*/ 	.short	0x0101


	//----- nvinfo : EIATTR_EXIT_INSTR_OFFSETS
	.align		4
        /*0024*/ 	.byte	0x04, 0x1c
        /*0026*/ 	.short	(.L_460 - .L_459)


	//   ....[0]....
.L_459:
        /*0028*/ 	.word	0x00000010


	//----- nvinfo : EIATTR_MAX_THREADS
	.align		4
.L_460:
        /*002c*/ 	.byte	0x04, 0x05
        /*002e*/ 	.short	(.L_462 - .L_461)
.L_461:
        /*0030*/ 	.word	0x00000100
        /*0034*/ 	.word	0x00000001
        /*0038*/ 	.word	0x00000001


	//----- nvinfo : EIATTR_CBANK_PARAM_SIZE
	.align		4
.L_462:
        /*003c*/ 	.byte	0x03, 0x19
        /*003e*/ 	.short	0x0278


	//----- nvinfo : EIATTR_PARAM_CBANK
	.align		4
        /*0040*/ 	.byte	0x04, 0x0a
        /*0042*/ 	.short	(.L_464 - .L_463)
	.align		4
.L_463:
        /*0044*/ 	.word	index@(.nv.constant0._ZN7cutlass13device_kernelIN5flash19enable_sm80_to_sm89INS1_16FlashAttnBwdSm80INS1_25CollectiveMainloopBwdSm80ILi2ELi1EN4cute5tupleIJNS5_1CILi64EEENS7_ILi128EEENS7_ILi96EEEEEENS_10bfloat16_tEfNS_4arch4Sm80ELb0ELb1ELb0ELb0ELb1ELb0ELb0ELb0ELi2ELi2ELi4ELi2ELb1EEENS1_24CollectiveEpilogueBwdGQAISB_fSE_Li256ELb0ELb1EEENS1_19SingleTileSchedulerILb0ELb0ELb0ELi128EEEEEEEEEvNT_6ParamsE)
        /*0048*/ 	.short	0x0210
        /*004a*/ 	.short	0x0278


	//----- nvinfo : EIATTR_SW_WAR
	.align		4
.L_464:
        /*004c*/ 	.byte	0x04, 0x36
        /*004e*/ 	.short	(.L_466 - .L_465)
.L_465:
        /*0050*/ 	.word	0x00000008
.L_466:


//--------------------- .nv.info._ZN7cutlass13device_kernelIN5flash19enable_sm80_to_sm89INS1_16FlashAttnBwdSm80INS1_25CollectiveMainloopBwdSm80ILi2ELi1EN4cute5tupleIJNS5_1CILi64EEENS7_ILi128EEENS7_ILi96EEEEEENS_10bfloat16_tEfNS_4arch4Sm80ELb0ELb1ELb0ELb1ELb0ELb0ELb0ELb0ELi2ELi2ELi4ELi2ELb1EEENS1_21CollectiveEpilogueBwdISB_SC_SE_Li256ELb1ELb0ELi2EEENS1_19SingleTileSchedulerILb1ELb0ELb0ELi128EEEEEEEEEvNT_6ParamsE --------------------------
	.section	.nv.info._ZN7cutlass13device_kernelIN5flash19enable_sm80_to_sm89INS1_16FlashAttnBwdSm80INS1_25CollectiveMainloopBwdSm80ILi2ELi1EN4cute5tupleIJNS5_1CILi64EEENS7_ILi128EEENS7_ILi96EEEEEENS_10bfloat16_tEfNS_4arch4Sm80ELb0ELb1ELb0ELb1ELb0ELb0ELb0ELb0ELi2ELi2ELi4ELi2ELb1EEENS1_21CollectiveEpilogueBwdISB_SC_SE_Li256ELb1ELb0ELi2EEENS1_19SingleTileSchedulerILb1ELb0ELb0ELi128EEEEEEEEEvNT_6ParamsE,"",@"SHT_CUDA_INFO"
	.sectionflags	@""
	.align	4


	//----- nvinfo : EIATTR_CUDA_API_VERSION
	.align		4
        /*0000*/ 	.byte	0x04, 0x37
        /*0002*/ 	.short	(.L_468 - .L_467)
.L_467:
        /*0004*/ 	.word	0x00000082


	//----- nvinfo : EIATTR_KPARAM_INFO
	.align		4
.L_468:
        /*0008*/ 	.byte	0x04, 0x17
        /*000a*/ 	.short	(.L_470 - .L_469)
.L_469:
        /*000c*/ 	.word	0x00000000
        /*0010*/ 	.short	0x0000
        /*0012*/ 	.short	0x0000
        /*0014*/ 	.byte	0x00, 0xf0, 0xc1, 0x09


	//----- nvinfo : EIATTR_SPARSE_MMA_MASK
	.align		4
.L_470:
        /*0018*/ 	.byte	0x03, 0x50
        /*001a*/ 	.short	0x0000


	//----- nvinfo : EIATTR_MAXREG_COUNT
	.align		4
        /*001c*/ 	.byte	0x03, 0x1b
        /*001e*/ 	.short	0x00ff


	//----- nvinfo : EIATTR_MERCURY_ISA_VERSION
	.align		4
        /*0020*/ 	.byte	0x03, 0x5f
        /*0022*/ 	.short	0x0101


	//----- nvinfo : EIATTR_EXIT_INSTR_OFFSETS
	.align		4
        /*0024*/ 	.byte	0x04, 0x1c
        /*0026*/ 	.short	(.L_472 - .L_471)


	//   ....[0]....
.L_471:
        /*0028*/ 	.word	0x00000010


	//----- nvinfo : EIATTR_MAX_THREADS
	.align		4
.L_472:
        /*002c*/ 	.byte	0x04, 0x05
        /*002e*/ 	.short	(.L_474 - .L_473)
.L_473:
        /*0030*/ 	.word	0x00000100
        /*0034*/ 	.word	0x00000001
        /*0038*/ 	.word	0x00000001


	//----- nvinfo : EIATTR_CBANK_PARAM_SIZE
	.align		4
.L_474:
        /*003c*/ 	.byte	0x03, 0x19
        /*003e*/ 	.short	0x0270


	//----- nvinfo : EIATTR_PARAM_CBANK
	.align		4
        /*0040*/ 	.byte	0x04, 0x0a
        /*0042*/ 	.short	(.L_476 - .L_475)
	.align		4
.L_475:
        /*0044*/ 	.word	index@(.nv.constant0._ZN7cutlass13device_kernelIN5flash19enable_sm80_to_sm89INS1_16FlashAttnBwdSm80INS1_25CollectiveMainloopBwdSm80ILi2ELi1EN4cute5tupleIJNS5_1CILi64EEENS7_ILi128EEENS7_ILi96EEEEEENS_10bfloat16_tEfNS_4arch4Sm80ELb0ELb1ELb0ELb1ELb0ELb0ELb0ELb0ELi2ELi2ELi4ELi2ELb1EEENS1_21CollectiveEpilogueBwdISB_SC_SE_Li256ELb1ELb0ELi2EEENS1_19SingleTileSchedulerILb1ELb0ELb0ELi128EEEEEEEEEvNT_6ParamsE)
        /*0048*/ 	.short	0x0210
        /*004a*/ 	.short	0x0270


	//----- nvinfo : EIATTR_SW_WAR
	.align		4
.L_476:
        /*004c*/ 	.byte	0x04, 0x36
        /*004e*/ 	.short	(.L_478 - .L_477)
.L_477:
        /*0050*/ 	.word	0x00000008
.L_478:


//--------------------- .nv.info._ZN7cutlass13device_kernelIN5flash19enable_sm80_to_sm89INS1_16FlashAttnBwdSm80INS1_25CollectiveMainloopBwdSm80ILi2ELi1EN4cute5tupleIJNS5_1CILi64EEENS7_ILi128EEENS7_ILi96EEEEEENS_10bfloat16_tEfNS_4arch4Sm80ELb0ELb1ELb0ELb1ELb1ELb0ELb0ELb0ELi2ELi2ELi4ELi2ELb1EEENS1_21CollectiveEpilogueBwdISB_SC_SE_Li256ELb1ELb0ELi2EEENS1_19SingleTileSchedulerILb1ELb0ELb0ELi128EEEEEEEEEvNT_6ParamsE --------------------------
	.section	.nv.info._ZN7cutlass13device_kernelIN5flash19enable_sm80_to_sm89INS1_16FlashAttnBwdSm80INS1_25CollectiveMainloopBwdSm80ILi2ELi1EN4cute5tupleIJNS5_1CILi64EEENS7_ILi128EEENS7_ILi96EEEEEENS_10bfloat16_tEfNS_4arch4Sm80ELb0ELb1ELb0ELb1ELb1ELb0ELb0ELb0ELi2ELi2ELi4ELi2ELb1EEENS1_21CollectiveEpilogueBwdISB_SC_SE_Li256ELb1ELb0ELi2EEENS1_19SingleTileSchedulerILb1ELb0ELb0ELi128EEEEEEEEEvNT_6ParamsE,"",@"SHT_CUDA_INFO"
	.sectionflags	@""
	.align	4


	//----- nvinfo : EIATTR_CUDA_API_VERSION
	.align		4
        /*0000*/ 	.byte	0x04, 0x37
        /*0002*/ 	.short	(.L_480 - .L_479)
.L_479:
        /*0004*/ 	.word	0x00000082


	//----- nvinfo : EIATTR_KPARAM_INFO
	.align		4
.L_480:
        /*0008*/ 	.byte	0x04, 0x17
        /*000a*/ 	.short	(.L_482 - .L_481)
.L_481:
        /*000c*/ 	.word	0x00000000
        /*0010*/ 	.short	0x0000
        /*0012*/ 	.short	0x0000
        /*0014*/ 	.byte	0x00, 0xf0, 0xc1, 0x09


	//----- nvinfo : EIATTR_SPARSE_MMA_MASK
	.align		4
.L_482:
        /*0018*/ 	.byte	0x03, 0x50
        /*001a*/ 	.short	0x0000


	//----- nvinfo : EIATTR_MAXREG_COUNT
	.align		4
        /*001c*/ 	.byte	0x03, 0x1b
        /*001e*/ 	.short	0x00ff


	//----- nvinfo : EIATTR_MERCURY_ISA_VERSION
	.align		4
        /*0020*/ 	.byte	0x03, 0x5f
        /*0022*/ 	.short	0x0101


	//----- nvinfo : EIATTR_EXIT_INSTR_OFFSETS
	.align		4
        /*0024*/ 	.byte	0x04, 0x1c
        /*0026*/ 	.short	(.L_484 - .L_483)


	//   ....[0]....
.L_483:
        /*0028*/ 	.word	0x00000010


	//----- nvinfo : EIATTR_MAX_THREADS
	.align		4
.L_484:
        /*002c*/ 	.byte	0x04, 0x05
        /*002e*/ 	.short	(.L_486 - .L_485)
.L_485:
        /*0030*/ 	.word	0x00000100
        /*0034*/ 	.word	0x00000001
        /*0038*/ 	.word	0x00000001


	//----- nvinfo : EIATTR_CBANK_PARAM_SIZE
	.align		4
.L_486:
        /*003c*/ 	.byte	0x03, 0x19
        /*003e*/ 	.short	0x0270


	//----- nvinfo : EIATTR_PARAM_CBANK
	.align		4
        /*0040*/ 	.byte	0x04, 0x0a
        /*0042*/ 	.short	(.L_488 - .L_487)
	.align		4
.L_487:
        /*0044*/ 	.word	index@(.nv.constant0._ZN7cutlass13device_kernelIN5flash19enable_sm80_to_sm89INS1_16FlashAttnBwdSm80INS1_25CollectiveMainloopBwdSm80ILi2ELi1EN4cute5tupleIJNS5_1CILi64EEENS7_ILi128EEENS7_ILi96EEEEEENS_10bfloat16_tEfNS_4arch4Sm80ELb0ELb1ELb0ELb1ELb1ELb0ELb0ELb0ELi2ELi2ELi4ELi2ELb1EEENS1_21CollectiveEpilogueBwdISB_SC_SE_Li256ELb1ELb0ELi2EEENS1_19SingleTileSchedulerILb1ELb0ELb0ELi128EEEEEEEEEvNT_6ParamsE)
        /*0048*/ 	.short	0x0210
        /*004a*/ 	.short	0x0270


	//----- nvinfo : EIATTR_SW_WAR
	.align		4
.L_488:
        /*004c*/ 	.byte	0x04, 0x36
        /*004e*/ 	.short	(.L_490 - .L_489)
.L_489:
        /*0050*/ 	.word	0x00000008
.L_490:


//--------------------- .nv.info._ZN7cutlass13device_kernelIN5flash19enable_sm80_to_sm89INS1_16FlashAttnBwdSm80INS1_25CollectiveMainloopBwdSm80ILi2ELi1EN4cute5tupleIJNS5_1CILi64EEENS7_ILi128EEENS7_ILi96EEEEEENS_10bfloat16_tEfNS_4arch4Sm80ELb0ELb1ELb0ELb1ELb0ELb0ELb0ELb0ELi2ELi2ELi4ELi2ELb1EEENS1_24CollectiveEpilogueBwdGQAISB_fSE_Li256ELb1ELb0EEENS1_19SingleTileSchedulerILb1ELb0ELb0ELi128EEEEEEEEEvNT_6ParamsE --------------------------
	.section	.nv.info._ZN7cutlass13device_kernelIN5flash19enable_sm80_to_sm89INS1_16FlashAttnBwdSm80INS1_25CollectiveMainloopBwdSm80ILi2ELi1EN4cute5tupleIJNS5_1CILi64EEENS7_ILi128EEENS7_ILi96EEEEEENS_10bfloat16_tEfNS_4arch4Sm80ELb0ELb1ELb0ELb1ELb0ELb0ELb0ELb0ELi2ELi2ELi4ELi2ELb1EEENS1_24CollectiveEpilogueBwdGQAISB_fSE_Li256ELb1ELb0EEENS1_19SingleTileSchedulerILb1ELb0ELb0ELi128EEEEEEEEEvNT_6ParamsE,"",@"SHT_CUDA_INFO"
	.sectionflags	@""
	.align	4


	//----- nvinfo : EIATTR_CUDA_API_VERSION
	.align		4
        /*0000*/ 	.byte	0x04, 0x37
        /*0002*/ 	.short	(.L_492 - .L_491)
.L_491:
        /*0004*/ 	.word	0x00000082


	//----- nvinfo : EIATTR_KPARAM_INFO
	.align		4
.L_492:
        /*0008*/ 	.byte	0x04, 0x17
        /*000a*/ 	.short	(.L_494 - .L_493)
.L_493:
        /*000c*/ 	.word	0x00000000
        /*0010*/ 	.short	0x0000
        /*0012*/ 	.short	0x0000
        /*0014*/ 	.byte	0x00, 0xf0, 0xe1, 0x09


	//----- nvinfo : EIATTR_SPARSE_MMA_MASK
	.align		4
.L_494:
        /*0018*/ 	.byte	0x03, 0x50
        /*001a*/ 	.short	0x0000


	//----- nvinfo : EIATTR_MAXREG_COUNT
	.align		4
        /*001c*/ 	.byte	0x03, 0x1b
        /*001e*/ 	.short	0x00ff


	//----- nvinfo : EIATTR_MERCURY_ISA_VERSION
	.align		4
        /*0020*/ 	.byte	0x03, 0x5f
        /*0022*/ 	.short	0x0101


	//----- nvinfo : EIATTR_EXIT_INSTR_OFFSETS
	.align		4
        /*0024*/ 	.byte	0x04, 0x1c
        /*0026*/ 	.short	(.L_496 - .L_495)


	//   ....[0]....
.L_495:
        /*0028*/ 	.word	0x00000010


	//----- nvinfo : EIATTR_MAX_THREADS
	.align		4
.L_496:
        /*002c*/ 	.byte	0x04, 0x05
        /*002e*/ 	.short	(.L_498 - .L_497)
.L_497:
        /*0030*/ 	.word	0x00000100
        /*0034*/ 	.word	0x00000001
        /*0038*/ 	.word	0x00000001


	//----- nvinfo : EIATTR_CBANK_PARAM_SIZE
	.align		4
.L_498:
        /*003c*/ 	.byte	0x03, 0x19
        /*003e*/ 	.short	0x0278


	//----- nvinfo : EIATTR_PARAM_CBANK
	.align		4
        /*0040*/ 	.byte	0x04, 0x0a
        /*0042*/ 	.short	(.L_500 - .L_499)
	.align		4
.L_499:
        /*0044*/ 	.word	index@(.nv.constant0._ZN7cutlass13device_kernelIN5flash19enable_sm80_to_sm89INS1_16FlashAttnBwdSm80INS1_25CollectiveMainloopBwdSm80ILi2ELi1EN4cute5tupleIJNS5_1CILi64EEENS7_ILi128EEENS7_ILi96EEEEEENS_10bfloat16_tEfNS_4arch4Sm80ELb0ELb1ELb0ELb1ELb0ELb0ELb0ELb0ELi2ELi2ELi4ELi2ELb1EEENS1_24CollectiveEpilogueBwdGQAISB_fSE_Li256ELb1ELb0EEENS1_19SingleTileSchedulerILb1ELb0ELb0ELi128EEEEEEEEEvNT_6ParamsE)
        /*0048*/ 	.short	0x0210
        /*004a*/ 	.short	0x0278


	//----- nvinfo : EIATTR_SW_WAR
	.align		4
.L_500:
        /*004c*/ 	.byte	0x04, 0x36
        /*004e*/ 	.short	(.L_502 - .L_501)
.L_501:
        /*0050*/ 	.word	0x00000008
.L_502:


//--------------------- .nv.info._ZN7cutlass13device_kernelIN5flash19enable_sm80_to_sm89INS1_16FlashAttnBwdSm80INS1_25CollectiveMainloopBwdSm80ILi2ELi1EN4cute5tupleIJNS5_1CILi64EEENS7_ILi128EEENS7_ILi96EEEEEENS_10bfloat16_tEfNS_4arch4Sm80ELb0ELb1ELb0ELb1ELb1ELb0ELb0ELb0ELi2ELi2ELi4ELi2ELb1EEENS1_24CollectiveEpilogueBwdGQAISB_fSE_Li256ELb1ELb1EEENS1_19SingleTileSchedulerILb1ELb0ELb0ELi128EEEEEEEEEvNT_6ParamsE --------------------------
	.section	.nv.info._ZN7cutlass13device_kernelIN5flash19enable_sm80_to_sm89INS1_16FlashAttnBwdSm80INS1_25CollectiveMainloopBwdSm80ILi2ELi1EN4cute5tupleIJNS5_1CILi64EEENS7_ILi128EEENS7_ILi96EEEEEENS_10bfloat16_tEfNS_4arch4Sm80ELb0ELb1ELb0ELb1ELb1ELb0ELb0ELb0ELi2ELi2ELi4ELi2ELb1EEENS1_24CollectiveEpilogueBwdGQAISB_fSE_Li256ELb1ELb1EEENS1_19SingleTileSchedulerILb1ELb0ELb0ELi128EEEEEEEEEvNT_6ParamsE,"",@"SHT_CUDA_INFO"
	.sectionflags	@""
	.align	4


	//----- nvinfo : EIATTR_CUDA_API_VERSION
	.align		4
        /*0000*/ 	.byte	0x04, 0x37
        /*0002*/ 	.short	(.L_504 - .L_503)
.L_503:
        /*0004*/ 	.word	0x00000082


	//----- nvinfo : EIATTR_KPARAM_INFO
	.align		4
.L_504:
        /*0008*/ 	.byte	0x04, 0x17
        /*000a*/ 	.short	(.L_506 - .L_505)
.L_505:
        /*000c*/ 	.word	0x00000000
        /*0010*/ 	.short	0x0000
        /*0012*/ 	.short	0x0000
        /*0014*/ 	.byte	0x00, 0xf0, 0xe1, 0x09


	//----- nvinfo : EIATTR_SPARSE_MMA_MASK
	.align		4
.L_506:
        /*0018*/ 	.byte	0x03, 0x50
        /*001a*/ 	.short	0x0000


	//----- nvinfo : EIATTR_MAXREG_COUNT
	.align		4
        /*001c*/ 	.byte	0x03, 0x1b
        /*001e*/ 	.short	0x00ff


	//----- nvinfo : EIATTR_MERCURY_ISA_VERSION
	.align		4
        /*0020*/ 	.byte	0x03, 0x5f
        /*0022*/ 	.short	0x0101


	//----- nvinfo : EIATTR_EXIT_INSTR_OFFSETS
	.align		4
        /*0024*/ 	.byte	0x04, 0x1c
        /*0026*/ 	.short	(.L_508 - .L_507)


	//   ....[0]....
.L_507:
        /*0028*/ 	.word	0x00000010


	//----- nvinfo : EIATTR_MAX_THREADS
	.align		4
.L_508:
        /*002c*/ 	.byte	0x04, 0x05
        /*002e*/ 	.short	(.L_510 - .L_509)
.L_509:
        /*0030*/ 	.word	0x00000100
        /*0034*/ 	.word	0x00000001
        /*0038*/ 	.word	0x00000001


	//----- nvinfo : EIATTR_CBANK_PARAM_SIZE
	.align		4
.L_510:
        /*003c*/ 	.byte	0x03, 0x19
        /*003e*/ 	.short	0x0278


	//----- nvinfo : EIATTR_PARAM_CBANK
	.align		4
        /*0040*/ 	.byte	0x04, 0x0a
        /*0042*/ 	.short	(.L_512 - .L_511)
	.align		4
.L_511:
        /*0044*/ 	.word	index@(.nv.constant0._ZN7cutlass13device_kernelIN5flash19enable_sm80_to_sm89INS1_16FlashAttnBwdSm80INS1_25CollectiveMainloopBwdSm80ILi2ELi1EN4cute5tupleIJNS5_1CILi64EEENS7_ILi128EEENS7_ILi96EEEEEENS_10bfloat16_tEfNS_4arch4Sm80ELb0ELb1ELb0ELb1ELb1ELb0ELb0ELb0ELi2ELi2ELi4ELi2ELb1EEENS1_24CollectiveEpilogueBwdGQAISB_fSE_Li256ELb1ELb1EEENS1_19SingleTileSchedulerILb1ELb0ELb0ELi128EEEEEEEEEvNT_6ParamsE)
        /*0048*/ 	.short	0x0210
        /*004a*/ 	.short	0x0278


	//----- nvinfo : EIATTR_SW_WAR
	.align		4
.L_512:
        /*004c*/ 	.byte	0x04, 0x36
        /*004e*/ 	.short	(.L_514 - .L_513)
.L_513:
        /*0050*/ 	.word	0x00000008
.L_514:


//--------------------- .nv.info._ZN7cutlass13device_kernelIN5flash19enable_sm80_to_sm89INS1_16FlashAttnBwdSm80INS1_25CollectiveMainloopBwdSm80ILi2ELi1EN4cute5tupleIJNS5_1CILi64EEENS7_ILi128EEENS7_ILi96EEEEEENS_10bfloat16_tEfNS_4arch4Sm80ELb1ELb0ELb0ELb0ELb0ELb0ELb0ELb0ELi2ELi2ELi4ELi2ELb1EEENS1_21CollectiveEpilogueBwdISB_SC_SE_Li256ELb0ELb0ELi2EEENS1_25SingleTileBwdLPTSchedulerILb0ELi128ELb0EEEEEEEEEvNT_6ParamsE --------------------------
	.section	.nv.info._ZN7cutlass13device_kernelIN5flash19enable_sm80_to_sm89INS1_16FlashAttnBwdSm80INS1_25CollectiveMainloopBwdSm80ILi2ELi1EN4cute5tupleIJNS5_1CILi64EEENS7_ILi128EEENS7_ILi96EEEEEENS_10bfloat16_tEfNS_4arch4Sm80ELb1ELb0ELb0ELb0ELb0ELb0ELb0ELb0ELi2ELi2ELi4ELi2ELb1EEENS1_21CollectiveEpilogueBwdISB_SC_SE_Li256ELb0ELb0ELi2EEENS1_25SingleTileBwdLPTSchedulerILb0ELi128ELb0EEEEEEEEEvNT_6ParamsE,"",@"SHT_CUDA_INFO"
	.sectionflags	@""
	.align	4


	//----- nvinfo : EIATTR_CUDA_API_VERSION
	.align		4
        /*0000*/ 	.byte	0x04, 0x37
        /*0002*/ 	.short	(.L_516 - .L_515)
.L_515:
        /*0004*/ 	.word	0x00000082


	//----- nvinfo : EIATTR_KPARAM_INFO
	.align		4
.L_516:
        /*0008*/ 	.byte	0x04, 0x17
        /*000a*/ 	.short	(.L_518 - .L_517)
.L_517:
        /*000c*/ 	.word	0x00000000
        /*0010*/ 	.short	0x0000
        /*0012*/ 	.short	0x0000
        /*0014*/ 	.byte	0x00, 0xf0, 0x21, 0x0a


	//----- nvinfo : EIATTR_SPARSE_MMA_MASK
	.align		4
.L_518:
        /*0018*/ 	.byte	0x03, 0x50
        /*001a*/ 	.short	0x0000


	//----- nvinfo : EIATTR_MAXREG_COUNT
	.align		4
        /*001c*/ 	.byte	0x03, 0x1b
        /*001e*/ 	.short	0x00ff


	//----- nvinfo : EIATTR_MERCURY_ISA_VERSION
	.align		4
        /*0020*/ 	.byte	0x03, 0x5f
        /*0022*/ 	.short	0x0101


	//----- nvinfo : EIATTR_EXIT_INSTR_OFFSETS
	.align		4
        /*0024*/ 	.byte	0x04, 0x1c
        /*0026*/ 	.short	(.L_520 - .L_519)


	//   ....[0]....
.L_519:
        /*0028*/ 	.word	0x00000010


	//----- nvinfo : EIATTR_MAX_THREADS
	.align		4
.L_520:
        /*002c*/ 	.byte	0x04, 0x05
        /*002e*/ 	.short	(.L_522 - .L_521)
.L_521:
        /*0030*/ 	.word	0x00000100
        /*0034*/ 	.word	0x00000001
        /*0038*/ 	.word	0x00000001


	//----- nvinfo : EIATTR_CBANK_PARAM_SIZE
	.align		4
.L_522:
        /*003c*/ 	.byte	0x03, 0x19
        /*003e*/ 	.short	0x0288


	//----- nvinfo : EIATTR_PARAM_CBANK
	.align		4
        /*0040*/ 	.byte	0x04, 0x0a
        /*0042*/ 	.short	(.L_524 - .L_523)
	.align		4
.L_523:
        /*0044*/ 	.word	index@(.nv.constant0._ZN7cutlass13device_kernelIN5flash19enable_sm80_to_sm89INS1_16FlashAttnBwdSm80INS1_25CollectiveMainloopBwdSm80ILi2ELi1EN4cute5tupleIJNS5_1CILi64EEENS7_ILi128EEENS7_ILi96EEEEEENS_10bfloat16_tEfNS_4arch4Sm80ELb1ELb0ELb0ELb0ELb0ELb0ELb0ELb0ELi2ELi2ELi4ELi2ELb1EEENS1_21CollectiveEpilogueBwdISB_SC_SE_Li256ELb0ELb0ELi2EEENS1_25SingleTileBwdLPTSchedulerILb0ELi128ELb0EEEEEEEEEvNT_6ParamsE)
        /*0048*/ 	.short	0x0210
        /*004a*/ 	.short	0x0288


	//----- nvinfo : EIATTR_SW_WAR
	.align		4
.L_524:
        /*004c*/ 	.byte	0x04, 0x36
        /*004e*/ 	.short	(.L_526 - .L_525)
.L_525:
        /*0050*/ 	.word	0x00000008
.L_526:


//--------------------- .nv.info._ZN7cutlass13device_kernelIN5flash19enable_sm80_to_sm89INS1_16FlashAttnBwdSm80INS1_25CollectiveMainloopBwdSm80ILi2ELi1EN4cute5tupleIJNS5_1CILi64EEENS7_ILi128EEENS7_ILi96EEEEEENS_10bfloat16_tEfNS_4arch4Sm80ELb1ELb0ELb0ELb0ELb1ELb0ELb0ELb0ELi2ELi2ELi4ELi2ELb1EEENS1_21CollectiveEpilogueBwdISB_SC_SE_Li256ELb0ELb0ELi2EEENS1_25SingleTileBwdLPTSchedulerILb0ELi128ELb1EEEEEEEEEvNT_6ParamsE --------------------------
	.section	.nv.info._ZN7cutlass13device_kernelIN5flash19enable_sm80_to_sm89INS1_16FlashAttnBwdSm80INS1_25CollectiveMainloopBwdSm80ILi2ELi1EN4cute5tupleIJNS5_1CILi64EEENS7_ILi128EEENS7_ILi96EEEEEENS_10bfloat16_tEfNS_4arch4Sm80ELb1ELb0ELb0ELb0ELb1ELb0ELb0ELb0ELi2ELi2ELi4ELi2ELb1EEENS1_21CollectiveEpilogueBwdISB_SC_SE_Li256ELb0ELb0ELi2EEENS1_25SingleTileBwdLPTSchedulerILb0ELi128ELb1EEEEEEEEEvNT_6ParamsE,"",@"SHT_CUDA_INFO"
	.sectionflags	@""
	.align	4


	//----- nvinfo : EIATTR_CUDA_API_VERSION
	.align		4
        /*0000*/ 	.byte	0x04, 0x37
        /*0002*/ 	.short	(.L_528 - .L_527)
.L_527:
        /*0004*/ 	.word	0x00000082


	//----- nvinfo : EIATTR_KPARAM_INFO
	.align		4
.L_528:
        /*0008*/ 	.byte	0x04, 0x17
        /*000a*/ 	.short	(.L_530 - .L_529)
.L_529:
        /*000c*/ 	.word	0x00000000
        /*0010*/ 	.short	0x0000
        /*0012*/ 	.short	0x0000
        /*0014*/ 	.byte	0x00, 0xf0, 0x21, 0x0a


	//----- nvinfo : EIATTR_SPARSE_MMA_MASK
	.align		4
.L_530:
        /*0018*/ 	.byte	0x03, 0x50
        /*001a*/ 	.short	0x0000


	//----- nvinfo : EIATTR_MAXREG_COUNT
	.align		4
        /*001c*/ 	.byte	0x03, 0x1b
        /*001e*/ 	.short	0x00ff


	//----- nvinfo : EIATTR_MERCURY_ISA_VERSION
	.align		4
        /*0020*/ 	.byte	0x03, 0x5f
        /*0022*/ 	.short	0x0101


	//----- nvinfo : EIATTR_EXIT_INSTR_OFFSETS
	.align		4
        /*0024*/ 	.byte	0x04, 0x1c
        /*0026*/ 	.short	(.L_532 - .L_531)


	//   ....[0]....
.L_531:
        /*0028*/ 	.word	0x00000010


	//----- nvinfo : EIATTR_MAX_THREADS
	.align		4
.L_532:
        /*002c*/ 	.byte	0x04, 0x05
        /*002e*/ 	.short	(.L_534 - .L_533)
.L_533:
        /*0030*/ 	.word	0x00000100
        /*0034*/ 	.word	0x00000001
        /*0038*/ 	.word	0x00000001


	//----- nvinfo : EIATTR_CBANK_PARAM_SIZE
	.align		4
.L_534:
        /*003c*/ 	.byte	0x03, 0x19
        /*003e*/ 	.short	0x0288


	//----- nvinfo : EIATTR_PARAM_CBANK
	.align		4
        /*0040*/ 	.byte	0x04, 0x0a
        /*0042*/ 	.short	(.L_536 - .L_535)
	.align		4
.L_535:
        /*0044*/ 	.word	index@(.nv.constant0._ZN7cutlass13device_kernelIN5flash19enable_sm80_to_sm89INS1_16FlashAttnBwdSm80INS1_25CollectiveMainloopBwdSm80ILi2ELi1EN4cute5tupleIJNS5_1CILi64EEENS7_ILi128EEENS7_ILi96EEEEEENS_10bfloat16_tEfNS_4arch4Sm80ELb1ELb0ELb0ELb0ELb1ELb0ELb0ELb0ELi2ELi2ELi4ELi2ELb1EEENS1_21CollectiveEpilogueBwdISB_SC_SE_Li256ELb0ELb0ELi2EEENS1_25SingleTileBwdLPTSchedulerILb0ELi128ELb1EEEEEEEEEvNT_6ParamsE)
        /*0048*/ 	.short	0x0210
        /*004a*/ 	.short	0x0288


	//----- nvinfo : EIATTR_SW_WAR
	.align		4
.L_536:
        /*004c*/ 	.byte	0x04, 0x36
        /*004e*/ 	.short	(.L_538 - .L_537)
.L_537:
        /*0050*/ 	.word	0x00000008
.L_538:


//--------------------- .nv.info._ZN7cutlass13device_kernelIN5flash19enable_sm80_to_sm89INS1_16FlashAttnBwdSm80INS1_25CollectiveMainloopBwdSm80ILi2ELi1EN4cute5tupleIJNS5_1CILi64EEENS7_ILi128EEENS7_ILi96EEEEEENS_10bfloat16_tEfNS_4arch4Sm80ELb1ELb0ELb0ELb0ELb0ELb0ELb0ELb0ELi2ELi2ELi4ELi2ELb1EEENS1_24CollectiveEpilogueBwdGQAISB_fSE_Li256ELb0ELb0EEENS1_25SingleTileBwdLPTSchedulerILb0ELi128ELb0EEEEEEEEEvNT_6ParamsE --------------------------
	.section	.nv.info._ZN7cutlass13device_kernelIN5flash19enable_sm80_to_sm89INS1_16FlashAttnBwdSm80INS1_25CollectiveMainloopBwdSm80ILi2ELi1EN4cute5tupleIJNS5_1CILi64EEENS7_ILi128EEENS7_ILi96EEEEEENS_10bfloat16_tEfNS_4arch4Sm80ELb1ELb0ELb0ELb0ELb0ELb0ELb0ELb0ELi2ELi2ELi4ELi2ELb1EEENS1_24CollectiveEpilogueBwdGQAISB_fSE_Li256ELb0ELb0EEENS1_25SingleTileBwdLPTSchedulerILb0ELi128ELb0EEEEEEEEEvNT_6ParamsE,"",@"SHT_CUDA_INFO"
	.sectionflags	@""
	.align	4


	//----- nvinfo : EIATTR_CUDA_API_VERSION
	.align		4
        /*0000*/ 	.byte	0x04, 0x37
        /*0002*/ 	.short	(.L_540 - .L_539)
.L_539:
        /*0004*/ 	.word	0x00000082


	//----- nvinfo : EIATTR_KPARAM_INFO
	.align		4
.L_540:
        /*0008*/ 	.byte	0x04, 0x17
        /*000a*/ 	.short	(.L_542 - .L_541)
.L_541:
        /*000c*/ 	.word	0x00000000
        /*0010*/ 	.short	0x0000
        /*0012*/ 	.short	0x0000
        /*0014*/ 	.byte	0x00, 0xf0, 0x41, 0x0a


	//----- nvinfo : EIATTR_SPARSE_MMA_MASK
	.align		4
.L_542:
        /*0018*/ 	.byte	0x03, 0x50
        /*001a*/ 	.short	0x0000


	//----- nvinfo : EIATTR_MAXREG_COUNT
	.align		4
        /*001c*/ 	.byte	0x03, 0x1b
        /*001e*/ 	.short	0x00ff


	//----- nvinfo : EIATTR_MERCURY_ISA_VERSION
	.align		4
        /*0020*/ 	.byte	0x03, 0x5f
        /*0022*/ 	.short	0x0101


	//----- nvinfo : EIATTR_EXIT_INSTR_OFFSETS
	.align		4
        /*0024*/ 	.byte	0x04, 0x1c
        /*0026*/ 	.short	(.L_544 - .L_543)


	//   ....[0]....
.L_543:
        /*0028*/ 	.word	0x00000010


	//----- nvinfo : EIATTR_MAX_THREADS
	.align		4
.L_544:
        /*002c*/ 	.byte	0x04, 0x05
        /*002e*/ 	.short	(.L_546 - .L_545)
.L_545:
        /*0030*/ 	.word	0x00000100
        /*0034*/ 	.word	0x00000001
        /*0038*/ 	.word	0x00000001


	//----- nvinfo : EIATTR_CBANK_PARAM_SIZE
	.align		4
.L_546:
        /*003c*/ 	.byte	0x03, 0x19
        /*003e*/ 	.short	0x0290


	//----- nvinfo : EIATTR_PARAM_CBANK
	.align		4
        /*0040*/ 	.byte	0x04, 0x0a
        /*0042*/ 	.short	(.L_548 - .L_547)
	.align		4
.L_547:
        /*0044*/ 	.word	index@(.nv.constant0._ZN7cutlass13device_kernelIN5flash19enable_sm80_to_sm89INS1_16FlashAttnBwdSm80INS1_25CollectiveMainloopBwdSm80ILi2ELi1EN4cute5tupleIJNS5_1CILi64EEENS7_ILi128EEENS7_ILi96EEEEEENS_10bfloat16_tEfNS_4arch4Sm80ELb1ELb0ELb0ELb0ELb0ELb0ELb0ELb0ELi2ELi2ELi4ELi2ELb1EEENS1_24CollectiveEpilogueBwdGQAISB_fSE_Li256ELb0ELb0EEENS1_25SingleTileBwdLPTSchedulerILb0ELi128ELb0EEEEEEEEEvNT_6ParamsE)
        /*0048*/ 	.short	0x0210
        /*004a*/ 	.short	0x0290


	//----- nvinfo : EIATTR_SW_WAR
	.align		4
.L_548:
        /*004c*/ 	.byte	0x04, 0x36
        /*004e*/ 	.short	(.L_550 - .L_549)
.L_549:
        /*0050*/ 	.word	0x00000008
.L_550:


//--------------------- .nv.info._ZN7cutlass13device_kernelIN5flash19enable_sm80_to_sm89INS1_16FlashAttnBwdSm80INS1_25CollectiveMainloopBwdSm80ILi2ELi1EN4cute5tupleIJNS5_1CILi64EEENS7_ILi128EEENS7_ILi96EEEEEENS_10bfloat16_tEfNS_4arch4Sm80ELb1ELb0ELb0ELb0ELb1ELb0ELb0ELb0ELi2ELi2ELi4ELi2ELb1EEENS1_24CollectiveEpilogueBwdGQAISB_fSE_Li256ELb0ELb1EEENS1_25SingleTileBwdLPTSchedulerILb0ELi128ELb1EEEEEEEEEvNT_6ParamsE --------------------------
	.section	.nv.info._ZN7cutlass13device_kernelIN5flash19enable_sm80_to_sm89INS1_16FlashAttnBwdSm80INS1_25CollectiveMainloopBwdSm80ILi2ELi1EN4cute5tupleIJNS5_1CILi64EEENS7_ILi128EEENS7_ILi96EEEEEENS_10bfloat16_tEfNS_4arch4Sm80ELb1ELb0ELb0ELb0ELb1ELb0ELb0ELb0ELi2ELi2ELi4ELi2ELb1EEENS1_24CollectiveEpilogueBwdGQAISB_fSE_Li256ELb0ELb1EEENS1_25SingleTileBwdLPTSchedulerILb0ELi128ELb1EEEEEEEEEvNT_6ParamsE,"",@"SHT_CUDA_INFO"
	.sectionflags	@""
	.align	4


	//----- nvinfo : EIATTR_CUDA_API_VERSION
	.align		4
        /*0000*/ 	.byte	0x04, 0x37
        /*0002*/ 	.short	(.L_552 - .L_551)
.L_551:
        /*0004*/ 	.word	0x00000082


	//----- nvinfo : EIATTR_KPARAM_INFO
	.align		4
.L_552:
        /*0008*/ 	.byte	0x04, 0x17
        /*000a*/ 	.short	(.L_554 - .L_553)
.L_553:
        /*000c*/ 	.word	0x00000000
        /*0010*/ 	.short	0x0000
        /*0012*/ 	.short	0x0000
        /*0014*/ 	.byte	0x00, 0xf0, 0x41, 0x0a


	//----- nvinfo : EIATTR_SPARSE_MMA_MASK
	.align		4
.L_554:
        /*0018*/ 	.byte	0x03, 0x50
        /*001a*/ 	.short	0x0000


	//----- nvinfo : EIATTR_MAXREG_COUNT
	.align		4
        /*001c*/ 	.byte	0x03, 0x1b
        /*001e*/ 	.short	0x00ff


	//----- nvinfo : EIATTR_MERCURY_ISA_VERSION
	.align		4
        /*0020*/ 	.byte	0x03, 0x5f
        /*0022*/ 	.short	0x0101


	//----- nvinfo : EIATTR_EXIT_INSTR_OFFSETS
	.align		4
        /*0024*/ 	.byte	0x04, 0x1c
        /*0026*/ 	.short	(.L_556 - .L_555)


	//   ....[0]....
.L_555:
        /*0028*/ 	.word	0x00000010


	//----- nvinfo : EIATTR_MAX_THREADS
	.align		4
.L_556:
        /*002c*/ 	.byte	0x04, 0x05
        /*002e*/ 	.short	(.L_558 - .L_557)
.L_557:
        /*0030*/ 	.word	0x00000100
        /*0034*/ 	.word	0x00000001
        /*0038*/ 	.word	0x00000001


	//----- nvinfo : EIATTR_CBANK_PARAM_SIZE
	.align		4
.L_558:
        /*003c*/ 	.byte	0x03, 0x19
        /*003e*/ 	.short	0x0290


	//----- nvinfo : EIATTR_PARAM_CBANK
	.align		4
        /*0040*/ 	.byte	0x04, 0x0a
        /*0042*/ 	.short	(.L_560 - .L_559)
	.align		4
.L_559:
        /*0044*/ 	.word	index@(.nv.constant0._ZN7cutlass13device_kernelIN5flash19enable_sm80_to_sm89INS1_16FlashAttnBwdSm80INS1_25CollectiveMainloopBwdSm80ILi2ELi1EN4cute5tupleIJNS5_1CILi64EEENS7_ILi128EEENS7_ILi96EEEEEENS_10bfloat16_tEfNS_4arch4Sm80ELb1ELb0ELb0ELb0ELb1ELb0ELb0ELb0ELi2ELi2ELi4ELi2ELb1EEENS1_24CollectiveEpilogueBwdGQAISB_fSE_Li256ELb0ELb1EEENS1_25SingleTileBwdLPTSchedulerILb0ELi128ELb1EEEEEEEEEvNT_6ParamsE)
        /*0048*/ 	.short	0x0210
        /*004a*/ 	.short	0x0290


	//----- nvinfo : EIATTR_SW_WAR
	.align		4
.L_560:
        /*004c*/ 	.byte	0x04, 0x36
        /*004e*/ 	.short	(.L_562 - .L_561)
.L_561:
        /*0050*/ 	.word	0x00000008
.L_562:


//--------------------- .nv.info._ZN7cutlass13device_kernelIN5flash19enable_sm80_to_sm89INS1_16FlashAttnBwdSm80INS1_25CollectiveMainloopBwdSm80ILi2ELi1EN4cute5tupleIJNS5_1CILi64EEENS7_ILi128EEENS7_ILi96EEEEEENS_10bfloat16_tEfNS_4arch4Sm80ELb1ELb0ELb0ELb1ELb0ELb0ELb0ELb0ELi2ELi2ELi4ELi2ELb1EEENS1_21CollectiveEpilogueBwdISB_SC_SE_Li256ELb1ELb0ELi2EEENS1_25SingleTileBwdLPTSchedulerILb1ELi128ELb0EEEEEEEEEvNT_6ParamsE --------------------------
	.section	.nv.info._ZN7cutlass13device_kernelIN5flash19enable_sm80_to_sm89INS1_16FlashAttnBwdSm80INS1_25CollectiveMainloopBwdSm80ILi2ELi1EN4cute5tupleIJNS5_1CILi64EEENS7_ILi128EEENS7_ILi96EEEEEENS_10bfloat16_tEfNS_4arch4Sm80ELb1ELb0ELb0ELb1ELb0ELb0ELb0ELb0ELi2ELi2ELi4ELi2ELb1EEENS1_21CollectiveEpilogueBwdISB_SC_SE_Li256ELb1ELb0ELi2EEENS1_25SingleTileBwdLPTSchedulerILb1ELi128ELb0EEEEEEEEEvNT_6ParamsE,"",@"SHT_CUDA_INFO"
	.sectionflags	@""
	.align	4


	//----- nvinfo : EIATTR_CUDA_API_VERSION
	.align		4
        /*0000*/ 	.byte	0x04, 0x37
        /*0002*/ 	.short	(.L_564 - .L_563)
.L_563:
        /*0004*/ 	.word	0x00000082


	//----- nvinfo : EIATTR_KPARAM_INFO
	.align		4
.L_564:
        /*0008*/ 	.byte	0x04, 0x17
        /*000a*/ 	.short	(.L_566 - .L_565)
.L_565:
        /*000c*/ 	.word	0x00000000
        /*0010*/ 	.short	0x0000
        /*0012*/ 	.short	0x0000
        /*0014*/ 	.byte	0x00, 0xf0, 0x21, 0x0a


	//----- nvinfo : EIATTR_SPARSE_MMA_MASK
	.align		4
.L_566:
        /*0018*/ 	.byte	0x03, 0x50
        /*001a*/ 	.short	0x0000


	//----- nvinfo : EIATTR_MAXREG_COUNT
	.align		4
        /*001c*/ 	.byte	0x03, 0x1b
        /*001e*/ 	.short	0x00ff


	//----- nvinfo : EIATTR_MERCURY_ISA_VERSION
	.align		4
        /*0020*/ 	.byte	0x03, 0x5f
        /*0022*/ 	.short	0x0101


	//----- nvinfo : EIATTR_EXIT_INSTR_OFFSETS
	.align		4
        /*0024*/ 	.byte	0x04, 0x1c
        /*0026*/ 	.short	(.L_568 - .L_567)


	//   ....[0]....
.L_567:
        /*0028*/ 	.word	0x00000010


	//----- nvinfo : EIATTR_MAX_THREADS
	.align		4
.L_568:
        /*002c*/ 	.byte	0x04, 0x05
        /*002e*/ 	.short	(.L_570 - .L_569)
.L_569:
        /*0030*/ 	.word	0x00000100
        /*0034*/ 	.word	0x00000001
        /*0038*/ 	.word	0x00000001


	//----- nvinfo : EIATTR_CBANK_PARAM_SIZE
	.align		4
.L_570:
        /*003c*/ 	.byte	0x03, 0x19
        /*003e*/ 	.short	0x0288


	//----- nvinfo : EIATTR_PARAM_CBANK
	.align		4
        /*0040*/ 	.byte	0x04, 0x0a
        /*0042*/ 	.short	(.L_572 - .L_571)
	.align		4
.L_571:
        /*0044*/ 	.word	index@(.nv.constant0._ZN7cutlass13device_kernelIN5flash19enable_sm80_to_sm89INS1_16FlashAttnBwdSm80INS1_25CollectiveMainloopBwdSm80ILi2ELi1EN4cute5tupleIJNS5_1CILi64EEENS7_ILi128EEENS7_ILi96EEEEEENS_10bfloat16_tEfNS_4arch4Sm80ELb1ELb0ELb0ELb1ELb0ELb0ELb0ELb0ELi2ELi2ELi4ELi2ELb1EEENS1_21CollectiveEpilogueBwdISB_SC_SE_Li256ELb1ELb0ELi2EEENS1_25SingleTileBwdLPTSchedulerILb1ELi128ELb0EEEEEEEEEvNT_6ParamsE)
        /*0048*/ 	.short	0x0210
        /*004a*/ 	.short	0x0288


	//----- nvinfo : EIATTR_SW_WAR
	.align		4
.L_572:
        /*004c*/ 	.byte	0x04, 0x36
        /*004e*/ 	.short	(.L_574 - .L_573)
.L_573:
        /*0050*/ 	.word	0x00000008
.L_574:


//--------------------- .nv.info._ZN7cutlass13device_kernelIN5flash19enable_sm80_to_sm89INS1_16FlashAttnBwdSm80INS1_25CollectiveMainloopBwdSm80ILi2ELi1EN4cute5tupleIJNS5_1CILi64EEENS7_ILi128EEENS7_ILi96EEEEEENS_10bfloat16_tEfNS_4arch4Sm80ELb1ELb0ELb0ELb1ELb1ELb0ELb0ELb0ELi2ELi2ELi4ELi2ELb1EEENS1_21CollectiveEpilogueBwdISB_SC_SE_Li256ELb1ELb0ELi2EEENS1_25SingleTileBwdLPTSchedulerILb1ELi128ELb1EEEEEEEEEvNT_6ParamsE --------------------------
	.section	.nv.info._ZN7cutlass13device_kernelIN5flash19enable_sm80_to_sm89INS1_16FlashAttnBwdSm80INS1_25CollectiveMainloopBwdSm80ILi2ELi1EN4cute5tupleIJNS5_1CILi64EEENS7_ILi128EEENS7_ILi96EEEEEENS_10bfloat16_tEfNS_4arch4Sm80ELb1ELb0ELb0ELb1ELb1ELb0ELb0ELb0ELi2ELi2ELi4ELi2ELb1EEENS1_21CollectiveEpilogueBwdISB_SC_SE_Li256ELb1ELb0ELi2EEENS1_25SingleTileBwdLPTSchedulerILb1ELi128ELb1EEEEEEEEEvNT_6ParamsE,"",@"SHT_CUDA_INFO"
	.sectionflags	@""
	.align	4


	//----- nvinfo : EIATTR_CUDA_API_VERSION
	.align		4
        /*0000*/ 	.byte	0x04, 0x37
        /*0002*/ 	.short	(.L_576 - .L_575)
.L_575:
        /*0004*/ 	.word	0x00000082


	//----- nvinfo : EIATTR_KPARAM_INFO
	.align		4
.L_576:
        /*0008*/ 	.byte	0x04, 0x17
        /*000a*/ 	.short	(.L_578 - .L_577)
.L_577:
        /*000c*/ 	.word	0x00000000
        /*0010*/ 	.short	0x0000
        /*0012*/ 	.short	0x0000
        /*0014*/ 	.byte	0x00, 0xf0, 0x21, 0x0a


	//----- nvinfo : EIATTR_SPARSE_MMA_MASK
	.align		4
.L_578:
        /*0018*/ 	.byte	0x03, 0x50
        /*001a*/ 	.short	0x0000


	//----- nvinfo : EIATTR_MAXREG_COUNT
	.align		4
        /*001c*/ 	.byte	0x03, 0x1b
        /*001e*/ 	.short	0x00ff


	//----- nvinfo : EIATTR_MERCURY_ISA_VERSION
	.align		4
        /*0020*/ 	.byte	0x03, 0x5f
        /*0022*/ 	.short	0x0101


	//----- nvinfo : EIATTR_EXIT_INSTR_OFFSETS
	.align		4
        /*0024*/ 	.byte	0x04, 0x1c
        /*0026*/ 	.short	(.L_580 - .L_579)


	//   ....[0]....
.L_579:
        /*0028*/ 	.word	0x00000010


	//----- nvinfo : EIATTR_MAX_THREADS
	.align		4
.L_580:
        /*002c*/ 	.byte	0x04, 0x05
        /*002e*/ 	.short	(.L_582 - .L_581)
.L_581:
        /*0030*/ 	.word	0x00000100
        /*0034*/ 	.word	0x00000001
        /*0038*/ 	.word	0x00000001


	//----- nvinfo : EIATTR_CBANK_PARAM_SIZE
	.align		4
.L_582:
        /*003c*/ 	.byte	0x03, 0x19
        /*003e*/ 	.short	0x0288


	//----- nvinfo : EIATTR_PARAM_CBANK
	.align		4
        /*0040*/ 	.byte	0x04, 0x0a
        /*0042*/ 	.short	(.L_584 - .L_583)
	.align		4
.L_583:
        /*0044*/ 	.word	index@(.nv.constant0._ZN7cutlass13device_kernelIN5flash19enable_sm80_to_sm89INS1_16FlashAttnBwdSm80INS1_25CollectiveMainloopBwdSm80ILi2ELi1EN4cute5tupleIJNS5_1CILi64EEENS7_ILi128EEENS7_ILi96EEEEEENS_10bfloat16_tEfNS_4arch4Sm80ELb1ELb0ELb0ELb1ELb1ELb0ELb0ELb0ELi2ELi2ELi4ELi2ELb1EEENS1_21CollectiveEpilogueBwdISB_SC_SE_Li256ELb1ELb0ELi2EEENS1_25SingleTileBwdLPTSchedulerILb1ELi128ELb1EEEEEEEEEvNT_6ParamsE)
        /*0048*/ 	.short	0x0210
        /*004a*/ 	.short	0x0288


	//----- nvinfo : EIATTR_SW_WAR
	.align		4
.L_584:
        /*004c*/ 	.byte	0x04, 0x36
        /*004e*/ 	.short	(.L_586 - .L_585)
.L_585:
        /*0050*/ 	.word	0x00000008
.L_586:


//--------------------- .nv.info._ZN7cutlass13device_kernelIN5flash19enable_sm80_to_sm89INS1_16FlashAttnBwdSm80INS1_25CollectiveMainloopBwdSm80ILi2ELi1EN4cute5tupleIJNS5_1CILi64EEENS7_ILi128EEENS7_ILi96EEEEEENS_10bfloat16_tEfNS_4arch4Sm80ELb1ELb0ELb0ELb1ELb0ELb0ELb0ELb0ELi2ELi2ELi4ELi2ELb1EEENS1_24CollectiveEpilogueBwdGQAISB_fSE_Li256ELb1ELb0EEENS1_25SingleTileBwdLPTSchedulerILb1ELi128ELb0EEEEEEEEEvNT_6ParamsE --------------------------
	.section	.nv.info._ZN7cutlass13device_kernelIN5flash19enable_sm80_to_sm89INS1_16FlashAttnBwdSm80INS1_25CollectiveMainloopBwdSm80ILi2ELi1EN4cute5tupleIJNS5_1CILi64EEENS7_ILi128EEENS7_ILi96EEEEEENS_10bfloat16_tEfNS_4arch4Sm80ELb1ELb0ELb0ELb1ELb0ELb0ELb0ELb0ELi2ELi2ELi4ELi2ELb1EEENS1_24CollectiveEpilogueBwdGQAISB_fSE_Li256ELb1ELb0EEENS1_25SingleTileBwdLPTSchedulerILb1ELi128ELb0EEEEEEEEEvNT_6ParamsE,"",@"SHT_CUDA_INFO"
	.sectionflags	@""
	.align	4


	//----- nvinfo : EIATTR_CUDA_API_VERSION
	.align		4
        /*0000*/ 	.byte	0x04, 0x37
        /*0002*/ 	.short	(.L_588 - .L_587)
.L_587:
        /*0004*/ 	.word	0x00000082


	//----- nvinfo : EIATTR_KPARAM_INFO
	.align		4
.L_588:
        /*0008*/ 	.byte	0x04, 0x17
        /*000a*/ 	.short	(.L_590 - .L_589)
.L_589:
        /*000c*/ 	.word	0x00000000
        /*0010*/ 	.short	0x0000
        /*0012*/ 	.short	0x0000
        /*0014*/ 	.byte	0x00, 0xf0, 0x41, 0x0a


	//----- nvinfo : EIATTR_SPARSE_MMA_MASK
	.align		4
.L_590:
        /*0018*/ 	.byte	0x03, 0x50
        /*001a*/ 	.short	0x0000


	//----- nvinfo : EIATTR_MAXREG_COUNT
	.align		4
        /*001c*/ 	.byte	0x03, 0x1b
        /*001e*/ 	.short	0x00ff


	//----- nvinfo : EIATTR_MERCURY_ISA_VERSION
	.align		4
        /*0020*/ 	.byte	0x03, 0x5f
        /*0022*/ 	.short	0x0101


	//----- nvinfo : EIATTR_EXIT_INSTR_OFFSETS
	.align		4
        /*0024*/ 	.byte	0x04, 0x1c
        /*0026*/ 	.short	(.L_592 - .L_591)


	//   ....[0]....
.L_591:
        /*0028*/ 	.word	0x00000010


	//----- nvinfo : EIATTR_MAX_THREADS
	.align		4
.L_592:
        /*002c*/ 	.byte	0x04, 0x05
        /*002e*/ 	.short	(.L_594 - .L_593)
.L_593:
        /*0030*/ 	.word	0x00000100
        /*0034*/ 	.word	0x00000001
        /*0038*/ 	.word	0x00000001


	//----- nvinfo : EIATTR_CBANK_PARAM_SIZE
	.align		4
.L_594:
        /*003c*/ 	.byte	0x03, 0x19
        /*003e*/ 	.short	0x0290


	//----- nvinfo : EIATTR_PARAM_CBANK
	.align		4
        /*0040*/ 	.byte	0x04, 0x0a
        /*0042*/ 	.short	(.L_596 - .L_595)
	.align		4
.L_595:
        /*0044*/ 	.word	index@(.nv.constant0._ZN7cutlass13device_kernelIN5flash19enable_sm80_to_sm89INS1_16FlashAttnBwdSm80INS1_25CollectiveMainloopBwdSm80ILi2ELi1EN4cute5tupleIJNS5_1CILi64EEENS7_ILi128EEENS7_ILi96EEEEEENS_10bfloat16_tEfNS_4arch4Sm80ELb1ELb0ELb0ELb1ELb0ELb0ELb0ELb0ELi2ELi2ELi4ELi2ELb1EEENS1_24CollectiveEpilogueBwdGQAISB_fSE_Li256ELb1ELb0EEENS1_25SingleTileBwdLPTSchedulerILb1ELi128ELb0EEEEEEEEEvNT_6ParamsE)
        /*0048*/ 	.short	0x0210
        /*004a*/ 	.short	0x0290


	//----- nvinfo : EIATTR_SW_WAR
	.align		4
.L_596:
        /*004c*/ 	.byte	0x04, 0x36
        /*004e*/ 	.short	(.L_598 - .L_597)
.L_597:
        /*0050*/ 	.word	0x00000008
.L_598:


//--------------------- .nv.info._ZN7cutlass13device_kernelIN5flash19enable_sm80_to_sm89INS1_16FlashAttnBwdSm80INS1_25CollectiveMainloopBwdSm80ILi2ELi1EN4cute5tupleIJNS5_1CILi64EEENS7_ILi128EEENS7_ILi96EEEEEENS_10bfloat16_tEfNS_4arch4Sm80ELb1ELb0ELb0ELb1ELb1ELb0ELb0ELb0ELi2ELi2ELi4ELi2ELb1EEENS1_24CollectiveEpilogueBwdGQAISB_fSE_Li256ELb1ELb1EEENS1_25SingleTileBwdLPTSchedulerILb1ELi128ELb1EEEEEEEEEvNT_6ParamsE --------------------------
	.section	.nv.info._ZN7cutlass13device_kernelIN5flash19enable_sm80_to_sm89INS1_16FlashAttnBwdSm80INS1_25CollectiveMainloopBwdSm80ILi2ELi1EN4cute5tupleIJNS5_1CILi64EEENS7_ILi128EEENS7_ILi96EEEEEENS_10bfloat16_tEfNS_4arch4Sm80ELb1ELb0ELb0ELb1ELb1ELb0ELb0ELb0ELi2ELi2ELi4ELi2ELb1EEENS1_24CollectiveEpilogueBwdGQAISB_fSE_Li256ELb1ELb1EEENS1_25SingleTileBwdLPTSchedulerILb1ELi128ELb1EEEEEEEEEvNT_6ParamsE,"",@"SHT_CUDA_INFO"
	.sectionflags	@""
	.align	4


	//----- nvinfo : EIATTR_CUDA_API_VERSION
	.align		4
        /*0000*/ 	.byte	0x04, 0x37
        /*0002*/ 	.short	(.L_600 - .L_599)
.L_599:
        /*0004*/ 	.word	0x00000082


	//----- nvinfo : EIATTR_KPARAM_INFO
	.align		4
.L_600:
        /*0008*/ 	.byte	0x04, 0x17
        /*000a*/ 	.short	(.L_602 - .L_601)
.L_601:
        /*000c*/ 	.word	0x00000000
        /*0010*/ 	.short	0x0000
        /*0012*/ 	.short	0x0000
        /*0014*/ 	.byte	0x00, 0xf0, 0x41, 0x0a


	//----- nvinfo : EIATTR_SPARSE_MMA_MASK
	.align		4
.L_602:
        /*0018*/ 	.byte	0x03, 0x50
        /*001a*/ 	.short	0x0000


	//----- nvinfo : EIATTR_MAXREG_COUNT
	.align		4
        /*001c*/ 	.byte	0x03, 0x1b
        /*001e*/ 	.short	0x00ff


	//----- nvinfo : EIATTR_MERCURY_ISA_VERSION
	.align		4
        /*0020*/ 	.byte	0x03, 0x5f
        /*0022*/ 	.short	0x0101


	//----- nvinfo : EIATTR_EXIT_INSTR_OFFSETS
	.align		4
        /*0024*/ 	.byte	0x04, 0x1c
        /*0026*/ 	.short	(.L_604 - .L_603)


	//   ....[0]....
.L_603:
        /*0028*/ 	.word	0x00000010


	//----- nvinfo : EIATTR_MAX_THREADS
	.align		4
.L_604:
        /*002c*/ 	.byte	0x04, 0x05
        /*002e*/ 	.short	(.L_606 - .L_605)
.L_605:
        /*0030*/ 	.word	0x00000100
        /*0034*/ 	.word	0x00000001
        /*0038*/ 	.word	0x00000001


	//----- nvinfo : EIATTR_CBANK_PARAM_SIZE
	.align		4
.L_606:
        /*003c*/ 	.byte	0x03, 0x19
        /*003e*/ 	.short	0x0290


	//----- nvinfo : EIATTR_PARAM_CBANK
	.align		4
        /*0040*/ 	.byte	0x04, 0x0a
        /*0042*/ 	.short	(.L_608 - .L_607)
	.align		4
.L_607:
        /*0044*/ 	.word	index@(.nv.constant0._ZN7cutlass13device_kernelIN5flash19enable_sm80_to_sm89INS1_16FlashAttnBwdSm80INS1_25CollectiveMainloopBwdSm80ILi2ELi1EN4cute5tupleIJNS5_1CILi64EEENS7_ILi128EEENS7_ILi96EEEEEENS_10bfloat16_tEfNS_4arch4Sm80ELb1ELb0ELb0ELb1ELb1ELb0ELb0ELb0ELi2ELi2ELi4ELi2ELb1EEENS1_24CollectiveEpilogueBwdGQAISB_fSE_Li256ELb1ELb1EEENS1_25SingleTileBwdLPTSchedulerILb1ELi128ELb1EEEEEEEEEvNT_6ParamsE)
        /*0048*/ 	.short	0x0210
        /*004a*/ 	.short	0x0290


	//----- nvinfo : EIATTR_SW_WAR
	.align		4
.L_608:
        /*004c*/ 	.byte	0x04, 0x36
        /*004e*/ 	.short	(.L_610 - .L_609)
.L_609:
        /*0050*/ 	.word	0x00000008
.L_610:


//--------------------- .nv.info._ZN7cutlass13device_kernelIN5flash19enable_sm80_to_sm89INS1_16FlashAttnBwdSm80INS1_25CollectiveMainloopBwdSm80ILi2ELi2EN4cute5tupleIJNS5_1CILi64EEENS7_ILi128EEENS7_ILi96EEEEEENS_10bfloat16_tEfNS_4arch4Sm80ELb0ELb0ELb0ELb0ELb0ELb0ELb0ELb0ELi2ELi2ELi4ELi2ELb0EEENS1_21CollectiveEpilogueBwdISB_SC_SE_Li256ELb0ELb0ELi2EEENS1_19SingleTileSchedulerILb0ELb0ELb0ELi128EEEEEEEEEvNT_6ParamsE --------------------------
	.section	.nv.info._ZN7cutlass13device_kernelIN5flash19enable_sm80_to_sm89INS1_16FlashAttnBwdSm80INS1_25CollectiveMainloopBwdSm80ILi2ELi2EN4cute5tupleIJNS5_1CILi64EEENS7_ILi128EEENS7_ILi96EEEEEENS_10bfloat16_tEfNS_4arch4Sm80ELb0ELb0ELb0ELb0ELb0ELb0ELb0ELb0ELi2ELi2ELi4ELi2ELb0EEENS1_21CollectiveEpilogueBwdISB_SC_SE_Li256ELb0ELb0ELi2EEENS1_19SingleTileSchedulerILb0ELb0ELb0ELi128EEEEEEEEEvNT_6ParamsE,"",@"SHT_CUDA_INFO"
	.sectionflags	@""
	.align	4


	//----- nvinfo : EIATTR_CUDA_API_VERSION
	.align		4
        /*0000*/ 	.byte	0x04, 0x37
        /*0002*/ 	.short	(.L_612 - .L_611)
.L_611:
        /*0004*/ 	.word	0x00000082


	//----- nvinfo : EIATTR_KPARAM_INFO
	.align		4
.L_612:
        /*0008*/ 	.byte	0x04, 0x17
        /*000a*/ 	.short	(.L_614 - .L_613)
.L_613:
        /*000c*/ 	.word	0x00000000
        /*0010*/ 	.short	0x0000
        /*0012*/ 	.short	0x0000
        /*0014*/ 	.byte	0x00, 0xf0, 0xc1, 0x09


	//----- nvinfo : EIATTR_SPARSE_MMA_MASK
	.align		4
.L_614:
        /*0018*/ 	.byte	0x03, 0x50
        /*001a*/ 	.short	0x0000


	//----- nvinfo : EIATTR_MAXREG_COUNT
	.align		4
        /*001c*/ 	.byte	0x03, 0x1b
        /*001e*/ 	.short	0x00ff


	//----- nvinfo : EIATTR_MERCURY_ISA_VERSION
	.align		4
        /*0020*/ 	.byte	0x03, 0x5f
        /*0022*/ 	.short	0x0101


	//----- nvinfo : EIATTR_EXIT_INSTR_OFFSETS
	.align		4
        /*0024*/ 	.byte	0x04, 0x1c
        /*0026*/ 	.short	(.L_616 - .L_615)


	//   ....[0]....
.L_615:
        /*0028*/ 	.word	0x00000010


	//----- nvinfo : EIATTR_MAX_THREADS
	.align		4
.L_616:
        /*002c*/ 	.byte	0x04, 0x05
        /*002e*/ 	.short	(.L_618 - .L_617)
.L_617:
        /*0030*/ 	.word	0x00000100
        /*0034*/ 	.word	0x00000001
        /*0038*/ 	.word	0x00000001


	//----- nvinfo : EIATTR_CBANK_PARAM_SIZE
	.align		4
.L_618:
        /*003c*/ 	.byte	0x03, 0x19
        /*003e*/ 	.short	0x0270


	//----- nvinfo : EIATTR_PARAM_CBANK
	.align		4
        /*0040*/ 	.byte	0x04, 0x0a
        /*0042*/ 	.short	(.L_620 - .L_619)
	.align		4
.L_619:
        /*0044*/ 	.word	index@(.nv.constant0._ZN7cutlass13device_kernelIN5flash19enable_sm80_to_sm89INS1_16FlashAttnBwdSm80INS1_25CollectiveMainloopBwdSm80ILi2ELi2EN4cute5tupleIJNS5_1CILi64EEENS7_ILi128EEENS7_ILi96EEEEEENS_10bfloat16_tEfNS_4arch4Sm80ELb0ELb0ELb0ELb0ELb0ELb0ELb0ELb0ELi2ELi2ELi4ELi2ELb0EEENS1_21CollectiveEpilogueBwdISB_SC_SE_Li256ELb0ELb0ELi2EEENS1_19SingleTileSchedulerILb0ELb0ELb0ELi128EEEEEEEEEvNT_6ParamsE)
        /*0048*/ 	.short	0x0210
        /*004a*/ 	.short	0x0270


	//----- nvinfo : EIATTR_SW_WAR
	.align		4
.L_620:
        /*004c*/ 	.byte	0x04, 0x36
        /*004e*/ 	.short	(.L_622 - .L_621)
.L_621:
        /*0050*/ 	.word	0x00000008
.L_622:


//--------------------- .nv.info._ZN7cutlass13device_kernelIN5flash19enable_sm80_to_sm89INS1_16FlashAttnBwdSm80INS1_25CollectiveMainloopBwdSm80ILi2ELi2EN4cute5tupleIJNS5_1CILi64EEENS7_ILi128EEENS7_ILi96EEEEEENS_10bfloat16_tEfNS_4arch4Sm80ELb0ELb0ELb0ELb0ELb1ELb0ELb0ELb0ELi2ELi2ELi4ELi2ELb0EEENS1_21CollectiveEpilogueBwdISB_SC_SE_Li256ELb0ELb0ELi2EEENS1_19SingleTileSchedulerILb0ELb0ELb0ELi128EEEEEEEEEvNT_6ParamsE --------------------------
	.section	.nv.info._ZN7cutlass13device_kernelIN5flash19enable_sm80_to_sm89INS1_16FlashAttnBwdSm80INS1_25CollectiveMainloopBwdSm80ILi2ELi2EN4cute5tupleIJNS5_1CILi64EEENS7_ILi128EEENS7_ILi96EEEEEENS_10bfloat16_tEfNS_4arch4Sm80ELb0ELb0ELb0ELb0ELb1ELb0ELb0ELb0ELi2ELi2ELi4ELi2ELb0EEENS1_21CollectiveEpilogueBwdISB_SC_SE_Li256ELb0ELb0ELi2EEENS1_19SingleTileSchedulerILb0ELb0ELb0ELi128EEEEEEEEEvNT_6ParamsE,"",@"SHT_CUDA_INFO"
	.sectionflags	@""
	.align	4


	//----- nvinfo : EIATTR_CUDA_API_VERSION
	.align		4
        /*0000*/ 	.byte	0x04, 0x37
        /*0002*/ 	.short	(.L_624 - .L_623)
.L_623:
        /*0004*/ 	.word	0x00000082


	//----- nvinfo : EIATTR_KPARAM_INFO
	.align		4
.L_624:
        /*0008*/ 	.byte	0x04, 0x17
        /*000a*/ 	.short	(.L_626 - .L_625)
.L_625:
        /*000c*/ 	.word	0x00000000
        /*0010*/ 	.short	0x0000
        /*0012*/ 	.short	0x0000
        /*0014*/ 	.byte	0x00, 0xf0, 0xc1, 0x09


	//----- nvinfo : EIATTR_SPARSE_MMA_MASK
	.align		4
.L_626:
        /*0018*/ 	.byte	0x03, 0x50
        /*001a*/ 	.short	0x0000


	//----- nvinfo : EIATTR_MAXREG_COUNT
	.align		4
        /*001c*/ 	.byte	0x03, 0x1b
        /*001e*/ 	.short	0x00ff


	//----- nvinfo : EIATTR_MERCURY_ISA_VERSION
	.align		4
        /*0020*/ 	.byte	0x03, 0x5f
        /*0022*/ 	.short	0x0101


	//----- nvinfo : EIATTR_EXIT_INSTR_OFFSETS
	.align		4
        /*0024*/ 	.byte	0x04, 0x1c
        /*0026*/ 	.short	(.L_628 - .L_627)


	//   ....[0]....
.L_627:
        /*0028*/ 	.word	0x00000010


	//----- nvinfo : EIATTR_MAX_THREADS
	.align		4
.L_628:
        /*002c*/ 	.byte	0x04, 0x05
        /*002e*/ 	.short	(.L_630 - .L_629)
.L_629:
        /*0030*/ 	.word	0x00000100
        /*0034*/ 	.word	0x00000001
        /*0038*/ 	.word	0x00000001


	//----- nvinfo : EIATTR_CBANK_PARAM_SIZE
	.align		4
.L_630:
        /*003c*/ 	.byte	0x03, 0x19
        /*003e*/ 	.short	0x0270


	//----- nvinfo : EIATTR_PARAM_CBANK
	.align		4
        /*0040*/ 	.byte	0x04, 0x0a
        /*0042*/ 	.short	(.L_632 - .L_631)
	.align		4
.L_631:
        /*0044*/ 	.word	index@(.nv.constant0._ZN7cutlass13device_kernelIN5flash19enable_sm80_to_sm89INS1_16FlashAttnBwdSm80INS1_25CollectiveMainloopBwdSm80ILi2ELi2EN4cute5tupleIJNS5_1CILi64EEENS7_ILi128EEENS7_ILi96EEEEEENS_10bfloat16_tEfNS_4arch4Sm80ELb0ELb0ELb0ELb0ELb1ELb0ELb0ELb0ELi2ELi2ELi4ELi2ELb0EEENS1_21CollectiveEpilogueBwdISB_SC_SE_Li256ELb0ELb0ELi2EEENS1_19SingleTileSchedulerILb0ELb0ELb0ELi128EEEEEEEEEvNT_6ParamsE)
        /*0048*/ 	.short	0x0210
        /*004a*/ 	.short	0x0270


	//----- nvinfo : EIATTR_SW_WAR
	.align		4
.L_632:
        /*004c*/ 	.byte	0x04, 0x36
        /*004e*/ 	.short	(.L_634 - .L_633)
.L_633:
        /*0050*/ 	.word	0x00000008
.L_634:


//--------------------- .nv.info._ZN7cutlass13device_kernelIN5flash19enable_sm80_to_sm89INS1_16FlashAttnBwdSm80INS1_25CollectiveMainloopBwdSm80ILi2ELi2EN4cute5tupleIJNS5_1CILi64EEENS7_ILi128EEENS7_ILi96EEEEEENS_10bfloat16_tEfNS_4arch4Sm80ELb0ELb0ELb0ELb0ELb0ELb0ELb0ELb0ELi2ELi2ELi4ELi2ELb0EEENS1_24CollectiveEpilogueBwdGQAISB_fSE_Li256ELb0ELb0EEENS1_19SingleTileSchedulerILb0ELb0ELb0ELi128EEEEEEEEEvNT_6ParamsE --------------------------
	.section	.nv.info._ZN7cutlass13device_kernelIN5flash19enable_sm80_to_sm89INS1_16FlashAttnBwdSm80INS1_25CollectiveMainloopBwdSm80ILi2ELi2EN4cute5tupleIJNS5_1CILi64EEENS7_ILi128EEENS7_ILi96EEEEEENS_10bfloat16_tEfNS_4arch4Sm80ELb0ELb0ELb0ELb0ELb0ELb0ELb0ELb0ELi2ELi2ELi4ELi2ELb0EEENS1_24CollectiveEpilogueBwdGQAISB_fSE_Li256ELb0ELb0EEENS1_19SingleTileSchedulerILb0ELb0ELb0ELi128EEEEEEEEEvNT_6ParamsE,"",@"SHT_CUDA_INFO"
	.sectionflags	@""
	.align	4


	//----- nvinfo : EIATTR_CUDA_API_VERSION
	.align		4
        /*0000*/ 	.byte	0x04, 0x37
        /*0002*/ 	.short	(.L_636 - .L_635)
.L_635:
        /*0004*/ 	.word	0x00000082


	//----- nvinfo : EIATTR_KPARAM_INFO
	.align		4
.L_636:
        /*0008*/ 	.byte	0x04, 0x17
        /*000a*/ 	.short	(.L_638 - .L_637)
.L_637:
        /*000c*/ 	.word	0x00000000
        /*0010*/ 	.short	0x0000
        /*0012*/ 	.short	0x0000
        /*0014*/ 	.byte	0x00, 0xf0, 0xe1, 0x09


	//----- nvinfo : EIATTR_SPARSE_MMA_MASK
	.align		4
.L_638:
        /*0018*/ 	.byte	0x03, 0x50
        /*001a*/ 	.short	0x0000


	//----- nvinfo : EIATTR_MAXREG_COUNT
	.align		4
        /*001c*/ 	.byte	0x03, 0x1b
        /*001e*/ 	.short	0x00ff


	//----- nvinfo : EIATTR_MERCURY_ISA_VERSION
	.align		4
        /*0020*/ 	.byte	0x03, 0x5f
        /*0022*/ 	.short	0x0101


	//----- nvinfo : EIATTR_EXIT_INSTR_OFFSETS
	.align		4
        /*0024*/ 	.byte	0x04, 0x1c
        /*0026*/ 	.short	(.L_640 - .L_639)


	//   ....[0]....
.L_639:
        /*0028*/ 	.word	0x00000010


	//----- nvinfo : EIATTR_MAX_THREADS
	.align		4
.L_640:
        /*002c*/ 	.byte	0x04, 0x05
        /*002e*/ 	.short	(.L_642 - .L_641)
.L_641:
        /*0030*/ 	.word	0x00000100
        /*0034*/ 	.word	0x00000001
        /*0038*/ 	.word	0x00000001


	//----- nvinfo : EIATTR_CBANK_PARAM_SIZE
	.align		4
.L_642:
        /*003c*/ 	.byte	0x03, 0x19
        /*003e*/ 	.short	0x0278


	//----- nvinfo : EIATTR_PARAM_CBANK
	.align		4
        /*0040*/ 	.byte	0x04, 0x0a
        /*0042*/ 	.short	(.L_644 - .L_643)
	.align		4
.L_643:
        /*0044*/ 	.word	index@(.nv.constant0._ZN7cutlass13device_kernelIN5flash19enable_sm80_to_sm89INS1_16FlashAttnBwdSm80INS1_25CollectiveMainloopBwdSm80ILi2ELi2EN4cute5tupleIJNS5_1CILi64EEENS7_ILi128EEENS7_ILi96EEEEEENS_10bfloat16_tEfNS_4arch4Sm80ELb0ELb0ELb0ELb0ELb0ELb0ELb0ELb0ELi2ELi2ELi4ELi2ELb0EEENS1_24CollectiveEpilogueBwdGQAISB_fSE_Li256ELb0ELb0EEENS1_19SingleTileSchedulerILb0ELb0ELb0ELi128EEEEEEEEEvNT_6ParamsE)
        /*0048*/ 	.short	0x0210
        /*004a*/ 	.short	0x0278


	//----- nvinfo : EIATTR_SW_WAR
	.align		4
.L_644:
        /*004c*/ 	.byte	0x04, 0x36
        /*004e*/ 	.short	(.L_646 - .L_645)
.L_645:
        /*0050*/ 	.word	0x00000008
.L_646:


//--------------------- .nv.info._ZN7cutlass13device_kernelIN5flash19enable_sm80_to_sm89INS1_16FlashAttnBwdSm80INS1_25CollectiveMainloopBwdSm80ILi2ELi2EN4cute5tupleIJNS5_1CILi64EEENS7_ILi128EEENS7_ILi96EEEEEENS_10bfloat16_tEfNS_4arch4Sm80ELb0ELb0ELb0ELb0ELb1ELb0ELb0ELb0ELi2ELi2ELi4ELi2ELb0EEENS1_24CollectiveEpilogueBwdGQAISB_fSE_Li256ELb0ELb1EEENS1_19SingleTileSchedulerILb0ELb0ELb0ELi128EEEEEEEEEvNT_6ParamsE --------------------------
	.section	.nv.info._ZN7cutlass13device_kernelIN5flash19enable_sm80_to_sm89INS1_16FlashAttnBwdSm80INS1_25CollectiveMainloopBwdSm80ILi2ELi2EN4cute5tupleIJNS5_1CILi64EEENS7_ILi128EEENS7_ILi96EEEEEENS_10bfloat16_tEfNS_4arch4Sm80ELb0ELb0ELb0ELb0ELb1ELb0ELb0ELb0ELi2ELi2ELi4ELi2ELb0EEENS1_24CollectiveEpilogueBwdGQAISB_fSE_Li256ELb0ELb1EEENS1_19SingleTileSchedulerILb0ELb0ELb0ELi128EEEEEEEEEvNT_6ParamsE,"",@"SHT_CUDA_INFO"
	.sectionflags	@""
	.align	4


	//----- nvinfo : EIATTR_CUDA_API_VERSION
	.align		4
        /*0000*/ 	.byte	0x04, 0x37
        /*0002*/ 	.short	(.L_648 - .L_647)
.L_647:
        /*0004*/ 	.word	0x00000082


	//----- nvinfo : EIATTR_KPARAM_INFO
	.align		4
.L_648:
        /*0008*/ 	.byte	0x04, 0x17
        /*000a*/ 	.short	(.L_650 - .L_649)
.L_649:
        /*000c*/ 	.word	0x00000000
        /*0010*/ 	.short	0x0000
        /*0012*/ 	.short	0x0000
        /*0014*/ 	.byte	0x00, 0xf0, 0xe1, 0x09


	//----- nvinfo : EIATTR_SPARSE_MMA_MASK
	.align		4
.L_650:
        /*0018*/ 	.byte	0x03, 0x50
        /*001a*/ 	.short	0x0000


	//----- nvinfo : EIATTR_MAXREG_COUNT
	.align		4
        /*001c*/ 	.byte	0x03, 0x1b
        /*001e*/ 	.short	0x00ff


	//----- nvinfo : EIATTR_MERCURY_ISA_VERSION
	.align		4
        /*0020*/ 	.byte	0x03, 0x5f
        /*0022*/ 	.short	0x0101


	//----- nvinfo : EIATTR_EXIT_INSTR_OFFSETS
	.align		4
        /*0024*/ 	.byte	0x04, 0x1c
        /*0026*/ 	.short	(.L_652 - .L_651)


	//   ....[0]....
.L_651:
        /*0028*/ 	.word	0x00000010


	//----- nvinfo : EIATTR_MAX_THREADS
	.align		4
.L_652:
        /*002c*/ 	.byte	0x04, 0x05
        /*002e*/ 	.short	(.L_654 - .L_653)
.L_653:
        /*0030*/ 	.word	0x00000100
        /*0034*/ 	.word	0x00000001
        /*0038*/ 	.word	0x00000001


	//----- nvinfo : EIATTR_CBANK_PARAM_SIZE
	.align		4
.L_654:
        /*003c*/ 	.byte	0x03, 0x19
        /*003e*/ 	.short	0x0278


	//----- nvinfo : EIATTR_PARAM_CBANK
	.align		4
        /*0040*/ 	.byte	0x04, 0x0a
        /*0042*/ 	.short	(.L_656 - .L_655)
	.align		4
.L_655:
        /*0044*/ 	.word	index@(.nv.constant0._ZN7cutlass13device_kernelIN5flash19enable_sm80_to_sm89INS1_16FlashAttnBwdSm80INS1_25CollectiveMainloopBwdSm80ILi2ELi2EN4cute5tupleIJNS5_1CILi64EEENS7_ILi128EEENS7_ILi96EEEEEENS_10bfloat16_tEfNS_4arch4Sm80ELb0ELb0ELb0ELb0ELb1ELb0ELb0ELb0ELi2ELi2ELi4ELi2ELb0EEENS1_24CollectiveEpilogueBwdGQAISB_fSE_Li256ELb0ELb1EEENS1_19SingleTileSchedulerILb0ELb0ELb0ELi128EEEEEEEEEvNT_6ParamsE)
        /*0048*/ 	.short	0x0210
        /*004a*/ 	.short	0x0278


	//----- nvinfo : EIATTR_SW_WAR
	.align		4
.L_656:
        /*004c*/ 	.byte	0x04, 0x36
        /*004e*/ 	.short	(.L_658 - .L_657)
.L_657:
        /*0050*/ 	.word	0x00000008
.L_658:


//--------------------- .nv.info._ZN7cutlass13device_kernelIN5flash19enable_sm80_to_sm89INS1_16FlashAttnBwdSm80INS1_25CollectiveMainloopBwdSm80ILi2ELi2EN4cute5tupleIJNS5_1CILi64EEENS7_ILi128EEENS7_ILi96EEEEEENS_10bfloat16_tEfNS_4arch4Sm80ELb0ELb0ELb0ELb1ELb0ELb0ELb0ELb0ELi2ELi2ELi4ELi2ELb0EEENS1_21CollectiveEpilogueBwdISB_SC_SE_Li256ELb1ELb0ELi2EEENS1_19SingleTileSchedulerILb1ELb0ELb0ELi128EEEEEEEEEvNT_6ParamsE --------------------------
	.section	.nv.info._ZN7cutlass13device_kernelIN5flash19enable_sm80_to_sm89INS1_16FlashAttnBwdSm80INS1_25CollectiveMainloopBwdSm80ILi2ELi2EN4cute5tupleIJNS5_1CILi64EEENS7_ILi128EEENS7_ILi96EEEEEENS_10bfloat16_tEfNS_4arch4Sm80ELb0ELb0ELb0ELb1ELb0ELb0ELb0ELb0ELi2ELi2ELi4ELi2ELb0EEENS1_21CollectiveEpilogueBwdISB_SC_SE_Li256ELb1ELb0ELi2EEENS1_19SingleTileSchedulerILb1ELb0ELb0ELi128EEEEEEEEEvNT_6ParamsE,"",@"SHT_CUDA_INFO"
	.sectionflags	@""
	.align	4


	//----- nvinfo : EIATTR_CUDA_API_VERSION
	.align		4
        /*0000*/ 	.byte	0x04, 0x37
        /*0002*/ 	.short	(.L_660 - .L_659)
.L_659:
        /*0004*/ 	.word	0x00000082


	//----- nvinfo : EIATTR_KPARAM_INFO
	.align		4
.L_660:
        /*0008*/ 	.byte	0x04, 0x17
        /*000a*/ 	.short	(.L_662 - .L_661)
.L_661:
        /*000c*/ 	.word	0x00000000
        /*0010*/ 	.short	0x0000
        /*0012*/ 	.short	0x0000
        /*0014*/ 	.byte	0x00, 0xf0, 0xc1, 0x09


	//----- nvinfo : EIATTR_SPARSE_MMA_MASK
	.align		4
.L_662:
        /*0018*/ 	.byte	0x03, 0x50
        /*001a*/ 	.short	0x0000


	//----- nvinfo : EIATTR_MAXREG_COUNT
	.align		4
        /*001c*/ 	.byte	0x03, 0x1b
        /*001e*/ 	.short	0x00ff


	//----- nvinfo : EIATTR_MERCURY_ISA_VERSION
	.align		4
        /*0020*/ 	.byte	0x03, 0x5f
        /*0022*/ 	.short	0x0101


	//----- nvinfo : EIATTR_EXIT_INSTR_OFFSETS
	.align		4
        /*0024*/ 	.byte	0x04, 0x1c
        /*0026*/ 	.short	(.L_664 - .L_663)


	//   ....[0]....
.L_663:
        /*0028*/ 	.word	0x00000010


	//----- nvinfo : EIATTR_MAX_THREADS
	.align		4
.L_664:
        /*002c*/ 	.byte	0x04, 0x05
        /*002e*/ 	.short	(.L_666 - .L_665)
.L_665:
        /*0030*/ 	.word	0x00000100
        /*0034*/ 	.word	0x00000001
        /*0038*/ 	.word	0x00000001


	//----- nvinfo : EIATTR_CBANK_PARAM_SIZE
	.align		4
.L_666:
        /*003c*/ 	.byte	0x03, 0x19
        /*003e*/ 	.short	0x0270


	//----- nvinfo : EIATTR_PARAM_CBANK
	.align		4
        /*0040*/ 	.byte	0x04, 0x0a
        /*0042*/ 	.short	(.L_668 - .L_667)
	.align		4
.L_667:
        /*0044*/ 	.word	index@(.nv.constant0._ZN7cutlass13device_kernelIN5flash19enable_sm80_to_sm89INS1_16FlashAttnBwdSm80INS1_25CollectiveMainloopBwdSm80ILi2ELi2EN4cute5tupleIJNS5_1CILi64EEENS7_ILi128EEENS7_ILi96EEEEEENS_10bfloat16_tEfNS_4arch4Sm80ELb0ELb0ELb0ELb1ELb0ELb0ELb0ELb0ELi2ELi2ELi4ELi2ELb0EEENS1_21CollectiveEpilogueBwdISB_SC_SE_Li256ELb1ELb0ELi2EEENS1_19SingleTileSchedulerILb1ELb0ELb0ELi128EEEEEEEEEvNT_6ParamsE)
        /*0048*/ 	.short	0x0210
        /*004a*/ 	.short	0x0270


	//----- nvinfo : EIATTR_SW_WAR
	.align		4
.L_668:
        /*004c*/ 	.byte	0x04, 0x36
        /*004e*/ 	.short	(.L_670 - .L_669)
.L_669:
        /*0050*/ 	.word	0x00000008
.L_670:


//--------------------- .nv.info._ZN7cutlass13device_kernelIN5flash19enable_sm80_to_sm89INS1_16FlashAttnBwdSm80INS1_25CollectiveMainloopBwdSm80ILi2ELi2EN4cute5tupleIJNS5_1CILi64EEENS7_ILi128EEENS7_ILi96EEEEEENS_10bfloat16_tEfNS_4arch4Sm80ELb0ELb0ELb0ELb1ELb1ELb0ELb0ELb0ELi2ELi2ELi4ELi2ELb0EEENS1_21CollectiveEpilogueBwdISB_SC_SE_Li256ELb1ELb0ELi2EEENS1_19SingleTileSchedulerILb1ELb0ELb0ELi128EEEEEEEEEvNT_6ParamsE --------------------------
	.section	.nv.info._ZN7cutlass13device_kernelIN5flash19enable_sm80_to_sm89INS1_16FlashAttnBwdSm80INS1_25CollectiveMainloopBwdSm80ILi2ELi2EN4cute5tupleIJNS5_1CILi64EEENS7_ILi128EEENS7_ILi96EEEEEENS_10bfloat16_tEfNS_4arch4Sm80ELb0ELb0ELb0ELb1ELb1ELb0ELb0ELb0ELi2ELi2ELi4ELi2ELb0EEENS1_21CollectiveEpilogueBwdISB_SC_SE_Li256ELb1ELb0ELi2EEENS1_19SingleTileSchedulerILb1ELb0ELb0ELi128EEEEEEEEEvNT_6ParamsE,"",@"SHT_CUDA_INFO"
	.sectionflags	@""
	.align	4


	//----- nvinfo : EIATTR_CUDA_API_VERSION
	.align		4
        /*0000*/ 	.byte	0x04, 0x37
        /*0002*/ 	.short	(.L_672 - .L_671)
.L_671:
        /*0004*/ 	.word	0x00000082


	//----- nvinfo : EIATTR_KPARAM_INFO
	.align		4
.L_672:
        /*0008*/ 	.byte	0x04, 0x17
        /*000a*/ 	.short	(.L_674 - .L_673)
.L_673:
        /*000c*/ 	.word	0x00000000
        /*0010*/ 	.short	0x0000
        /*0012*/ 	.short	0x0000
        /*0014*/ 	.byte	0x00, 0xf0, 0xc1, 0x09


	//----- nvinfo : EIATTR_SPARSE_MMA_MASK
	.align		4
.L_674:
        /*0018*/ 	.byte	0x03, 0x50
        /*001a*/ 	.short	0x0000


	//----- nvinfo : EIATTR_MAXREG_COUNT
	.align		4
        /*001c*/ 	.byte	0x03, 0x1b
        /*001e*/ 	.short	0x00ff


	//----- nvinfo : EIATTR_MERCURY_ISA_VERSION
	.align		4
        /*0020*/ 	.byte	0x03, 0x5f
        /*0022*/ 	.short	0x0101


	//----- nvinfo : EIATTR_EXIT_INSTR_OFFSETS
	.align		4
        /*0024*/ 	.byte	0x04, 0x1c
        /*0026*/ 	.short	(.L_676 - .L_675)


	//   ....[0]....
.L_675:
        /*0028*/ 	.word	0x00000010


	//----- nvinfo : EIATTR_MAX_THREADS
	.align		4
.L_676:
        /*002c*/ 	.byte	0x04, 0x05
        /*002e*/ 	.short	(.L_678 - .L_677)
.L_677:
        /*0030*/ 	.word	0x00000100
        /*0034*/ 	.word	0x00000001
        /*0038*/ 	.word	0x00000001


	//----- nvinfo : EIATTR_CBANK_PARAM_SIZE
	.align		4
.L_678:
        /*003c*/ 	.byte	0x03, 0x19
        /*003e*/ 	.short	0x0270


	//----- nvinfo : EIATTR_PARAM_CBANK
	.align		4
        /*0040*/ 	.byte	0x04, 0x0a
        /*0042*/ 	.short	(.L_680 - .L_679)
	.align		4
.L_679:
        /*0044*/ 	.word	index@(.nv.constant0._ZN7cutlass13device_kernelIN5flash19enable_sm80_to_sm89INS1_16FlashAttnBwdSm80INS1_25CollectiveMainloopBwdSm80ILi2ELi2EN4cute5tupleIJNS5_1CILi64EEENS7_ILi128EEENS7_ILi96EEEEEENS_10bfloat16_tEfNS_4arch4Sm80ELb0ELb0ELb0ELb1ELb1ELb0ELb0ELb0ELi2ELi2ELi4ELi2ELb0EEENS1_21CollectiveEpilogueBwdISB_SC_SE_Li256ELb1ELb0ELi2EEENS1_19SingleTileSchedulerILb1ELb0ELb0ELi128EEEEEEEEEvNT_6ParamsE)
        /*0048*/ 	.short	0x0210
        /*004a*/ 	.short	0x0270


	//----- nvinfo : EIATTR_SW_WAR
	.align		4
.L_680:
        /*004c*/ 	.byte	0x04, 0x36
        /*004e*/ 	.short	(.L_682 - .L_681)
.L_681:
        /*0050*/ 	.word	0x00000008
.L_682:


//--------------------- .nv.info._ZN7cutlass13device_kernelIN5flash19enable_sm80_to_sm89INS1_16FlashAttnBwdSm80INS1_25CollectiveMainloopBwdSm80ILi2ELi2EN4cute5tupleIJNS5_1CILi64EEENS7_ILi128EEENS7_ILi96EEEEEENS_10bfloat16_tEfNS_4arch4Sm80ELb0ELb0ELb0ELb1ELb0ELb0ELb0ELb0ELi2ELi2ELi4ELi2ELb0EEENS1_24CollectiveEpilogueBwdGQAISB_fSE_Li256ELb1ELb0EEENS1_19SingleTileSchedulerILb1ELb0ELb0ELi128EEEEEEEEEvNT_6ParamsE --------------------------
	.section	.nv.info._ZN7cutlass13device_kernelIN5flash19enable_sm80_to_sm89INS1_16FlashAttnBwdSm80INS1_25CollectiveMainloopBwdSm80ILi2ELi2EN4cute5tupleIJNS5_1CILi64EEENS7_ILi128EEENS7_ILi96EEEEEENS_10bfloat16_tEfNS_4arch4Sm80ELb0ELb0ELb0ELb1ELb0ELb0ELb0ELb0ELi2ELi2ELi4ELi2ELb0EEENS1_24CollectiveEpilogueBwdGQAISB_fSE_Li256ELb1ELb0EEENS1_19SingleTileSchedulerILb1ELb0ELb0ELi128EEEEEEEEEvNT_6ParamsE,"",@"SHT_CUDA_INFO"
	.sectionflags	@""
	.align	4


	//----- nvinfo : EIATTR_CUDA_API_VERSION
	.align		4
        /*0000*/ 	.byte	0x04, 0x37
        /*0002*/ 	.short	(.L_684 - .L_683)
.L_683:
        /*0004*/ 	.word	0x00000082


	//----- nvinfo : EIATTR_KPARAM_INFO
	.align		4
.L_684:
        /*0008*/ 	.byte	0x04, 0x17
        /*000a*/ 	.short	(.L_686 - .L_685)
.L_685:
        /*000c*/ 	.word	0x00000000
        /*0010*/ 	.short	0x0000
        /*0012*/ 	.short	0x0000
        /*0014*/ 	.byte	0x00, 0xf0, 0xe1, 0x09


	//----- nvinfo : EIATTR_SPARSE_MMA_MASK
	.align		4
.L_686:
        /*0018*/ 	.byte	0x03, 0x50
        /*001a*/ 	.short	0x0000


	//----- nvinfo : EIATTR_MAXREG_COUNT
	.align		4
        /*001c*/ 	.byte	0x03, 0x1b
        /*001e*/ 	.short	0x00ff


	//----- nvinfo : EIATTR_MERCURY_ISA_VERSION
	.align		4
        /*0020*/ 	.byte	0x03, 0x5f
        /*0022*/ 	.short	0x0101


	//----- nvinfo : EIATTR_EXIT_INSTR_OFFSETS
	.align		4
        /*0024*/ 	.byte	0x04, 0x1c
        /*0026*/ 	.short	(.L_688 - .L_687)


	//   ....[0]....
.L_687:
        /*0028*/ 	.word	0x00000010


	//----- nvinfo : EIATTR_MAX_THREADS
	.align		4
.L_688:
        /*002c*/ 	.byte	0x04, 0x05
        /*002e*/ 	.short	(.L_690 - .L_689)
.L_689:
        /*0030*/ 	.word	0x00000100
        /*0034*/ 	.word	0x00000001
        /*0038*/ 	.word	0x00000001


	//----- nvinfo : EIATTR_CBANK_PARAM_SIZE
	.align		4
.L_690:
        /*003c*/ 	.byte	0x03, 0x19
        /*003e*/ 	.short	0x0278


	//----- nvinfo : EIATTR_PARAM_CBANK
	.align		4
        /*0040*/ 	.byte	0x04, 0x0a
        /*0042*/ 	.short	(.L_692 - .L_691)
	.align		4
.L_691:
        /*0044*/ 	.word	index@(.nv.constant0._ZN7cutlass13device_kernelIN5flash19enable_sm80_to_sm89INS1_16FlashAttnBwdSm80INS1_25CollectiveMainloopBwdSm80ILi2ELi2EN4cute5tupleIJNS5_1CILi64EEENS7_ILi128EEENS7_ILi96EEEEEENS_10bfloat16_tEfNS_4arch4Sm80ELb0ELb0ELb0ELb1ELb0ELb0ELb0ELb0ELi2ELi2ELi4ELi2ELb0EEENS1_24CollectiveEpilogueBwdGQAISB_fSE_Li256ELb1ELb0EEENS1_19SingleTileSchedulerILb1ELb0ELb0ELi128EEEEEEEEEvNT_6ParamsE)
        /*0048*/ 	.short	0x0210
        /*004a*/ 	.short	0x0278


	//----- nvinfo : EIATTR_SW_WAR
	.align		4
.L_692:
        /*004c*/ 	.byte	0x04, 0x36
        /*004e*/ 	.short	(.L_694 - .L_693)
.L_693:
        /*0050*/ 	.word	0x00000008
.L_694:


//--------------------- .nv.info._ZN7cutlass13device_kernelIN5flash19enable_sm80_to_sm89INS1_16FlashAttnBwdSm80INS1_25CollectiveMainloopBwdSm80ILi2ELi2EN4cute5tupleIJNS5_1CILi64EEENS7_ILi128EEENS7_ILi96EEEEEENS_10bfloat16_tEfNS_4arch4Sm80ELb0ELb0ELb0ELb1ELb1ELb0ELb0ELb0ELi2ELi2ELi4ELi2ELb0EEENS1_24CollectiveEpilogueBwdGQAISB_fSE_Li256ELb1ELb1EEENS1_19SingleTileSchedulerILb1ELb0ELb0ELi128EEEEEEEEEvNT_6ParamsE --------------------------
	.section	.nv.info._ZN7cutlass13device_kernelIN5flash19enable_sm80_to_sm89INS1_16FlashAttnBwdSm80INS1_25CollectiveMainloopBwdSm80ILi2ELi2EN4cute5tupleIJNS5_1CILi64EEENS7_ILi128EEENS7_ILi96EEEEEENS_10bfloat16_tEfNS_4arch4Sm80ELb0ELb0ELb0ELb1ELb1ELb0ELb0ELb0ELi2ELi2ELi4ELi2ELb0EEENS1_24CollectiveEpilogueBwdGQAISB_fSE_Li256ELb1ELb1EEENS1_19SingleTileSchedulerILb1ELb0ELb0ELi128EEEEEEEEEvNT_6ParamsE,"",@"SHT_CUDA_INFO"
	.sectionflags	@""
	.align	4


	//----- nvinfo : EIATTR_CUDA_API_VERSION
	.align		4
        /*0000*/ 	.byte	0x04, 0x37
        /*0002*/ 	.short	(.L_696 - .L_695)
.L_695:
        /*0004*/ 	.word	0x00000082


	//----- nvinfo : EIATTR_KPARAM_INFO
	.align		4
.L_696:
        /*0008*/ 	.byte	0x04, 0x17
        /*000a*/ 	.short	(.L_698 - .L_697)
.L_697:
        /*000c*/ 	.word	0x00000000
        /*0010*/ 	.short	0x0000
        /*0012*/ 	.short	0x0000
        /*0014*/ 	.byte	0x00, 0xf0, 0xe1, 0x09


	//----- nvinfo : EIATTR_SPARSE_MMA_MASK
	.align		4
.L_698:
        /*0018*/ 	.byte	0x03, 0x50
        /*001a*/ 	.short	0x0000


	//----- nvinfo : EIATTR_MAXREG_COUNT
	.align		4
        /*001c*/ 	.byte	0x03, 0x1b
        /*001e*/ 	.short	0x00ff


	//----- nvinfo : EIATTR_MERCURY_ISA_VERSION
	.align		4
        /*0020*/ 	.byte	0x03, 0x5f
        /*0022*/ 	.short	0x0101


	//----- nvinfo : EIATTR_EXIT_INSTR_OFFSETS
	.align		4
        /*0024*/ 	.byte	0x04, 0x1c
        /*0026*/ 	.short	(.L_700 - .L_699)


	//   ....[0]....
.L_699:
        /*0028*/ 	.word	0x00000010


	//----- nvinfo : EIATTR_MAX_THREADS
	.align		4
.L_700:
        /*002c*/ 	.byte	0x04, 0x05
        /*002e*/ 	.short	(.L_702 - .L_701)
.L_701:
        /*0030*/ 	.word	0x00000100
        /*0034*/ 	.word	0x00000001
        /*0038*/ 	.word	0x00000001


	//----- nvinfo : EIATTR_CBANK_PARAM_SIZE
	.align		4
.L_702:
        /*003c*/ 	.byte	0x03, 0x19
        /*003e*/ 	.short	0x0278


	//----- nvinfo : EIATTR_PARAM_CBANK
	.align		4
        /*0040*/ 	.byte	0x04, 0x0a
        /*0042*/ 	.short	(.L_704 - .L_703)
	.align		4
.L_703:
        /*0044*/ 	.word	index@(.nv.constant0._ZN7cutlass13device_kernelIN5flash19enable_sm80_to_sm89INS1_16FlashAttnBwdSm80INS1_25CollectiveMainloopBwdSm80ILi2ELi2EN4cute5tupleIJNS5_1CILi64EEENS7_ILi128EEENS7_ILi96EEEEEENS_10bfloat16_tEfNS_4arch4Sm80ELb0ELb0ELb0ELb1ELb1ELb0ELb0ELb0ELi2ELi2ELi4ELi2ELb0EEENS1_24CollectiveEpilogueBwdGQAISB_fSE_Li256ELb1ELb1EEENS1_19SingleTileSchedulerILb1ELb0ELb0ELi128EEEEEEEEEvNT_6ParamsE)
        /*0048*/ 	.short	0x0210
        /*004a*/ 	.short	0x0278


	//----- nvinfo : EIATTR_SW_WAR
	.align		4
.L_704:
        /*004c*/ 	.byte	0x04, 0x36
        /*004e*/ 	.short	(.L_706 - .L_705)
.L_705:
        /*0050*/ 	.word	0x00000008
.L_706:


//--------------------- .nv.info._ZN7cutlass13device_kernelIN5flash19enable_sm80_to_sm89INS1_16FlashAttnBwdSm80INS1_25CollectiveMainloopBwdSm80ILi2ELi2EN4cute5tupleIJNS5_1CILi64EEENS7_ILi128EEENS7_ILi96EEEEEENS_10bfloat16_tEfNS_4arch4Sm80ELb0ELb1ELb0ELb0ELb0ELb0ELb0ELb0ELi2ELi2ELi4ELi2ELb0EEENS1_21CollectiveEpilogueBwdISB_SC_SE_Li256ELb0ELb0ELi2EEENS1_19SingleTileSchedulerILb0ELb0ELb0ELi128EEEEEEEEEvNT_6ParamsE --------------------------
	.section	.nv.info._ZN7cutlass13device_kernelIN5flash19enable_sm80_to_sm89INS1_16FlashAttnBwdSm80INS1_25CollectiveMainloopBwdSm80ILi2ELi2EN4cute5tupleIJNS5_1CILi64EEENS7_ILi128EEENS7_ILi96EEEEEENS_10bfloat16_tEfNS_4arch4Sm80ELb0ELb1ELb0ELb0ELb0ELb0ELb0ELb0ELi2ELi2ELi4ELi2ELb0EEENS1_21CollectiveEpilogueBwdISB_SC_SE_Li256ELb0ELb0ELi2EEENS1_19SingleTileSchedulerILb0ELb0ELb0ELi128EEEEEEEEEvNT_6ParamsE,"",@"SHT_CUDA_INFO"
	.sectionflags	@""
	.align	4


	//----- nvinfo : EIATTR_CUDA_API_VERSION
	.align		4
        /*0000*/ 	.byte	0x04, 0x37
        /*0002*/ 	.short	(.L_708 - .L_707)
.L_707:
        /*0004*/ 	.word	0x00000082


	//----- nvinfo : EIATTR_KPARAM_INFO
	.align		4
.L_708:
        /*0008*/ 	.byte	0x04, 0x17
        /*000a*/ 	.short	(.L_710 - .L_709)
.L_709:
        /*000c*/ 	.word	0x00000000
        /*0010*/ 	.short	0x0000
        /*0012*/ 	.short	0x0000
        /*0014*/ 	.byte	0x00, 0xf0, 0xc1, 0x09


	//----- nvinfo : EIATTR_SPARSE_MMA_MASK
	.align		4
.L_710:
        /*0018*/ 	.byte	0x03, 0x50
        /*001a*/ 	.short	0x0000


	//----- nvinfo : EIATTR_MAXREG_COUNT
	.align		4
        /*001c*/ 	.byte	0x03, 0x1b
        /*001e*/ 	.short	0x00ff


	//----- nvinfo : EIATTR_MERCURY_ISA_VERSION
	.align		4
        /*0020*/ 	.byte	0x03, 0x5f
        /*0022*/ 	.short	0x0101


	//----- nvinfo : EIATTR_EXIT_INSTR_OFFSETS
	.align		4
        /*0024*/ 	.byte	0x04, 0x1c
        /*0026*/ 	.short	(.L_712 - .L_711)


	//   ....[0]....
.L_711:
        /*0028*/ 	.word	0x00000010


	//----- nvinfo : EIATTR_MAX_THREADS
	.align		4
.L_712:
        /*002c*/ 	.byte	0x04, 0x05
        /*002e*/ 	.short	(.L_714 - .L_713)
.L_713:
        /*0030*/ 	.word	0x00000100
        /*0034*/ 	.word	0x00000001
        /*0038*/ 	.word	0x00000001


	//----- nvinfo : EIATTR_CBANK_PARAM_SIZE
	.align		4
.L_714:
        /*003c*/ 	.byte	0x03, 0x19
        /*003e*/ 	.short	0x0270


	//----- nvinfo : EIATTR_PARAM_CBANK
	.align		4
        /*0040*/ 	.byte	0x04, 0x0a
        /*0042*/ 	.short	(.L_716 - .L_715)
	.align		4
.L_715:
        /*0044*/ 	.word	index@(.nv.constant0._ZN7cutlass13device_kernelIN5flash19enable_sm80_to_sm89INS1_16FlashAttnBwdSm80INS1_25CollectiveMainloopBwdSm80ILi2ELi2EN4cute5tupleIJNS5_1CILi64EEENS7_ILi128EEENS7_ILi96EEEEEENS_10bfloat16_tEfNS_4arch4Sm80ELb0ELb1ELb0ELb0ELb0ELb0ELb0ELb0ELi2ELi2ELi4ELi2ELb0EEENS1_21CollectiveEpilogueBwdISB_SC_SE_Li256ELb0ELb0ELi2EEENS1_19SingleTileSchedulerILb0ELb0ELb0ELi128EEEEEEEEEvNT_6ParamsE)
        /*0048*/ 	.short	0x0210
        /*004a*/ 	.short	0x0270


	//----- nvinfo : EIATTR_SW_WAR
	.align		4
.L_716:
        /*004c*/ 	.byte	0x04, 0x36
        /*004e*/ 	.short	(.L_718 - .L_717)
.L_717:
        /*0050*/ 	.word	0x00000008
.L_718:


//--------------------- .nv.info._ZN7cutlass13device_kernelIN5flash19enable_sm80_to_sm89INS1_16FlashAttnBwdSm80INS1_25CollectiveMainloopBwdSm80ILi2ELi2EN4cute5tupleIJNS5_1CILi64EEENS7_ILi128EEENS7_ILi96EEEEEENS_10bfloat16_tEfNS_4arch4Sm80ELb0ELb1ELb0ELb0ELb1ELb0ELb0ELb0ELi2ELi2ELi4ELi2ELb0EEENS1_21CollectiveEpilogueBwdISB_SC_SE_Li256ELb0ELb0ELi2EEENS1_19SingleTileSchedulerILb0ELb0ELb0ELi128EEEEEEEEEvNT_6ParamsE --------------------------
	.section	.nv.info._ZN7cutlass13device_kernelIN5flash19enable_sm80_to_sm89INS1_16FlashAttnBwdSm80INS1_25CollectiveMainloopBwdSm80ILi2ELi2EN4cute5tupleIJNS5_1CILi64EEENS7_ILi128EEENS7_ILi96EEEEEENS_10bfloat16_tEfNS_4arch4Sm80ELb0ELb1ELb0ELb0ELb1ELb0ELb0ELb0ELi2ELi2ELi4ELi2ELb0EEENS1_21CollectiveEpilogueBwdISB_SC_SE_Li256ELb0ELb0ELi2EEENS1_19SingleTileSchedulerILb0ELb0ELb0ELi128EEEEEEEEEvNT_6ParamsE,"",@"SHT_CUDA_INFO"
	.sectionflags	@""
	.align	4


	//----- nvinfo : EIATTR_CUDA_API_VERSION
	.align		4
        /*0000*/ 	.byte	0x04, 0x37
        /*0002*/ 	.short	(.L_720 - .L_719)
.L_719:
        /*0004*/ 	.word	0x00000082


	//----- nvinfo : EIATTR_KPARAM_INFO
	.align		4
.L_720:
        /*0008*/ 	.byte	0x04, 0x17
        /*000a*/ 	.short	(.L_722 - .L_721)
.L_721:
        /*000c*/ 	.word	0x00000000
        /*0010*/ 	.short	0x0000
        /*0012*/ 	.short	0x0000
        /*0014*/ 	.byte	0x00, 0xf0, 0xc1, 0x09


	//----- nvinfo : EIATTR_SPARSE_MMA_MASK
	.align		4
.L_722:
        /*0018*/ 	.byte	0x03, 0x50
        /*001a*/ 	.short	0x0000


	//----- nvinfo : EIATTR_MAXREG_COUNT
	.align		4
        /*001c*/ 	.byte	0x03, 0x1b
        /*001e*/ 	.short	0x00ff


	//----- nvinfo : EIATTR_MERCURY_ISA_VERSION
	.align		4
        /*0020*/ 	.byte	0x03, 0x5f
        /*0022*/ 	.short	0x0101


	//----- nvinfo : EIATTR_EXIT_INSTR_OFFSETS
	.align		4
        /*0024*/ 	.byte	0x04, 0x1c
        /*0026*/ 	.short	(.L_724 - .L_723)


	//   ....[0]....
.L_723:
        /*0028*/ 	.word	0x00000010


	//----- nvinfo : EIATTR_MAX_THREADS
	.align		4
.L_724:
        /*002c*/ 	.byte	0x04, 0x05
        /*002e*/ 	.short	(.L_726 - .L_725)
.L_725:
        /*0030*/ 	.word	0x00000100
        /*0034*/ 	.word	0x00000001
        /*0038*/ 	.word	0x00000001


	//----- nvinfo : EIATTR_CBANK_PARAM_SIZE
	.align		4
.L_726:
        /*003c*/ 	.byte	0x03, 0x19
        /*003e*/ 	.short	0x0270


	//----- nvinfo : EIATTR_PARAM_CBANK
	.align		4
        /*0040*/ 	.byte	0x04, 0x0a
        /*0042*/ 	.short	(.L_728 - .L_727)
	.align		4
.L_727:
        /*0044*/ 	.word	index@(.nv.constant0._ZN7cutlass13device_kernelIN5flash19enable_sm80_to_sm89INS1_16FlashAttnBwdSm80INS1_25CollectiveMainloopBwdSm80ILi2ELi2EN4cute5tupleIJNS5_1CILi64EEENS7_ILi128EEENS7_ILi96EEEEEENS_10bfloat16_tEfNS_4arch4Sm80ELb0ELb1ELb0ELb0ELb1ELb0ELb0ELb0ELi2ELi2ELi4ELi2ELb0EEENS1_21CollectiveEpilogueBwdISB_SC_SE_Li256ELb0ELb0ELi2EEENS1_19SingleTileSchedulerILb0ELb0ELb0ELi128EEEEEEEEEvNT_6ParamsE)
        /*0048*/ 	.short	0x0210
        /*004a*/ 	.short	0x0270


	//----- nvinfo : EIATTR_SW_WAR
	.align		4
.L_728:
        /*004c*/ 	.byte	0x04, 0x36
        /*004e*/ 	.short	(.L_730 - .L_729)
.L_729:
        /*0050*/ 	.word	0x00000008
.L_730:


//--------------------- .nv.info._ZN7cutlass13device_kernelIN5flash19enable_sm80_to_sm89INS1_16FlashAttnBwdSm80INS1_25CollectiveMainloopBwdSm80ILi2ELi2EN4cute5tupleIJNS5_1CILi64EEENS7_ILi128EEENS7_ILi96EEEEEENS_10bfloat16_tEfNS_4arch4Sm80ELb0ELb1ELb0ELb0ELb0ELb0ELb0ELb0ELi2ELi2ELi4ELi2ELb0EEENS1_24CollectiveEpilogueBwdGQAISB_fSE_Li256ELb0ELb0EEENS1_19SingleTileSchedulerILb0ELb0ELb0ELi128EEEEEEEEEvNT_6ParamsE --------------------------
	.section	.nv.info._ZN7cutlass13device_kernelIN5flash19enable_sm80_to_sm89INS1_16FlashAttnBwdSm80INS1_25CollectiveMainloopBwdSm80ILi2ELi2EN4cute5tupleIJNS5_1CILi64EEENS7_ILi128EEENS7_ILi96EEEEEENS_10bfloat16_tEfNS_4arch4Sm80ELb0ELb1ELb0ELb0ELb0ELb0ELb0ELb0ELi2ELi2ELi4ELi2ELb0EEENS1_24CollectiveEpilogueBwdGQAISB_fSE_Li256ELb0ELb0EEENS1_19SingleTileSchedulerILb0ELb0ELb0ELi128EEEEEEEEEvNT_6ParamsE,"",@"SHT_CUDA_INFO"
	.sectionflags	@""
	.align	4


	//----- nvinfo : EIATTR_CUDA_API_VERSION
	.align		4
        /*0000*/ 	.byte	0x04, 0x37
        /*0002*/ 	.short	(.L_732 - .L_731)
.L_731:
        /*0004*/ 	.word	0x00000082


	//----- nvinfo : EIATTR_KPARAM_INFO
	.align		4
.L_732:
        /*0008*/ 	.byte	0x04, 0x17
        /*000a*/ 	.short	(.L_734 - .L_733)
.L_733:
        /*000c*/ 	.word	0x00000000
        /*0010*/ 	.short	0x0000
        /*0012*/ 	.short	0x0000
        /*0014*/ 	.byte	0x00, 0xf0, 0xe1, 0x09


	//----- nvinfo : EIATTR_SPARSE_MMA_MASK
	.align		4
.L_734:
        /*0018*/ 	.byte	0x03, 0x50
        /*001a*/ 	.short	0x0000


	//----- nvinfo : EIATTR_MAXREG_COUNT
	.align		4
        /*001c*/ 	.byte	0x03, 0x1b
        /*001e*/ 	.short	0x00ff


	//----- nvinfo : EIATTR_MERCURY_ISA_VERSION
	.align		4
        /*0020*/ 	.byte	0x03, 0x5f
        /*0022*/ 	.short	0x0101


	//----- nvinfo : EIATTR_EXIT_INSTR_OFFSETS
	.align		4
        /*0024*/ 	.byte	0x04, 0x1c
        /*0026*/ 	.short	(.L_736 - .L_735)


	//   ....[0]....
.L_735:
        /*0028*/ 	.word	0x00000010


	//----- nvinfo : EIATTR_MAX_THREADS
	.align		4
.L_736:
        /*002c*/ 	.byte	0x04, 0x05
        /*002e*/ 	.short	(.L_738 - .L_737)
.L_737:
        /*0030*/ 	.word	0x00000100
        /*0034*/ 	.word	0x00000001
        /*0038*/ 	.word	0x00000001


	//----- nvinfo : EIATTR_CBANK_PARAM_SIZE
	.align		4
.L_738:
        /*003c*/ 	.byte	0x03, 0x19
        /*003e*/ 	.short	0x0278


	//----- nvinfo : EIATTR_PARAM_CBANK
	.align		4
        /*0040*/ 	.byte	0x04, 0x0a
        /*0042*/ 	.short	(.L_740 - .L_739)
	.align		4
.L_739:
        /*0044*/ 	.word	index@(.nv.constant0._ZN7cutlass13device_kernelIN5flash19enable_sm80_to_sm89INS1_16FlashAttnBwdSm80INS1_25CollectiveMainloopBwdSm80ILi2ELi2EN4cute5tupleIJNS5_1CILi64EEENS7_ILi128EEENS7_ILi96EEEEEENS_10bfloat16_tEfNS_4arch4Sm80ELb0ELb1ELb0ELb0ELb0ELb0ELb0ELb0ELi2ELi2ELi4ELi2ELb0EEENS1_24CollectiveEpilogueBwdGQAISB_fSE_Li256ELb0ELb0EEENS1_19SingleTileSchedulerILb0ELb0ELb0ELi128EEEEEEEEEvNT_6ParamsE)
        /*0048*/ 	.short	0x0210
        /*004a*/ 	.short	0x0278


	//----- nvinfo : EIATTR_SW_WAR
	.align		4
.L_740:
        /*004c*/ 	.byte	0x04, 0x36
        /*004e*/ 	.short	(.L_742 - .L_741)
.L_741:
        /*0050*/ 	.word	0x00000008
.L_742:


//--------------------- .nv.info._ZN7cutlass13device_kernelIN5flash19enable_sm80_to_sm89INS1_16FlashAttnBwdSm80INS1_25CollectiveMainloopBwdSm80ILi2ELi2EN4cute5tupleIJNS5_1CILi64EEENS7_ILi128EEENS7_ILi96EEEEEENS_10bfloat16_tEfNS_4arch4Sm80ELb0ELb1ELb0ELb0ELb1ELb0ELb0ELb0ELi2ELi2ELi4ELi2ELb0EEENS1_24CollectiveEpilogueBwdGQAISB_fSE_Li256ELb0ELb1EEENS1_19SingleTileSchedulerILb0ELb0ELb0ELi128EEEEEEEEEvNT_6ParamsE --------------------------
	.section	.nv.info._ZN7cutlass13device_kernelIN5flash19enable_sm80_to_sm89INS1_16FlashAttnBwdSm80INS1_25CollectiveMainloopBwdSm80ILi2ELi2EN4cute5tupleIJNS5_1CILi64EEENS7_ILi128EEENS7_ILi96EEEEEENS_10bfloat16_tEfNS_4arch4Sm80ELb0ELb1ELb0ELb0ELb1ELb0ELb0ELb0ELi2ELi2ELi4ELi2ELb0EEENS1_24CollectiveEpilogueBwdGQAISB_fSE_Li256ELb0ELb1EEENS1_19SingleTileSchedulerILb0ELb0ELb0ELi128EEEEEEEEEvNT_6ParamsE,"",@"SHT_CUDA_INFO"
	.sectionflags	@""
	.align	4


	//----- nvinfo : EIATTR_CUDA_API_VERSION
	.align		4
        /*0000*/ 	.byte	0x04, 0x37
        /*0002*/ 	.short	(.L_744 - .L_743)
.L_743:
        /*0004*/ 	.word	0x00000082


	//----- nvinfo : EIATTR_KPARAM_INFO
	.align		4
.L_744:
        /*0008*/ 	.byte	0x04, 0x17
        /*000a*/ 	.short	(.L_746 - .L_745)
.L_745:
        /*000c*/ 	.word	0x00000000
        /*0010*/ 	.short	0x0000
        /*0012*/ 	.short	0x0000
        /*0014*/ 	.byte	0x00, 0xf0, 0xe1, 0x09


	//----- nvinfo : EIATTR_SPARSE_MMA_MASK
	.align		4
.L_746:
        /*0018*/ 	.byte	0x03, 0x50
        /*001a*/ 	.short	0x0000


	//----- nvinfo : EIATTR_MAXREG_COUNT
	.align		4
        /*001c*/ 	.byte	0x03, 0x1b
        /*001e*/ 	.short	0x00ff


	//----- nvinfo : EIATTR_MERCURY_ISA_VERSION
	.align		4
        /*0020*/ 	.byte	0x03, 0x5f
        /*0022*/ 	.short	0x0101


	//----- nvinfo : EIATTR_EXIT_INSTR_OFFSETS
	.align		4
        /*0024*/ 	.byte	0x04, 0x1c
        /*0026*/ 	.short	(.L_748 - .L_747)


	//   ....[0]....
.L_747:
        /*0028*/ 	.word	0x00000010


	//----- nvinfo : EIATTR_MAX_THREADS
	.align		4
.L_748:
        /*002c*/ 	.byte	0x04, 0x05
        /*002e*/ 	.short	(.L_750 - .L_749)
.L_749:
        /*0030*/ 	.word	0x00000100
        /*0034*/ 	.word	0x00000001
        /*0038*/ 	.word	0x00000001


	//----- nvinfo : EIATTR_CBANK_PARAM_SIZE
	.align		4
.L_750:
        /*003c*/ 	.byte	0x03, 0x19
        /*003e*/ 	.short	0x0278


	//----- nvinfo : EIATTR_PARAM_CBANK
	.align		4
        /*0040*/ 	.byte	0x04, 0x0a
        /*0042*/ 	.short	(.L_752 - .L_751)
	.align		4
.L_751:
        /*0044*/ 	.word	index@(.nv.constant0._ZN7cutlass13device_kernelIN5flash19enable_sm80_to_sm89INS1_16FlashAttnBwdSm80INS1_25CollectiveMainloopBwdSm80ILi2ELi2EN4cute5tupleIJNS5_1CILi64EEENS7_ILi128EEENS7_ILi96EEEEEENS_10bfloat16_tEfNS_4arch4Sm80ELb0ELb1ELb0ELb0ELb1ELb0ELb0ELb0ELi2ELi2ELi4ELi2ELb0EEENS1_24CollectiveEpilogueBwdGQAISB_fSE_Li256ELb0ELb1EEENS1_19SingleTileSchedulerILb0ELb0ELb0ELi128EEEEEEEEEvNT_6ParamsE)
        /*0048*/ 	.short	0x0210
        /*004a*/ 	.short	0x0278


	//----- nvinfo : EIATTR_SW_WAR
	.align		4
.L_752:
        /*004c*/ 	.byte	0x04, 0x36
        /*004e*/ 	.short	(.L_754 - .L_753)
.L_753:
        /*0050*/ 	.word	0x00000008
.L_754:


//--------------------- .nv.info._ZN7cutlass13device_kernelIN5flash19enable_sm80_to_sm89INS1_16FlashAttnBwdSm80INS1_25CollectiveMainloopBwdSm80ILi2ELi2EN4cute5tupleIJNS5_1CILi64EEENS7_ILi128EEENS7_ILi96EEEEEENS_10bfloat16_tEfNS_4arch4Sm80ELb0ELb1ELb0ELb1ELb0ELb0ELb0ELb0ELi2ELi2ELi4ELi2ELb0EEENS1_21CollectiveEpilogueBwdISB_SC_SE_Li256ELb1ELb0ELi2EEENS1_19SingleTileSchedulerILb1ELb0ELb0ELi128EEEEEEEEEvNT_6ParamsE --------------------------
	.section	.nv.info._ZN7cutlass13device_kernelIN5flash19enable_sm80_to_sm89INS1_16FlashAttnBwdSm80INS1_25CollectiveMainloopBwdSm80ILi2ELi2EN4cute5tupleIJNS5_1CILi64EEENS7_ILi128EEENS7_ILi96EEEEEENS_10bfloat16_tEfNS_4arch4Sm80ELb0ELb1ELb0ELb1ELb0ELb0ELb0ELb0ELi2ELi2ELi4ELi2ELb0EEENS1_21CollectiveEpilogueBwdISB_SC_SE_Li256ELb1ELb0ELi2EEENS1_19SingleTileSchedulerILb1ELb0ELb0ELi128EEEEEEEEEvNT_6ParamsE,"",@"SHT_CUDA_INFO"
	.sectionflags	@""
	.align	4


	//----- nvinfo : EIATTR_CUDA_API_VERSION
	.align		4
        /*0000*/ 	.byte	0x04, 0x37
        /*0002*/ 	.short	(.L_756 - .L_755)
.L_755:
        /*0004*/ 	.word	0x00000082


	//----- nvinfo : EIATTR_KPARAM_INFO
	.align		4
.L_756:
        /*0008*/ 	.byte	0x04, 0x17
        /*000a*/ 	.short	(.L_758 - .L_757)
.L_757:
        /*000c*/ 	.word	0x00000000
        /*0010*/ 	.short	0x0000
        /*0012*/ 	.short	0x0000
        /*0014*/ 	.byte	0x00, 0xf0, 0xc1, 0x09


	//----- nvinfo : EIATTR_SPARSE_MMA_MASK
	.align		4
.L_758:
        /*0018*/ 	.byte	0x03, 0x50
        /*001a*/ 	.short	0x0000


	//----- nvinfo : EIATTR_MAXREG_COUNT
	.align		4
        /*001c*/ 	.byte	0x03, 0x1b
        /*001e*/ 	.short	0x00ff


	//----- nvinfo : EIATTR_MERCURY_ISA_VERSION
	.align		4
        /*0020*/ 	.byte	0x03, 0x5f
        /*0022*/ 	.short	0x0101


	//----- nvinfo : EIATTR_EXIT_INSTR_OFFSETS
	.align		4
        /*0024*/ 	.byte	0x04, 0x1c
        /*0026*/ 	.short	(.L_760 - .L_759)


	//   ....[0]....
.L_759:
        /*0028*/ 	.word	0x00000010


	//----- nvinfo : EIATTR_MAX_THREADS
	.align		4
.L_760:
        /*002c*/ 	.byte	0x04, 0x05
        /*002e*/ 	.short	(.L_762 - .L_761)
.L_761:
        /*0030*/ 	.word	0x00000100
        /*0034*/ 	.word	0x00000001
        /*0038*/ 	.word	0x00000001


	//----- nvinfo : EIATTR_CBANK_PARAM_SIZE
	.align		4
.L_762:
        /*003c*/ 	.byte	0x03, 0x19
        /*003e*/ 	.short	0x0270


	//----- nvinfo : EIATTR_PARAM_CBANK
	.align		4
        /*0040*/ 	.byte	0x04, 0x0a
        /*0042*/ 	.short	(.L_764 - .L_763)
	.align		4
.L_763:
        /*0044*/ 	.word	index@(.nv.constant0._ZN7cutlass13device_kernelIN5flash19enable_sm80_to_sm89INS1_16FlashAttnBwdSm80INS1_25CollectiveMainloopBwdSm80ILi2ELi2EN4cute5tupleIJNS5_1CILi64EEENS7_ILi128EEENS7_ILi96EEEEEENS_10bfloat16_tEfNS_4arch4Sm80ELb0ELb1ELb0ELb1ELb0ELb0ELb0ELb0ELi2ELi2ELi4ELi2ELb0EEENS1_21CollectiveEpilogueBwdISB_SC_SE_Li256ELb1ELb0ELi2EEENS1_19SingleTileSchedulerILb1ELb0ELb0ELi128EEEEEEEEEvNT_6ParamsE)
        /*0048*/ 	.short	0x0210
        /*004a*/ 	.short	0x0270


	//----- nvinfo : EIATTR_SW_WAR
	.align		4
.L_764:
        /*004c*/ 	.byte	0x04, 0x36
        /*004e*/ 	.short	(.L_766 - .L_765)
.L_765:
        /*0050*/ 	.word	0x00000008
.L_766:


//--------------------- .nv.info._ZN7cutlass13device_kernelIN5flash19enable_sm80_to_sm89INS1_16FlashAttnBwdSm80INS1_25CollectiveMainloopBwdSm80ILi2ELi2EN4cute5tupleIJNS5_1CILi64EEENS7_ILi128EEENS7_ILi96EEEEEENS_10bfloat16_tEfNS_4arch4Sm80ELb0ELb1ELb0ELb1ELb1ELb0ELb0ELb0ELi2ELi2ELi4ELi2ELb0EEENS1_21CollectiveEpilogueBwdISB_SC_SE_Li256ELb1ELb0ELi2EEENS1_19SingleTileSchedulerILb1ELb0ELb0ELi128EEEEEEEEEvNT_6ParamsE --------------------------
	.section	.nv.info._ZN7cutlass13device_kernelIN5flash19enable_sm80_to_sm89INS1_16FlashAttnBwdSm80INS1_25CollectiveMainloopBwdSm80ILi2ELi2EN4cute5tupleIJNS5_1CILi64EEENS7_ILi128EEENS7_ILi96EEEEEENS_10bfloat16_tEfNS_4arch4Sm80ELb0ELb1ELb0ELb1ELb1ELb0ELb0ELb0ELi2ELi2ELi4ELi2ELb0EEENS1_21CollectiveEpilogueBwdISB_SC_SE_Li256ELb1ELb0ELi2EEENS1_19SingleTileSchedulerILb1ELb0ELb0ELi128EEEEEEEEEvNT_6ParamsE,"",@"SHT_CUDA_INFO"
	.sectionflags	@""
	.align	4


	//----- nvinfo : EIATTR_CUDA_API_VERSION
	.align		4
        /*0000*/ 	.byte	0x04, 0x37
        /*0002*/ 	.short	(.L_768 - .L_767)
.L_767:
        /*0004*/ 	.word	0x00000082


	//----- nvinfo : EIATTR_KPARAM_INFO
	.align		4
.L_768:
        /*0008*/ 	.byte	0x04, 0x17
        /*000a*/ 	.short	(.L_770 - .L_769)
.L_769:
        /*000c*/ 	.word	0x00000000
        /*0010*/ 	.short	0x0000
        /*0012*/ 	.short	0x0000
        /*0014*/ 	.byte	0x00, 0xf0, 0xc1, 0x09


	//----- nvinfo : EIATTR_SPARSE_MMA_MASK
	.align		4
.L_770:
        /*0018*/ 	.byte	0x03, 0x50
        /*001a*/ 	.short	0x0000


	//----- nvinfo : EIATTR_MAXREG_COUNT
	.align		4
        /*001c*/ 	.byte	0x03, 0x1b
        /*001e*/ 	.short	0x00ff


	//----- nvinfo : EIATTR_MERCURY_ISA_VERSION
	.align		4
        /*0020*/ 	.byte	0x03, 0x5f
        /*0022*/ 	.short	0x0101


	//----- nvinfo : EIATTR_EXIT_INSTR_OFFSETS
	.align		4
        /*0024*/ 	.byte	0x04, 0x1c
        /*0026*/ 	.short	(.L_772 - .L_771)


	//   ....[0]....
.L_771:
        /*0028*/ 	.word	0x00000010


	//----- nvinfo : EIATTR_MAX_THREADS
	.align		4
.L_772:
        /*002c*/ 	.byte	0x04, 0x05
        /*002e*/ 	.short	(.L_774 - .L_773)
.L_773:
        /*0030*/ 	.word	0x00000100
        /*0034*/ 	.word	0x00000001
        /*0038*/ 	.word	0x00000001


	//----- nvinfo : EIATTR_CBANK_PARAM_SIZE
	.align		4
.L_774:
        /*003c*/ 	.byte	0x03, 0x19
        /*003e*/ 	.short	0x0270


	//----- nvinfo : EIATTR_PARAM_CBANK
	.align		4
        /*0040*/ 	.byte	0x04, 0x0a
        /*0042*/ 	.short	(.L_776 - .L_775)
	.align		4
.L_775:
        /*0044*/ 	.word	index@(.nv.constant0._ZN7cutlass13device_kernelIN5flash19enable_sm80_to_sm89INS1_16FlashAttnBwdSm80INS1_25CollectiveMainloopBwdSm80ILi2ELi2EN4cute5tupleIJNS5_1CILi64EEENS7_ILi128EEENS7_ILi96EEEEEENS_10bfloat16_tEfNS_4arch4Sm80ELb0ELb1ELb0ELb1ELb1ELb0ELb0ELb0ELi2ELi2ELi4ELi2ELb0EEENS1_21CollectiveEpilogueBwdISB_SC_SE_Li256ELb1ELb0ELi2EEENS1_19SingleTileSchedulerILb1ELb0ELb0ELi128EEEEEEEEEvNT_6ParamsE)
        /*0048*/ 	.short	0x0210
        /*004a*/ 	.short	0x0270


	//----- nvinfo : EIATTR_SW_WAR
	.align		4
.L_776:
        /*004c*/ 	.byte	0x04, 0x36
        /*004e*/ 	.short	(.L_778 - .L_777)
.L_777:
        /*0050*/ 	.word	0x00000008
.L_778:


//--------------------- .nv.info._ZN7cutlass13device_kernelIN5flash19enable_sm80_to_sm89INS1_16FlashAttnBwdSm80INS1_25CollectiveMainloopBwdSm80ILi2ELi2EN4cute5tupleIJNS5_1CILi64EEENS7_ILi128EEENS7_ILi96EEEEEENS_10bfloat16_tEfNS_4arch4Sm80ELb0ELb1ELb0ELb1ELb0ELb0ELb0ELb0ELi2ELi2ELi4ELi2ELb0EEENS1_24CollectiveEpilogueBwdGQAISB_fSE_Li256ELb1ELb0EEENS1_19SingleTileSchedulerILb1ELb0ELb0ELi128EEEEEEEEEvNT_6ParamsE --------------------------
	.section	.nv.info._ZN7cutlass13device_kernelIN5flash19enable_sm80_to_sm89INS1_16FlashAttnBwdSm80INS1_25CollectiveMainloopBwdSm80ILi2ELi2EN4cute5tupleIJNS5_1CILi64EEENS7_ILi128EEENS7_ILi96EEEEEENS_10bfloat16_tEfNS_4arch4Sm80ELb0ELb1ELb0ELb1ELb0ELb0ELb0ELb0ELi2ELi2ELi4ELi2ELb0EEENS1_24CollectiveEpilogueBwdGQAISB_fSE_Li256ELb1ELb0EEENS1_19SingleTileSchedulerILb1ELb0ELb0ELi128EEEEEEEEEvNT_6ParamsE,"",@"SHT_CUDA_INFO"
	.sectionflags	@""
	.align	4


	//----- nvinfo : EIATTR_CUDA_API_VERSION
	.align		4
        /*0000*/ 	.byte	0x04, 0x37
        /*0002*/ 	.short	(.L_780 - .L_779)
.L_779:
        /*0004*/ 	.word	0x00000082


	//----- nvinfo : EIATTR_KPARAM_INFO
	.align		4
.L_780:
        /*0008*/ 	.byte	0x04, 0x17
        /*000a*/ 	.short	(.L_782 - .L_781)
.L_781:
        /*000c*/ 	.word	0x00000000
        /*0010*/ 	.short	0x0000
        /*0012*/ 	.short	0x0000
        /*0014*/ 	.byte	0x00, 0xf0, 0xe1, 0x09


	//----- nvinfo : EIATTR_SPARSE_MMA_MASK
	.align		4
.L_782:
        /*0018*/ 	.byte	0x03, 0x50
        /*001a*/ 	.short	0x0000


	//----- nvinfo : EIATTR_MAXREG_COUNT
	.align		4
        /*001c*/ 	.byte	0x03, 0x1b
        /*001e*/ 	.short	0x00ff


	//----- nvinfo : EIATTR_MERCURY_ISA_VERSION
	.align		4
        /*0020*/ 	.byte	0x03, 0x5f
        /*0022*/ 	.short	0x0101


	//----- nvinfo : EIATTR_EXIT_INSTR_OFFSETS
	.align		4
        /*0024*/ 	.byte	0x04, 0x1c
        /*0026*/ 	.short	(.L_784 - .L_783)


	//   ....[0]....
.L_783:
        /*0028*/ 	.word	0x00000010


	//----- nvinfo : EIATTR_MAX_THREADS
	.align		4
.L_784:
        /*002c*/ 	.byte	0x04, 0x05
        /*002e*/ 	.short	(.L_786 - .L_785)
.L_785:
        /*0030*/ 	.word	0x00000100
        /*0034*/ 	.word	0x00000001
        /*0038*/ 	.word	0x00000001


	//----- nvinfo : EIATTR_CBANK_PARAM_SIZE
	.align		4
.L_786:
        /*003c*/ 	.byte	0x03, 0x19
        /*003e*/ 	.short	0x0278


	//----- nvinfo : EIATTR_PARAM_CBANK
	.align		4
        /*0040*/ 	.byte	0x04, 0x0a
        /*0042*/ 	.short	(.L_788 - .L_787)
	.align		4
.L_787:
        /*0044*/ 	.word	index@(.nv.constant0._ZN7cutlass13device_kernelIN5flash19enable_sm80_to_sm89INS1_16FlashAttnBwdSm80INS1_25CollectiveMainloopBwdSm80ILi2ELi2EN4cute5tupleIJNS5_1CILi64EEENS7_ILi128EEENS7_ILi96EEEEEENS_10bfloat16_tEfNS_4arch4Sm80ELb0ELb1ELb0ELb1ELb0ELb0ELb0ELb0ELi2ELi2ELi4ELi2ELb0EEENS1_24CollectiveEpilogueBwdGQAISB_fSE_Li256ELb1ELb0EEENS1_19SingleTileSchedulerILb1ELb0ELb0ELi128EEEEEEEEEvNT_6ParamsE)
        /*0048*/ 	.short	0x0210
        /*004a*/ 	.short	0x0278


	//----- nvinfo : EIATTR_SW_WAR
	.align		4
.L_788:
        /*004c*/ 	.byte	0x04, 0x36
        /*004e*/ 	.short	(.L_790 - .L_789)
.L_789:
        /*0050*/ 	.word	0x00000008
.L_790:


//--------------------- .nv.info._ZN7cutlass13device_kernelIN5flash19enable_sm80_to_sm89INS1_16FlashAttnBwdSm80INS1_25CollectiveMainloopBwdSm80ILi2ELi2EN4cute5tupleIJNS5_1CILi64EEENS7_ILi128EEENS7_ILi96EEEEEENS_10bfloat16_tEfNS_4arch4Sm80ELb0ELb1ELb0ELb1ELb1ELb0ELb0ELb0ELi2ELi2ELi4ELi2ELb0EEENS1_24CollectiveEpilogueBwdGQAISB_fSE_Li256ELb1ELb1EEENS1_19SingleTileSchedulerILb1ELb0ELb0ELi128EEEEEEEEEvNT_6ParamsE --------------------------
	.section	.nv.info._ZN7cutlass13device_kernelIN5flash19enable_sm80_to_sm89INS1_16FlashAttnBwdSm80INS1_25CollectiveMainloopBwdSm80ILi2ELi2EN4cute5tupleIJNS5_1CILi64EEENS7_ILi128EEENS7_ILi96EEEEEENS_10bfloat16_tEfNS_4arch4Sm80ELb0ELb1ELb0ELb1ELb1ELb0ELb0ELb0ELi2ELi2ELi4ELi2ELb0EEENS1_24CollectiveEpilogueBwdGQAISB_fSE_Li256ELb1ELb1EEENS1_19SingleTileSchedulerILb1ELb0ELb0ELi128EEEEEEEEEvNT_6ParamsE,"",@"SHT_CUDA_INFO"
	.sectionflags	@""
	.align	4


	//----- nvinfo : EIATTR_CUDA_API_VERSION
	.align		4
        /*0000*/ 	.byte	0x04, 0x37
        /*0002*/ 	.short	(.L_792 - .L_791)
.L_791:
        /*0004*/ 	.word	0x00000082


	//----- nvinfo : EIATTR_KPARAM_INFO
	.align		4
.L_792:
        /*0008*/ 	.byte	0x04, 0x17
        /*000a*/ 	.short	(.L_794 - .L_793)
.L_793:
        /*000c*/ 	.word	0x00000000
        /*0010*/ 	.short	0x0000
        /*0012*/ 	.short	0x0000
        /*0014*/ 	.byte	0x00, 0xf0, 0xe1, 0x09


	//----- nvinfo : EIATTR_SPARSE_MMA_MASK
	.align		4
.L_794:
        /*0018*/ 	.byte	0x03, 0x50
        /*001a*/ 	.short	0x0000


	//----- nvinfo : EIATTR_MAXREG_COUNT
	.align		4
        /*001c*/ 	.byte	0x03, 0x1b
        /*001e*/ 	.short	0x00ff


	//----- nvinfo : EIATTR_MERCURY_ISA_VERSION
	.align		4
        /*0020*/ 	.byte	0x03, 0x5f
        /*0022*/ 	.short	0x0101


	//----- nvinfo : EIATTR_EXIT_INSTR_OFFSETS
	.align		4
        /*0024*/ 	.byte	0x04, 0x1c
        /*0026*/ 	.short	(.L_796 - .L_795)


	//   ....[0]....
.L_795:
        /*0028*/ 	.word	0x00000010


	//----- nvinfo : EIATTR_MAX_THREADS
	.align		4
.L_796:
        /*002c*/ 	.byte	0x04, 0x05
        /*002e*/ 	.short	(.L_798 - .L_797)
.L_797:
        /*0030*/ 	.word	0x00000100
        /*0034*/ 	.word	0x00000001
        /*0038*/ 	.word	0x00000001


	//----- nvinfo : EIATTR_CBANK_PARAM_SIZE
	.align		4
.L_798:
        /*003c*/ 	.byte	0x03, 0x19
        /*003e*/ 	.short	0x0278


	//----- nvinfo : EIATTR_PARAM_CBANK
	.align		4
        /*0040*/ 	.byte	0x04, 0x0a
        /*0042*/ 	.short	(.L_800 - .L_799)
	.align		4
.L_799:
        /*0044*/ 	.word	index@(.nv.constant0._ZN7cutlass13device_kernelIN5flash19enable_sm80_to_sm89INS1_16FlashAttnBwdSm80INS1_25CollectiveMainloopBwdSm80ILi2ELi2EN4cute5tupleIJNS5_1CILi64EEENS7_ILi128EEENS7_ILi96EEEEEENS_10bfloat16_tEfNS_4arch4Sm80ELb0ELb1ELb0ELb1ELb1ELb0ELb0ELb0ELi2ELi2ELi4ELi2ELb0EEENS1_24CollectiveEpilogueBwdGQAISB_fSE_Li256ELb1ELb1EEENS1_19SingleTileSchedulerILb1ELb0ELb0ELi128EEEEEEEEEvNT_6ParamsE)
        /*0048*/ 	.short	0x0210
        /*004a*/ 	.short	0x0278


	//----- nvinfo : EIATTR_SW_WAR
	.align		4
.L_800:
        /*004c*/ 	.byte	0x04, 0x36
        /*004e*/ 	.short	(.L_802 - .L_801)
.L_801:
        /*0050*/ 	.word	0x00000008
.L_802:


//--------------------- .nv.info._ZN7cutlass13device_kernelIN5flash19enable_sm80_to_sm89INS1_16FlashAttnBwdSm80INS1_25CollectiveMainloopBwdSm80ILi2ELi2EN4cute5tupleIJNS5_1CILi64EEENS7_ILi128EEENS7_ILi96EEEEEENS_10bfloat16_tEfNS_4arch4Sm80ELb1ELb0ELb0ELb0ELb0ELb0ELb0ELb0ELi2ELi2ELi4ELi2ELb0EEENS1_21CollectiveEpilogueBwdISB_SC_SE_Li256ELb0ELb0ELi2EEENS1_25SingleTileBwdLPTSchedulerILb0ELi128ELb0EEEEEEEEEvNT_6ParamsE --------------------------
	.section	.nv.info._ZN7cutlass13device_kernelIN5flash19enable_sm80_to_sm89INS1_16FlashAttnBwdSm80INS1_25CollectiveMainloopBwdSm80ILi2ELi2EN4cute5tupleIJNS5_1CILi64EEENS7_ILi128EEENS7_ILi96EEEEEENS_10bfloat16_tEfNS_4arch4Sm80ELb1ELb0ELb0ELb0ELb0ELb0ELb0ELb0ELi2ELi2ELi4ELi2ELb0EEENS1_21CollectiveEpilogueBwdISB_SC_SE_Li256ELb0ELb0ELi2EEENS1_25SingleTileBwdLPTSchedulerILb0ELi128ELb0EEEEEEEEEvNT_6ParamsE,"",@"SHT_CUDA_INFO"
	.sectionflags	@""
	.align	4


	//----- nvinfo : EIATTR_CUDA_API_VERSION
	.align		4
        /*0000*/ 	.byte	0x04, 0x37
        /*0002*/ 	.short	(.L_804 - .L_803)
.L_803:
        /*0004*/ 	.word	0x00000082


	//----- nvinfo : EIATTR_KPARAM_INFO
	.align		4
.L_804:
        /*0008*/ 	.byte	0x04, 0x17
        /*000a*/ 	.short	(.L_806 - .L_805)
.L_805:
        /*000c*/ 	.word	0x00000000
        /*0010*/ 	.short	0x0000
        /*0012*/ 	.short	0x0000
        /*0014*/ 	.byte	0x00, 0xf0, 0x21, 0x0a


	//----- nvinfo : EIATTR_SPARSE_MMA_MASK
	.align		4
.L_806:
        /*0018*/ 	.byte	0x03, 0x50
        /*001a*/ 	.short	0x0000


	//----- nvinfo : EIATTR_MAXREG_COUNT
	.align		4
        /*001c*/ 	.byte	0x03, 0x1b
        /*001e*/ 	.short	0x00ff


	//----- nvinfo : EIATTR_MERCURY_ISA_VERSION
	.align		4
        /*0020*/ 	.byte	0x03, 0x5f
        /*0022*/ 	.short	0x0101


	//----- nvinfo : EIATTR_EXIT_INSTR_OFFSETS
	.align		4
        /*0024*/ 	.byte	0x04, 0x1c
        /*0026*/ 	.short	(.L_808 - .L_807)


	//   ....[0]....
.L_807:
        /*0028*/ 	.word	0x00000010


	//----- nvinfo : EIATTR_MAX_THREADS
	.align		4
.L_808:
        /*002c*/ 	.byte	0x04, 0x05
        /*002e*/ 	.short	(.L_810 - .L_809)
.L_809:
        /*0030*/ 	.word	0x00000100
        /*0034*/ 	.word	0x00000001
        /*0038*/ 	.word	0x00000001


	//----- nvinfo : EIATTR_CBANK_PARAM_SIZE
	.align		4
.L_810:
        /*003c*/ 	.byte	0x03, 0x19
        /*003e*/ 	.short	0x0288


	//----- nvinfo : EIATTR_PARAM_CBANK
	.align		4
        /*0040*/ 	.byte	0x04, 0x0a
        /*0042*/ 	.short	(.L_812 - .L_811)
	.align		4
.L_811:
        /*0044*/ 	.word	index@(.nv.constant0._ZN7cutlass13device_kernelIN5flash19enable_sm80_to_sm89INS1_16FlashAttnBwdSm80INS1_25CollectiveMainloopBwdSm80ILi2ELi2EN4cute5tupleIJNS5_1CILi64EEENS7_ILi128EEENS7_ILi96EEEEEENS_10bfloat16_tEfNS_4arch4Sm80ELb1ELb0ELb0ELb0ELb0ELb0ELb0ELb0ELi2ELi2ELi4ELi2ELb0EEENS1_21CollectiveEpilogueBwdISB_SC_SE_Li256ELb0ELb0ELi2EEENS1_25SingleTileBwdLPTSchedulerILb0ELi128ELb0EEEEEEEEEvNT_6ParamsE)
        /*0048*/ 	.short	0x0210
        /*004a*/ 	.short	0x0288


	//----- nvinfo : EIATTR_SW_WAR
	.align		4
.L_812:
        /*004c*/ 	.byte	0x04, 0x36
        /*004e*/ 	.short	(.L_814 - .L_813)
.L_813:
        /*0050*/ 	.word	0x00000008
.L_814:


//--------------------- .nv.info._ZN7cutlass13device_kernelIN5flash19enable_sm80_to_sm89INS1_16FlashAttnBwdSm80INS1_25CollectiveMainloopBwdSm80ILi2ELi2EN4cute5tupleIJNS5_1CILi64EEENS7_ILi128EEENS7_ILi96EEEEEENS_10bfloat16_tEfNS_4arch4Sm80ELb1ELb0ELb0ELb0ELb1ELb0ELb0ELb0ELi2ELi2ELi4ELi2ELb0EEENS1_21CollectiveEpilogueBwdISB_SC_SE_Li256ELb0ELb0ELi2EEENS1_25SingleTileBwdLPTSchedulerILb0ELi128ELb1EEEEEEEEEvNT_6ParamsE --------------------------
	.section	.nv.info._ZN7cutlass13device_kernelIN5flash19enable_sm80_to_sm89INS1_16FlashAttnBwdSm80INS1_25CollectiveMainloopBwdSm80ILi2ELi2EN4cute5tupleIJNS5_1CILi64EEENS7_ILi128EEENS7_ILi96EEEEEENS_10bfloat16_tEfNS_4arch4Sm80ELb1ELb0ELb0ELb0ELb1ELb0ELb0ELb0ELi2ELi2ELi4ELi2ELb0EEENS1_21CollectiveEpilogueBwdISB_SC_SE_Li256ELb0ELb0ELi2EEENS1_25SingleTileBwdLPTSchedulerILb0ELi128ELb1EEEEEEEEEvNT_6ParamsE,"",@"SHT_CUDA_INFO"
	.sectionflags	@""
	.align	4


	//----- nvinfo : EIATTR_CUDA_API_VERSION
	.align		4
        /*0000*/ 	.byte	0x04, 0x37
        /*0002*/ 	.short	(.L_816 - .L_815)
.L_815:
        /*0004*/ 	.word	0x00000082


	//----- nvinfo : EIATTR_KPARAM_INFO
	.align		4
.L_816:
        /*0008*/ 	.byte	0x04, 0x17
        /*000a*/ 	.short	(.L_818 - .L_817)
.L_817:
        /*000c*/ 	.word	0x00000000
        /*0010*/ 	.short	0x0000
        /*0012*/ 	.short	0x0000
        /*0014*/ 	.byte	0x00, 0xf0, 0x21, 0x0a


	//----- nvinfo : EIATTR_SPARSE_MMA_MASK
	.align		4
.L_818:
        /*0018*/ 	.byte	0x03, 0x50
        /*001a*/ 	.short	0x0000


	//----- nvinfo : EIATTR_MAXREG_COUNT
	.align		4
        /*001c*/ 	.byte	0x03, 0x1b
        /*001e*/ 	.short	0x00ff


	//----- nvinfo : EIATTR_MERCURY_ISA_VERSION
	.align		4
        /*0020*/ 	.byte	0x03, 0x5f
        /*0022*/ 	.short	0x0101


	//----- nvinfo : EIATTR_EXIT_INSTR_OFFSETS
	.align		4
        /*0024*/ 	.byte	0x04, 0x1c
        /*0026*/ 	.short	(.L_820 - .L_819)


	//   ....[0]....
.L_819:
        /*0028*/ 	.word	0x00000010


	//----- nvinfo : EIATTR_MAX_THREADS
	.align		4
.L_820:
        /*002c*/ 	.byte	0x04, 0x05
        /*002e*/ 	.short	(.L_822 - .L_821)
.L_821:
        /*0030*/ 	.word	0x00000100
        /*0034*/ 	.word	0x00000001
        /*0038*/ 	.word	0x00000001


	//----- nvinfo : EIATTR_CBANK_PARAM_SIZE
	.align		4
.L_822:
        /*003c*/ 	.byte	0x03, 0x19
        /*003e*/ 	.short	0x0288


	//----- nvinfo : EIATTR_PARAM_CBANK
	.align		4
        /*0040*/ 	.byte	0x04, 0x0a
        /*0042*/ 	.short	(.L_824 - .L_823)
	.align		4
.L_823:
        /*0044*/ 	.word	index@(.nv.constant0._ZN7cutlass13device_kernelIN5flash19enable_sm80_to_sm89INS1_16FlashAttnBwdSm80INS1_25CollectiveMainloopBwdSm80ILi2ELi2EN4cute5tupleIJNS5_1CILi64EEENS7_ILi128EEENS7_ILi96EEEEEENS_10bfloat16_tEfNS_4arch4Sm80ELb1ELb0ELb0ELb0ELb1ELb0ELb0ELb0ELi2ELi2ELi4ELi2ELb0EEENS1_21CollectiveEpilogueBwdISB_SC_SE_Li256ELb0ELb0ELi2EEENS1_25SingleTileBwdLPTSchedulerILb0ELi128ELb1EEEEEEEEEvNT_6ParamsE)
        /*0048*/ 	.short	0x0210
        /*004a*/ 	.short	0x0288


	//----- nvinfo : EIATTR_SW_WAR
	.align		4
.L_824:
        /*004c*/ 	.byte	0x04, 0x36
        /*004e*/ 	.short	(.L_826 - .L_825)
.L_825:
        /*0050*/ 	.word	0x00000008
.L_826:


//--------------------- .nv.info._ZN7cutlass13device_kernelIN5flash19enable_sm80_to_sm89INS1_16FlashAttnBwdSm80INS1_25CollectiveMainloopBwdSm80ILi2ELi2EN4cute5tupleIJNS5_1CILi64EEENS7_ILi128EEENS7_ILi96EEEEEENS_10bfloat16_tEfNS_4arch4Sm80ELb1ELb0ELb0ELb0ELb0ELb0ELb0ELb0ELi2ELi2ELi4ELi2ELb0EEENS1_24CollectiveEpilogueBwdGQAISB_fSE_Li256ELb0ELb0EEENS1_25SingleTileBwdLPTSchedulerILb0ELi128ELb0EEEEEEEEEvNT_6ParamsE --------------------------
	.section	.nv.info._ZN7cutlass13device_kernelIN5flash19enable_sm80_to_sm89INS1_16FlashAttnBwdSm80INS1_25CollectiveMainloopBwdSm80ILi2ELi2EN4cute5tupleIJNS5_1CILi64EEENS7_ILi128EEENS7_ILi96EEEEEENS_10bfloat16_tEfNS_4arch4Sm80ELb1ELb0ELb0ELb0ELb0ELb0ELb0ELb0ELi2ELi2ELi4ELi2ELb0EEENS1_24CollectiveEpilogueBwdGQAISB_fSE_Li256ELb0ELb0EEENS1_25SingleTileBwdLPTSchedulerILb0ELi128ELb0EEEEEEEEEvNT_6ParamsE,"",@"SHT_CUDA_INFO"
	.sectionflags	@""
	.align	4


	//----- nvinfo : EIATTR_CUDA_API_VERSION
	.align		4
        /*0000*/ 	.byte	0x04, 0x37
        /*0002*/ 	.short	(.L_828 - .L_827)
.L_827:
        /*0004*/ 	.word	0x00000082


	//----- nvinfo : EIATTR_KPARAM_INFO
	.align		4
.L_828:
        /*0008*/ 	.byte	0x04, 0x17
        /*000a*/ 	.short	(.L_830 - .L_829)
.L_829:
        /*000c*/ 	.word	0x00000000
        /*0010*/ 	.short	0x0000
        /*0012*/ 	.short	0x0000
        /*0014*/ 	.byte	0x00, 0xf0, 0x41, 0x0a


	//----- nvinfo : EIATTR_SPARSE_MMA_MASK
	.align		4
.L_830:
        /*0018*/ 	.byte	0x03, 0x50
        /*001a*/ 	.short	0x0000


	//----- nvinfo : EIATTR_MAXREG_COUNT
	.align		4
        /*001c*/ 	.byte	0x03, 0x1b
        /*001e*/ 	.short	0x00ff


	//----- nvinfo : EIATTR_MERCURY_ISA_VERSION
	.align		4
        /*0020*/ 	.byte	0x03, 0x5f
        /*0022*/ 	.short	0x0101


	//----- nvinfo : EIATTR_EXIT_INSTR_OFFSETS
	.align		4
        /*0024*/ 	.byte	0x04, 0x1c
        /*0026*/ 	.short	(.L_832 - .L_831)


	//   ....[0]....
.L_831:
        /*0028*/ 	.word	0x00000010


	//----- nvinfo : EIATTR_MAX_THREADS
	.align		4
.L_832:
        /*002c*/ 	.byte	0x04, 0x05
        /*002e*/ 	.short	(.L_834 - .L_833)
.L_833:
        /*0030*/ 	.word	0x00000100
        /*0034*/ 	.word	0x00000001
        /*0038*/ 	.word	0x00000001


	//----- nvinfo : EIATTR_CBANK_PARAM_SIZE
	.align		4
.L_834:
        /*003c*/ 	.byte	0x03, 0x19
        /*003e*/ 	.short	0x0290


	//----- nvinfo : EIATTR_PARAM_CBANK
	.align		4
        /*0040*/ 	.byte	0x04, 0x0a
        /*0042*/ 	.short	(.L_836 - .L_835)
	.align		4
.L_835:
        /*0044*/ 	.word	index@(.nv.constant0._ZN7cutlass13device_kernelIN5flash19enable_sm80_to_sm89INS1_16FlashAttnBwdSm80INS1_25CollectiveMainloopBwdSm80ILi2ELi2EN4cute5tupleIJNS5_1CILi64EEENS7_ILi128EEENS7_ILi96EEEEEENS_10bfloat16_tEfNS_4arch4Sm80ELb1ELb0ELb0ELb0ELb0ELb0ELb0ELb0ELi2ELi2ELi4ELi2ELb0EEENS1_24CollectiveEpilogueBwdGQAISB_fSE_Li256ELb0ELb0EEENS1_25SingleTileBwdLPTSchedulerILb0ELi128ELb0EEEEEEEEEvNT_6ParamsE)
        /*0048*/ 	.short	0x0210
        /*004a*/ 	.short	0x0290


	//----- nvinfo : EIATTR_SW_WAR
	.align		4
.L_836:
        /*004c*/ 	.byte	0x04, 0x36
        /*004e*/ 	.short	(.L_838 - .L_837)
.L_837:
        /*0050*/ 	.word	0x00000008
.L_838:


//--------------------- .nv.info._ZN7cutlass13device_kernelIN5flash19enable_sm80_to_sm89INS1_16FlashAttnBwdSm80INS1_25CollectiveMainloopBwdSm80ILi2ELi2EN4cute5tupleIJNS5_1CILi64EEENS7_ILi128EEENS7_ILi96EEEEEENS_10bfloat16_tEfNS_4arch4Sm80ELb1ELb0ELb0ELb0ELb1ELb0ELb0ELb0ELi2ELi2ELi4ELi2ELb0EEENS1_24CollectiveEpilogueBwdGQAISB_fSE_Li256ELb0ELb1EEENS1_25SingleTileBwdLPTSchedulerILb0ELi128ELb1EEEEEEEEEvNT_6ParamsE --------------------------
	.section	.nv.info._ZN7cutlass13device_kernelIN5flash19enable_sm80_to_sm89INS1_16FlashAttnBwdSm80INS1_25CollectiveMainloopBwdSm80ILi2ELi2EN4cute5tupleIJNS5_1CILi64EEENS7_ILi128EEENS7_ILi96EEEEEENS_10bfloat16_tEfNS_4arch4Sm80ELb1ELb0ELb0ELb0ELb1ELb0ELb0ELb0ELi2ELi2ELi4ELi2ELb0EEENS1_24CollectiveEpilogueBwdGQAISB_fSE_Li256ELb0ELb1EEENS1_25SingleTileBwdLPTSchedulerILb0ELi128ELb1EEEEEEEEEvNT_6ParamsE,"",@"SHT_CUDA_INFO"
	.sectionflags	@""
	.align	4


	//----- nvinfo : EIATTR_CUDA_API_VERSION
	.align		4
        /*0000*/ 	.byte	0x04, 0x37
        /*0002*/ 	.short	(.L_840 - .L_839)
.L_839:
        /*0004*/ 	.word	0x00000082


	//----- nvinfo : EIATTR_KPARAM_INFO
	.align		4
.L_840:
        /*0008*/ 	.byte	0x04, 0x17
        /*000a*/ 	.short	(.L_842 - .L_841)
.L_841:
        /*000c*/ 	.word	0x00000000
        /*0010*/ 	.short	0x0000
        /*0012*/ 	.short	0x0000
        /*0014*/ 	.byte	0x00, 0xf0, 0x41, 0x0a


	//----- nvinfo : EIATTR_SPARSE_MMA_MASK
	.align		4
.L_842:
        /*0018*/ 	.byte	0x03, 0x50
        /*001a*/ 	.short	0x0000


	//----- nvinfo : EIATTR_MAXREG_COUNT
	.align		4
        /*001c*/ 	.byte	0x03, 0x1b
        /*001e*/ 	.short	0x00ff


	//----- nvinfo : EIATTR_MERCURY_ISA_VERSION
	.align		4
        /*0020*/ 	.byte	0x03, 0x5f
        /*0022*/ 	.short	0x0101


	//----- nvinfo : EIATTR_EXIT_INSTR_OFFSETS
	.align		4
        /*0024*/ 	.byte	0x04, 0x1c
        /*0026*/ 	.short	(.L_844 - .L_843)


	//   ....[0]....
.L_843:
        /*0028*/ 	.word	0x00000010


	//----- nvinfo : EIATTR_MAX_THREADS
	.align		4
.L_844:
        /*002c*/ 	.byte	0x04, 0x05
        /*002e*/ 	.short	(.L_846 - .L_845)
.L_845:
        /*0030*/ 	.word	0x00000100
        /*0034*/ 	.word	0x00000001
        /*0038*/ 	.word	0x00000001


	//----- nvinfo : EIATTR_CBANK_PARAM_SIZE
	.align		4
.L_846:
        /*003c*/ 	.byte	0x03, 0x19
        /*003e*/ 	.short	0x0290


	//----- nvinfo : EIATTR_PARAM_CBANK
	.align		4
        /*0040*/ 	.byte	0x04, 0x0a
        /*0042*/ 	.short	(.L_848 - .L_847)
	.align		4
.L_847:
        /*0044*/ 	.word	index@(.nv.constant0._ZN7cutlass13device_kernelIN5flash19enable_sm80_to_sm89INS1_16FlashAttnBwdSm80INS1_25CollectiveMainloopBwdSm80ILi2ELi2EN4cute5tupleIJNS5_1CILi64EEENS7_ILi128EEENS7_ILi96EEEEEENS_10bfloat16_tEfNS_4arch4Sm80ELb1ELb0ELb0ELb0ELb1ELb0ELb0ELb0ELi2ELi2ELi4ELi2ELb0EEENS1_24CollectiveEpilogueBwdGQAISB_fSE_Li256ELb0ELb1EEENS1_25SingleTileBwdLPTSchedulerILb0ELi128ELb1EEEEEEEEEvNT_6ParamsE)
        /*0048*/ 	.short	0x0210
        /*004a*/ 	.short	0x0290


	//----- nvinfo : EIATTR_SW_WAR
	.align		4
.L_848:
        /*004c*/ 	.byte	0x04, 0x36
        /*004e*/ 	.short	(.L_850 - .L_849)
.L_849:
        /*0050*/ 	.word	0x00000008
.L_850:


//--------------------- .nv.info._ZN7cutlass13device_kernelIN5flash22FlashAttnBwdPreprocessIN4cute5tupleIJNS3_1CILi64EEENS5_ILi96EEEEEENS_10bfloat16_tEfNS_4arch4Sm80ELb1ELb0EEEEEvNT_6ParamsE --------------------------
	.section	.nv.info._ZN7cutlass13device_kernelIN5flash22FlashAttnBwdPreprocessIN4cute5tupleIJNS3_1CILi64EEENS5_ILi96EEEEEENS_10bfloat16_tEfNS_4arch4Sm80ELb1ELb0EEEEEvNT_6ParamsE,"",@"SHT_CUDA_INFO"
	.sectionflags	@""
	.align	4


	//----- nvinfo : EIATTR_CUDA_API_VERSION
	.align		4
        /*0000*/ 	.byte	0x04, 0x37
        /*0002*/ 	.short	(.L_852 - .L_851)
.L_851:
        /*0004*/ 	.word	0x00000082


	//----- nvinfo : EIATTR_KPARAM_INFO
	.align		4
.L_852:
        /*0008*/ 	.byte	0x04, 0x17
        /*000a*/ 	.short	(.L_854 - .L_853)
.L_853:
        /*000c*/ 	.word	0x00000000
        /*0010*/ 	.short	0x0000
        /*0012*/ 	.short	0x0000
        /*0014*/ 	.byte	0x00, 0xf0, 0xc1, 0x03


	//----- nvinfo : EIATTR_SPARSE_MMA_MASK
	.align		4
.L_854:
        /*0018*/ 	.byte	0x03, 0x50
        /*001a*/ 	.short	0x0000


	//----- nvinfo : EIATTR_MAXREG_COUNT
	.align		4
        /*001c*/ 	.byte	0x03, 0x1b
        /*001e*/ 	.short	0x0080


	//----- nvinfo : EIATTR_MERCURY_ISA_VERSION
	.align		4
        /*0020*/ 	.byte	0x03, 0x5f
        /*0022*/ 	.short	0x0101


	//----- nvinfo : EIATTR_COOP_GROUP_MASK_REGIDS
	.align		4
        /*0024*/ 	.byte	0x04, 0x29
        /*0026*/ 	.short	(.L_856 - .L_855)


	//   ....[0]....
.L_855:
        /*0028*/ 	.word	0xffffffff


	//   ....[1]....
        /*002c*/ 	.word	0xffffffff


	//----- nvinfo : EIATTR_COOP_GROUP_INSTR_OFFSETS
	.align		4
.L_856:
        /*0030*/ 	.byte	0x04, 0x28
        /*0032*/ 	.short	(.L_858 - .L_857)


	//   ....[0]....
.L_857:
        /*0034*/ 	.word	0x00000c10


	//   ....[1]....
        /*0038*/ 	.word	0x00000c40


	//----- nvinfo : EIATTR_EXIT_INSTR_OFFSETS
	.align		4
.L_858:
        /*003c*/ 	.byte	0x04, 0x1c
        /*003e*/ 	.short	(.L_860 - .L_859)


	//   ....[0]....
.L_859:
        /*0040*/ 	.word	0x000010f0


	//   ....[1]....
        /*0044*/ 	.word	0x00001170


	//----- nvinfo : EIATTR_MAX_THREADS
	.align		4
.L_860:
        /*0048*/ 	.byte	0x04, 0x05
        /*004a*/ 	.short	(.L_862 - .L_861)
.L_861:
        /*004c*/ 	.word	0x00000100
        /*0050*/ 	.word	0x00000001
        /*0054*/ 	.word	0x00000001


	//----- nvinfo : EIATTR_CRS_STACK_SIZE
	.align		4
.L_862:
        /*0058*/ 	.byte	0x04, 0x1e
        /*005a*/ 	.short	(.L_864 - .L_863)
.L_863:
        /*005c*/ 	.word	0x00000000


	//----- nvinfo : EIATTR_CBANK_PARAM_SIZE
	.align		4
.L_864:
        /*0060*/ 	.byte	0x03, 0x19
        /*0062*/ 	.short	0x00f0


	//----- nvinfo : EIATTR_PARAM_CBANK
	.align		4
        /*0064*/ 	.byte	0x04, 0x0a
        /*0066*/ 	.short	(.L_866 - .L_865)
	.align		4
.L_865:
        /*0068*/ 	.word	index@(.nv.constant0._ZN7cutlass13device_kernelIN5flash22FlashAttnBwdPreprocessIN4cute5tupleIJNS3_1CILi64EEENS5_ILi96EEEEEENS_10bfloat16_tEfNS_4arch4Sm80ELb1ELb0EEEEEvNT_6ParamsE)
        /*006c*/ 	.short	0x0210
        /*006e*/ 	.short	0x00f0


	//----- nvinfo : EIATTR_SW_WAR
	.align		4
.L_866:
        /*0070*/ 	.byte	0x04, 0x36
        /*0072*/ 	.short	(.L_868 - .L_867)
.L_867:
        /*0074*/ 	.word	0x00000008
.L_868:


//--------------------- .nv.info._ZN7cutlass13device_kernelIN5flash19enable_sm80_to_sm89INS1_16FlashAttnBwdSm80INS1_25CollectiveMainloopBwdSm80ILi2ELi2EN4cute5tupleIJNS5_1CILi64EEENS7_ILi128EEENS7_ILi96EEEEEENS_10bfloat16_tEfNS_4arch4Sm80ELb1ELb0ELb0ELb1ELb0ELb0ELb0ELb0ELi2ELi2ELi4ELi2ELb0EEENS1_21CollectiveEpilogueBwdISB_SC_SE_Li256ELb1ELb0ELi2EEENS1_25SingleTileBwdLPTSchedulerILb1ELi128ELb0EEEEEEEEEvNT_6ParamsE --------------------------
	.section	.nv.info._ZN7cutlass13device_kernelIN5flash19enable_sm80_to_sm89INS1_16FlashAttnBwdSm80INS1_25CollectiveMainloopBwdSm80ILi2ELi2EN4cute5tupleIJNS5_1CILi64EEENS7_ILi128EEENS7_ILi96EEEEEENS_10bfloat16_tEfNS_4arch4Sm80ELb1ELb0ELb0ELb1ELb0ELb0ELb0ELb0ELi2ELi2ELi4ELi2ELb0EEENS1_21CollectiveEpilogueBwdISB_SC_SE_Li256ELb1ELb0ELi2EEENS1_25SingleTileBwdLPTSchedulerILb1ELi128ELb0EEEEEEEEEvNT_6ParamsE,"",@"SHT_CUDA_INFO"
	.sectionflags	@""
	.align	4


	//----- nvinfo : EIATTR_CUDA_API_VERSION
	.align		4
        /*0000*/ 	.byte	0x04, 0x37
        /*0002*/ 	.short	(.L_870 - .L_869)
.L_869:
        /*0004*/ 	.word	0x00000082


	//----- nvinfo : EIATTR_KPARAM_INFO
	.align		4
.L_870:
        /*0008*/ 	.byte	0x04, 0x17
        /*000a*/ 	.short	(.L_872 - .L_871)
.L_871:
        /*000c*/ 	.word	0x00000000
        /*0010*/ 	.short	0x0000
        /*0012*/ 	.short	0x0000
        /*0014*/ 	.byte	0x00, 0xf0, 0x21, 0x0a


	//----- nvinfo : EIATTR_SPARSE_MMA_MASK
	.align		4
.L_872:
        /*0018*/ 	.byte	0x03, 0x50
        /*001a*/ 	.short	0x0000


	//----- nvinfo : EIATTR_MAXREG_COUNT
	.align		4
        /*001c*/ 	.byte	0x03, 0x1b
        /*001e*/ 	.short	0x00ff


	//----- nvinfo : EIATTR_MERCURY_ISA_VERSION
	.align		4
        /*0020*/ 	.byte	0x03, 0x5f
        /*0022*/ 	.short	0x0101


	//----- nvinfo : EIATTR_EXIT_INSTR_OFFSETS
	.align		4
        /*0024*/ 	.byte	0x04, 0x1c
        /*0026*/ 	.short	(.L_874 - .L_873)


	//   ....[0]....
.L_873:
        /*0028*/ 	.word	0x00000010


	//----- nvinfo : EIATTR_MAX_THREADS
	.align		4
.L_874:
        /*002c*/ 	.byte	0x04, 0x05
        /*002e*/ 	.short	(.L_876 - .L_875)
.L_875:
        /*0030*/ 	.word	0x00000100
        /*0034*/ 	.word	0x00000001
        /*0038*/ 	.word	0x00000001


	//----- nvinfo : EIATTR_CBANK_PARAM_SIZE
	.align		4
.L_876:
        /*003c*/ 	.byte	0x03, 0x19
        /*003e*/ 	.short	0x0288


	//----- nvinfo : EIATTR_PARAM_CBANK
	.align		4
        /*0040*/ 	.byte	0x04, 0x0a
        /*0042*/ 	.short	(.L_878 - .L_877)
	.align		4
.L_877:
        /*0044*/ 	.word	index@(.nv.constant0._ZN7cutlass13device_kernelIN5flash19enable_sm80_to_sm89INS1_16FlashAttnBwdSm80INS1_25CollectiveMainloopBwdSm80ILi2ELi2EN4cute5tupleIJNS5_1CILi64EEENS7_ILi128EEENS7_ILi96EEEEEENS_10bfloat16_tEfNS_4arch4Sm80ELb1ELb0ELb0ELb1ELb0ELb0ELb0ELb0ELi2ELi2ELi4ELi2ELb0EEENS1_21CollectiveEpilogueBwdISB_SC_SE_Li256ELb1ELb0ELi2EEENS1_25SingleTileBwdLPTSchedulerILb1ELi128ELb0EEEEEEEEEvNT_6ParamsE)
        /*0048*/ 	.short	0x0210
        /*004a*/ 	.short	0x0288


	//----- nvinfo : EIATTR_SW_WAR
	.align		4
.L_878:
        /*004c*/ 	.byte	0x04, 0x36
        /*004e*/ 	.short	(.L_880 - .L_879)
.L_879:
        /*0050*/ 	.word	0x00000008
.L_880:


//--------------------- .nv.info._ZN7cutlass13device_kernelIN5flash19enable_sm80_to_sm89INS1_16FlashAttnBwdSm80INS1_25CollectiveMainloopBwdSm80ILi2ELi2EN4cute5tupleIJNS5_1CILi64EEENS7_ILi128EEENS7_ILi96EEEEEENS_10bfloat16_tEfNS_4arch4Sm80ELb1ELb0ELb0ELb1ELb1ELb0ELb0ELb0ELi2ELi2ELi4ELi2ELb0EEENS1_21CollectiveEpilogueBwdISB_SC_SE_Li256ELb1ELb0ELi2EEENS1_25SingleTileBwdLPTSchedulerILb1ELi128ELb1EEEEEEEEEvNT_6ParamsE --------------------------
	.section	.nv.info._ZN7cutlass13device_kernelIN5flash19enable_sm80_to_sm89INS1_16FlashAttnBwdSm80INS1_25CollectiveMainloopBwdSm80ILi2ELi2EN4cute5tupleIJNS5_1CILi64EEENS7_ILi128EEENS7_ILi96EEEEEENS_10bfloat16_tEfNS_4arch4Sm80ELb1ELb0ELb0ELb1ELb1ELb0ELb0ELb0ELi2ELi2ELi4ELi2ELb0EEENS1_21CollectiveEpilogueBwdISB_SC_SE_Li256ELb1ELb0ELi2EEENS1_25SingleTileBwdLPTSchedulerILb1ELi128ELb1EEEEEEEEEvNT_6ParamsE,"",@"SHT_CUDA_INFO"
	.sectionflags	@""
	.align	4


	//----- nvinfo : EIATTR_CUDA_API_VERSION
	.align		4
        /*0000*/ 	.byte	0x04, 0x37
        /*0002*/ 	.short	(.L_882 - .L_881)
.L_881:
        /*0004*/ 	.word	0x00000082


	//----- nvinfo : EIATTR_KPARAM_INFO
	.align		4
.L_882:
        /*0008*/ 	.byte	0x04, 0x17
        /*000a*/ 	.short	(.L_884 - .L_883)
.L_883:
        /*000c*/ 	.word	0x00000000
        /*0010*/ 	.short	0x0000
        /*0012*/ 	.short	0x0000
        /*0014*/ 	.byte	0x00, 0xf0, 0x21, 0x0a


	//----- nvinfo : EIATTR_SPARSE_MMA_MASK
	.align		4
.L_884:
        /*0018*/ 	.byte	0x03, 0x50
        /*001a*/ 	.short	0x0000


	//----- nvinfo : EIATTR_MAXREG_COUNT
	.align		4
        /*001c*/ 	.byte	0x03, 0x1b
        /*001e*/ 	.short	0x00ff


	//----- nvinfo : EIATTR_MERCURY_ISA_VERSION
	.align		4
        /*0020*/ 	.byte	0x03, 0x5f
        /*0022*/ 	.short	0x0101


	//----- nvinfo : EIATTR_EXIT_INSTR_OFFSETS
	.align		4
        /*0024*/ 	.byte	0x04, 0x1c
        /*0026*/ 	.short	(.L_886 - .L_885)


	//   ....[0]....
.L_885:
        /*0028*/ 	.word	0x00000010


	//----- nvinfo : EIATTR_MAX_THREADS
	.align		4
.L_886:
        /*002c*/ 	.byte	0x04, 0x05
        /*002e*/ 	.short	(.L_888 - .L_887)
.L_887:
        /*0030*/ 	.word	0x00000100
        /*0034*/ 	.word	0x00000001
        /*0038*/ 	.word	0x00000001


	//----- nvinfo : EIATTR_CBANK_PARAM_SIZE
	.align		4
.L_888:
        /*003c*/ 	.byte	0x03, 0x19
        /*003e*/ 	.short	0x0288


	//----- nvinfo : EIATTR_PARAM_CBANK
	.align		4
        /*0040*/ 	.byte	0x04, 0x0a
        /*0042*/ 	.short	(.L_890 - .L_889)
	.align		4
.L_889:
        /*0044*/ 	.word	index@(.nv.constant0._ZN7cutlass13device_kernelIN5flash19enable_sm80_to_sm89INS1_16FlashAttnBwdSm80INS1_25CollectiveMainloopBwdSm80ILi2ELi2EN4cute5tupleIJNS5_1CILi64EEENS7_ILi128EEENS7_ILi96EEEEEENS_10bfloat16_tEfNS_4arch4Sm80ELb1ELb0ELb0ELb1ELb1ELb0ELb0ELb0ELi2ELi2ELi4ELi2ELb0EEENS1_21CollectiveEpilogueBwdISB_SC_SE_Li256ELb1ELb0ELi2EEENS1_25SingleTileBwdLPTSchedulerILb1ELi128ELb1EEEEEEEEEvNT_6ParamsE)
        /*0048*/ 	.short	0x0210
        /*004a*/ 	.short	0x0288


	//----- nvinfo : EIATTR_SW_WAR
	.align		4
.L_890:
        /*004c*/ 	.byte	0x04, 0x36
        /*004e*/ 	.short	(.L_892 - .L_891)
.L_891:
        /*0050*/ 	.word	0x00000008
.L_892:


//--------------------- .nv.info._ZN7cutlass13device_kernelIN5flash19enable_sm80_to_sm89INS1_16FlashAttnBwdSm80INS1_25CollectiveMainloopBwdSm80ILi2ELi2EN4cute5tupleIJNS5_1CILi64EEENS7_ILi128EEENS7_ILi96EEEEEENS_10bfloat16_tEfNS_4arch4Sm80ELb1ELb0ELb0ELb1ELb0ELb0ELb0ELb0ELi2ELi2ELi4ELi2ELb0EEENS1_24CollectiveEpilogueBwdGQAISB_fSE_Li256ELb1ELb0EEENS1_25SingleTileBwdLPTSchedulerILb1ELi128ELb0EEEEEEEEEvNT_6ParamsE --------------------------
	.section	.nv.info._ZN7cutlass13device_kernelIN5flash19enable_sm80_to_sm89INS1_16FlashAttnBwdSm80INS1_25CollectiveMainloopBwdSm80ILi2ELi2EN4cute5tupleIJNS5_1CILi64EEENS7_ILi128EEENS7_ILi96EEEEEENS_10bfloat16_tEfNS_4arch4Sm80ELb1ELb0ELb0ELb1ELb0ELb0ELb0ELb0ELi2ELi2ELi4ELi2ELb0EEENS1_24CollectiveEpilogueBwdGQAISB_fSE_Li256ELb1ELb0EEENS1_25SingleTileBwdLPTSchedulerILb1ELi128ELb0EEEEEEEEEvNT_6ParamsE,"",@"SHT_CUDA_INFO"
	.sectionflags	@""
	.align	4


	//----- nvinfo : EIATTR_CUDA_API_VERSION
	.align		4
        /*0000*/ 	.byte	0x04, 0x37
        /*0002*/ 	.short	(.L_894 - .L_893)
.L_893:
        /*0004*/ 	.word	0x00000082


	//----- nvinfo : EIATTR_KPARAM_INFO
	.align		4
.L_894:
        /*0008*/ 	.byte	0x04, 0x17
        /*000a*/ 	.short	(.L_896 - .L_895)
.L_895:
        /*000c*/ 	.word	0x00000000
        /*0010*/ 	.short	0x0000
        /*0012*/ 	.short	0x0000
        /*0014*/ 	.byte	0x00, 0xf0, 0x41, 0x0a


	//----- nvinfo : EIATTR_SPARSE_MMA_MASK
	.align		4
.L_896:
        /*0018*/ 	.byte	0x03, 0x50
        /*001a*/ 	.short	0x0000


	//----- nvinfo : EIATTR_MAXREG_COUNT
	.align		4
        /*001c*/ 	.byte	0x03, 0x1b
        /*001e*/ 	.short	0x00ff


	//----- nvinfo : EIATTR_MERCURY_ISA_VERSION
	.align		4
        /*0020*/ 	.byte	0x03, 0x5f
        /*0022*/ 	.short	0x0101


	//----- nvinfo : EIATTR_EXIT_INSTR_OFFSETS
	.align		4
        /*0024*/ 	.byte	0x04, 0x1c
        /*0026*/ 	.short	(.L_898 - .L_897)


	//   ....[0]....
.L_897:
        /*0028*/ 	.word	0x00000010


	//----- nvinfo : EIATTR_MAX_THREADS
	.align		4
.L_898:
        /*002c*/ 	.byte	0x04, 0x05
        /*002e*/ 	.short	(.L_900 - .L_899)
.L_899:
        /*0030*/ 	.word	0x00000100
        /*0034*/ 	.word	0x00000001
        /*0038*/ 	.word	0x00000001


	//----- nvinfo : EIATTR_CBANK_PARAM_SIZE
	.align		4
.L_900:
        /*003c*/ 	.byte	0x03, 0x19
        /*003e*/ 	.short	0x0290


	//----- nvinfo : EIATTR_PARAM_CBANK
	.align		4
        /*0040*/ 	.byte	0x04, 0x0a
        /*0042*/ 	.short	(.L_902 - .L_901)
	.align		4
.L_901:
        /*0044*/ 	.word	index@(.nv.constant0._ZN7cutlass13device_kernelIN5flash19enable_sm80_to_sm89INS1_16FlashAttnBwdSm80INS1_25CollectiveMainloopBwdSm80ILi2ELi2EN4cute5tupleIJNS5_1CILi64EEENS7_ILi128EEENS7_ILi96EEEEEENS_10bfloat16_tEfNS_4arch4Sm80ELb1ELb0ELb0ELb1ELb0ELb0ELb0ELb0ELi2ELi2ELi4ELi2ELb0EEENS1_24CollectiveEpilogueBwdGQAISB_fSE_Li256ELb1ELb0EEENS1_25SingleTileBwdLPTSchedulerILb1ELi128ELb0EEEEEEEEEvNT_6ParamsE)
        /*0048*/ 	.short	0x0210
        /*004a*/ 	.short	0x0290


	//----- nvinfo : EIATTR_SW_WAR
	.align		4
.L_902:
        /*004c*/ 	.byte	0x04, 0x36
        /*004e*/ 	.short	(.L_904 - .L_903)
.L_903:
        /*0050*/ 	.word	0x00000008
.L_904:


//--------------------- .nv.info._ZN7cutlass13device_kernelIN5flash32FlashAttnBwdPostprocessConvertdQIN4cute5tupleIJNS3_1CILi128EEENS5_ILi96EEEEEENS_10bfloat16_tEfNS_4arch4Sm80ELi256ENS3_8TiledMMAINS3_8MMA_AtomIJNS3_30SM80_16x8x16_F32BF16BF16F32_TNEEEENS3_6LayoutINS4_IJNS5_ILi4EEENS5_ILi2EEENS5_ILi1EEEEEENS4_IJSJ_SH_NS5_ILi0EEEEEEEENS4_IJNS5_ILi64EEENS5_ILi32EEENS5_ILi16EEEEEEEELb0EEEEEvNT_6ParamsE --------------------------
	.section	.nv.info._ZN7cutlass13device_kernelIN5flash32FlashAttnBwdPostprocessConvertdQIN4cute5tupleIJNS3_1CILi128EEENS5_ILi96EEEEEENS_10bfloat16_tEfNS_4arch4Sm80ELi256ENS3_8TiledMMAINS3_8MMA_AtomIJNS3_30SM80_16x8x16_F32BF16BF16F32_TNEEEENS3_6LayoutINS4_IJNS5_ILi4EEENS5_ILi2EEENS5_ILi1EEEEEENS4_IJSJ_SH_NS5_ILi0EEEEEEEENS4_IJNS5_ILi64EEENS5_ILi32EEENS5_ILi16EEEEEEEELb0EEEEEvNT_6ParamsE,"",@"SHT_CUDA_INFO"
	.sectionflags	@""
	.align	4


	//----- nvinfo : EIATTR_CUDA_API_VERSION
	.align		4
        /*0000*/ 	.byte	0x04, 0x37
        /*0002*/ 	.short	(.L_906 - .L_905)
.L_905:
        /*0004*/ 	.word	0x00000082


	//----- nvinfo : EIATTR_KPARAM_INFO
	.align		4
.L_906:
        /*0008*/ 	.byte	0x04, 0x17
        /*000a*/ 	.short	(.L_908 - .L_907)
.L_907:
        /*000c*/ 	.word	0x00000000
        /*0010*/ 	.short	0x0000
        /*0012*/ 	.short	0x0000
        /*0014*/ 	.byte	0x00, 0xf0, 0xc1, 0x01


	//----- nvinfo : EIATTR_SPARSE_MMA_MASK
	.align		4
.L_908:
        /*0018*/ 	.byte	0x03, 0x50
        /*001a*/ 	.short	0x0000


	//----- nvinfo : EIATTR_MAXREG_COUNT
	.align		4
        /*001c*/ 	.byte	0x03, 0x1b
        /*001e*/ 	.short	0x0080


	//----- nvinfo : EIATTR_NUM_BARRIERS
	.align		4
        /*0020*/ 	.byte	0x02, 0x4c
        /*0022*/ 	.byte	0x01
	.zero		1


	//----- nvinfo : EIATTR_MERCURY_ISA_VERSION
	.align		4
        /*0024*/ 	.byte	0x03, 0x5f
        /*0026*/ 	.short	0x0101


	//----- nvinfo : EIATTR_EXIT_INSTR_OFFSETS
	.align		4
        /*0028*/ 	.byte	0x04, 0x1c
        /*002a*/ 	.short	(.L_910 - .L_909)


	//   ....[0]....
.L_909:
        /*002c*/ 	.word	0x000001b0


	//   ....[1]....
        /*0030*/ 	.word	0x00001490


	//   ....[2]....
        /*0034*/ 	.word	0x00001680


	//   ....[3]....
        /*0038*/ 	.word	0x000016a0


	//----- nvinfo : EIATTR_MAX_THREADS
	.align		4
.L_910:
        /*003c*/ 	.byte	0x04, 0x05
        /*003e*/ 	.short	(.L_912 - .L_911)
.L_911:
        /*0040*/ 	.word	0x00000100
        /*0044*/ 	.word	0x00000001
        /*0048*/ 	.word	0x00000001


	//----- nvinfo : EIATTR_CRS_STACK_SIZE
	.align		4
.L_912:
        /*004c*/ 	.byte	0x04, 0x1e
        /*004e*/ 	.short	(.L_914 - .L_913)
.L_913:
        /*0050*/ 	.word	0x00000000


	//----- nvinfo : EIATTR_CBANK_PARAM_SIZE
	.align		4
.L_914:
        /*0054*/ 	.byte	0x03, 0x19
        /*0056*/ 	.short	0x0070


	//----- nvinfo : EIATTR_PARAM_CBANK
	.align		4
        /*0058*/ 	.byte	0x04, 0x0a
        /*005a*/ 	.short	(.L_916 - .L_915)
	.align		4
.L_915:
        /*005c*/ 	.word	index@(.nv.constant0._ZN7cutlass13device_kernelIN5flash32FlashAttnBwdPostprocessConvertdQIN4cute5tupleIJNS3_1CILi128EEENS5_ILi96EEEEEENS_10bfloat16_tEfNS_4arch4Sm80ELi256ENS3_8TiledMMAINS3_8MMA_AtomIJNS3_30SM80_16x8x16_F32BF16BF16F32_TNEEEENS3_6LayoutINS4_IJNS5_ILi4EEENS5_ILi2EEENS5_ILi1EEEEEENS4_IJSJ_SH_NS5_ILi0EEEEEEEENS4_IJNS5_ILi64EEENS5_ILi32EEENS5_ILi16EEEEEEEELb0EEEEEvNT_6ParamsE)
        /*0060*/ 	.short	0x0210
        /*0062*/ 	.short	0x0070


	//----- nvinfo : EIATTR_SW_WAR
	.align		4
.L_916:
        /*0064*/ 	.byte	0x04, 0x36
        /*0066*/ 	.short	(.L_918 - .L_917)
.L_917:
        /*0068*/ 	.word	0x00000008
.L_918:


//--------------------- .nv.info._ZN7cutlass13device_kernelIN5flash32FlashAttnBwdPostprocessConvertdQIN4cute5tupleIJNS3_1CILi64EEENS5_ILi96EEEEEENS_10bfloat16_tEfNS_4arch4Sm80ELi256ENS3_8TiledMMAINS3_8MMA_AtomIJNS3_30SM80_16x8x16_F32BF16BF16F32_TNEEEENS3_6LayoutINS4_IJNS5_ILi2EEENS5_ILi4EEENS5_ILi1EEEEEENS4_IJSJ_SH_NS5_ILi0EEEEEEEENS4_IJNS5_ILi32EEESO_NS5_ILi16EEEEEEEELb0EEEEEvNT_6ParamsE --------------------------
	.section	.nv.info._ZN7cutlass13device_kernelIN5flash32FlashAttnBwdPostprocessConvertdQIN4cute5tupleIJNS3_1CILi64EEENS5_ILi96EEEEEENS_10bfloat16_tEfNS_4arch4Sm80ELi256ENS3_8TiledMMAINS3_8MMA_AtomIJNS3_30SM80_16x8x16_F32BF16BF16F32_TNEEEENS3_6LayoutINS4_IJNS5_ILi2EEENS5_ILi4EEENS5_ILi1EEEEEENS4_IJSJ_SH_NS5_ILi0EEEEEEEENS4_IJNS5_ILi32EEESO_NS5_ILi16EEEEEEEELb0EEEEEvNT_6ParamsE,"",@"SHT_CUDA_INFO"
	.sectionflags	@""
	.align	4


	//----- nvinfo : EIATTR_CUDA_API_VERSION
	.align		4
        /*0000*/ 	.byte	0x04, 0x37
        /*0002*/ 	.short	(.L_920 - .L_919)
.L_919:
        /*0004*/ 	.word	0x00000082


	//----- nvinfo : EIATTR_KPARAM_INFO
	.align		4
.L_920:
        /*0008*/ 	.byte	0x04, 0x17
        /*000a*/ 	.short	(.L_922 - .L_921)
.L_921:
        /*000c*/ 	.word	0x00000000
        /*0010*/ 	.short	0x0000
        /*0012*/ 	.short	0x0000
        /*0014*/ 	.byte	0x00, 0xf0, 0xc1, 0x01


	//----- nvinfo : EIATTR_SPARSE_MMA_MASK
	.align		4
.L_922:
        /*0018*/ 	.byte	0x03, 0x50
        /*001a*/ 	.short	0x0000


	//----- nvinfo : EIATTR_MAXREG_COUNT
	.align		4
        /*001c*/ 	.byte	0x03, 0x1b
        /*001e*/ 	.short	0x0080


	//----- nvinfo : EIATTR_NUM_BARRIERS
	.align		4
        /*0020*/ 	.byte	0x02, 0x4c
        /*0022*/ 	.byte	0x01
	.zero		1


	//----- nvinfo : EIATTR_MERCURY_ISA_VERSION
	.align		4
        /*0024*/ 	.byte	0x03, 0x5f
        /*0026*/ 	.short	0x0101


	//----- nvinfo : EIATTR_EXIT_INSTR_OFFSETS
	.align		4
        /*0028*/ 	.byte	0x04, 0x1c
        /*002a*/ 	.short	(.L_924 - .L_923)


	//   ....[0]....
.L_923:
        /*002c*/ 	.word	0x000001b0


	//   ....[1]....
        /*0030*/ 	.word	0x00000bf0


	//   ....[2]....
        /*0034*/ 	.word	0x00000f00


	//   ....[3]....
        /*0038*/ 	.word	0x00000f30


	//----- nvinfo : EIATTR_MAX_THREADS
	.align		4
.L_924:
        /*003c*/ 	.byte	0x04, 0x05
        /*003e*/ 	.short	(.L_926 - .L_925)
.L_925:
        /*0040*/ 	.word	0x00000100
        /*0044*/ 	.word	0x00000001
        /*0048*/ 	.word	0x00000001


	//----- nvinfo : EIATTR_CBANK_PARAM_SIZE
	.align		4
.L_926:
        /*004c*/ 	.byte	0x03, 0x19
        /*004e*/ 	.short	0x0070


	//----- nvinfo : EIATTR_PARAM_CBANK
	.align		4
        /*0050*/ 	.byte	0x04, 0x0a
        /*0052*/ 	.short	(.L_928 - .L_927)
	.align		4
.L_927:
        /*0054*/ 	.word	index@(.nv.constant0._ZN7cutlass13device_kernelIN5flash32FlashAttnBwdPostprocessConvertdQIN4cute5tupleIJNS3_1CILi64EEENS5_ILi96EEEEEENS_10bfloat16_tEfNS_4arch4Sm80ELi256ENS3_8TiledMMAINS3_8MMA_AtomIJNS3_30SM80_16x8x16_F32BF16BF16F32_TNEEEENS3_6LayoutINS4_IJNS5_ILi2EEENS5_ILi4EEENS5_ILi1EEEEEENS4_IJSJ_SH_NS5_ILi0EEEEEEEENS4_IJNS5_ILi32EEESO_NS5_ILi16EEEEEEEELb0EEEEEvNT_6ParamsE)
        /*0058*/ 	.short	0x0210
        /*005a*/ 	.short	0x0070


	//----- nvinfo : EIATTR_SW_WAR
	.align		4
.L_928:
        /*005c*/ 	.byte	0x04, 0x36
        /*005e*/ 	.short	(.L_930 - .L_929)
.L_929:
        /*0060*/ 	.word	0x00000008
.L_930:


//--------------------- .nv.info._ZN7cutlass13device_kernelIN5flash19enable_sm80_to_sm89INS1_16FlashAttnBwdSm80INS1_25CollectiveMainloopBwdSm80ILi2ELi2EN4cute5tupleIJNS5_1CILi64EEENS7_ILi128EEENS7_ILi96EEEEEENS_10bfloat16_tEfNS_4arch4Sm80ELb1ELb0ELb0ELb1ELb1ELb0ELb0ELb0ELi2ELi2ELi4ELi2ELb0EEENS1_24CollectiveEpilogueBwdGQAISB_fSE_Li256ELb1ELb1EEENS1_25SingleTileBwdLPTSchedulerILb1ELi128ELb1EEEEEEEEEvNT_6ParamsE --------------------------
	.section	.nv.info._ZN7cutlass13device_kernelIN5flash19enable_sm80_to_sm89INS1_16FlashAttnBwdSm80INS1_25CollectiveMainloopBwdSm80ILi2ELi2EN4cute5tupleIJNS5_1CILi64EEENS7_ILi128EEENS7_ILi96EEEEEENS_10bfloat16_tEfNS_4arch4Sm80ELb1ELb0ELb0ELb1ELb1ELb0ELb0ELb0ELi2ELi2ELi4ELi2ELb0EEENS1_24CollectiveEpilogueBwdGQAISB_fSE_Li256ELb1ELb1EEENS1_25SingleTileBwdLPTSchedulerILb1ELi128ELb1EEEEEEEEEvNT_6ParamsE,"",@"SHT_CUDA_INFO"
	.sectionflags	@""
	.align	4


	//----- nvinfo : EIATTR_CUDA_API_VERSION
	.align		4
        /*0000*/ 	.byte	0x04, 0x37
        /*0002*/ 	.short	(.L_932 - .L_931)
.L_931:
        /*0004*/ 	.word	0x00000082


	//----- nvinfo : EIATTR_KPARAM_INFO
	.align		4
.L_932:
        /*0008*/ 	.byte	0x04, 0x17
        /*000a*/ 	.short	(.L_934 - .L_933)
.L_933:
        /*000c*/ 	.word	0x00000000
        /*0010*/ 	.short	0x0000
        /*0012*/ 	.short	0x0000
        /*0014*/ 	.byte	0x00, 0xf0, 0x41, 0x0a


	//----- nvinfo : EIATTR_SPARSE_MMA_MASK
	.align		4
.L_934:
        /*0018*/ 	.byte	0x03, 0x50
        /*001a*/ 	.short	0x0000


	//----- nvinfo : EIATTR_MAXREG_COUNT
	.align		4
        /*001c*/ 	.byte	0x03, 0x1b
        /*001e*/ 	.short	0x00ff


	//----- nvinfo : EIATTR_MERCURY_ISA_VERSION
	.align		4
        /*0020*/ 	.byte	0x03, 0x5f
        /*0022*/ 	.short	0x0101


	//----- nvinfo : EIATTR_EXIT_INSTR_OFFSETS
	.align		4
        /*0024*/ 	.byte	0x04, 0x1c
        /*0026*/ 	.short	(.L_936 - .L_935)


	//   ....[0]....
.L_935:
        /*0028*/ 	.word	0x00000010


	//----- nvinfo : EIATTR_MAX_THREADS
	.align		4
.L_936:
        /*002c*/ 	.byte	0x04, 0x05
        /*002e*/ 	.short	(.L_938 - .L_937)
.L_937:
        /*0030*/ 	.word	0x00000100
        /*0034*/ 	.word	0x00000001
        /*0038*/ 	.word	0x00000001


	//----- nvinfo : EIATTR_CBANK_PARAM_SIZE
	.align		4
.L_938:
        /*003c*/ 	.byte	0x03, 0x19
        /*003e*/ 	.short	0x0290


	//----- nvinfo : EIATTR_PARAM_CBANK
	.align		4
        /*0040*/ 	.byte	0x04, 0x0a
        /*0042*/ 	.short	(.L_940 - .L_939)
	.align		4
.L_939:
        /*0044*/ 	.word	index@(.nv.constant0._ZN7cutlass13device_kernelIN5flash19enable_sm80_to_sm89INS1_16FlashAttnBwdSm80INS1_25CollectiveMainloopBwdSm80ILi2ELi2EN4cute5tupleIJNS5_1CILi64EEENS7_ILi128EEENS7_ILi96EEEEEENS_10bfloat16_tEfNS_4arch4Sm80ELb1ELb0ELb0ELb1ELb1ELb0ELb0ELb0ELi2ELi2ELi4ELi2ELb0EEENS1_24CollectiveEpilogueBwdGQAISB_fSE_Li256ELb1ELb1EEENS1_25SingleTileBwdLPTSchedulerILb1ELi128ELb1EEEEEEEEEvNT_6ParamsE)
        /*0048*/ 	.short	0x0210
        /*004a*/ 	.short	0x0290


	//----- nvinfo : EIATTR_SW_WAR
	.align		4
.L_940:
        /*004c*/ 	.byte	0x04, 0x36
        /*004e*/ 	.short	(.L_942 - .L_941)
.L_941:
        /*0050*/ 	.word	0x00000008
.L_942:


//--------------------- .nv.info._ZN7cutlass13device_kernelIN5flash22FlashAttnBwdPreprocessIN4cute5tupleIJNS3_1CILi64EEENS5_ILi96EEEEEENS_10bfloat16_tEfNS_4arch4Sm80ELb1ELb1EEEEEvNT_6ParamsE --------------------------
	.section	.nv.info._ZN7cutlass13device_kernelIN5flash22FlashAttnBwdPreprocessIN4cute5tupleIJNS3_1CILi64EEENS5_ILi96EEEEEENS_10bfloat16_tEfNS_4arch4Sm80ELb1ELb1EEEEEvNT_6ParamsE,"",@"SHT_CUDA_INFO"
	.sectionflags	@""
	.align	4


	//----- nvinfo : EIATTR_CUDA_API_VERSION
	.align		4
        /*0000*/ 	.byte	0x04, 0x37
        /*0002*/ 	.short	(.L_944 - .L_943)
.L_943:
        /*0004*/ 	.word	0x00000082


	//----- nvinfo : EIATTR_KPARAM_INFO
	.align		4
.L_944:
        /*0008*/ 	.byte	0x04, 0x17
        /*000a*/ 	.short	(.L_946 - .L_945)
.L_945:
        /*000c*/ 	.word	0x00000000
        /*0010*/ 	.short	0x0000
        /*0012*/ 	.short	0x0000
        /*0014*/ 	.byte	0x00, 0xf0, 0xc1, 0x03


	//----- nvinfo : EIATTR_SPARSE_MMA_MASK
	.align		4
.L_946:
        /*0018*/ 	.byte	0x03, 0x50
        /*001a*/ 	.short	0x0000


	//----- nvinfo : EIATTR_MAXREG_COUNT
	.align		4
        /*001c*/ 	.byte	0x03, 0x1b
        /*001e*/ 	.short	0x0080


	//----- nvinfo : EIATTR_MERCURY_ISA_VERSION
	.align		4
        /*0020*/ 	.byte	0x03, 0x5f
        /*0022*/ 	.short	0x0101


	//----- nvinfo : EIATTR_COOP_GROUP_MASK_REGIDS
	.align		4
        /*0024*/ 	.byte	0x04, 0x29
        /*0026*/ 	.short	(.L_948 - .L_947)


	//   ....[0]....
.L_947:
        /*0028*/ 	.word	0xffffffff


	//   ....[1]....
        /*002c*/ 	.word	0xffffffff


	//----- nvinfo : EIATTR_COOP_GROUP_INSTR_OFFSETS
	.align		4
.L_948:
        /*0030*/ 	.byte	0x04, 0x28
        /*0032*/ 	.short	(.L_950 - .L_949)


	//   ....[0]....
.L_949:
        /*0034*/ 	.word	0x00000e20


	//   ....[1]....
        /*0038*/ 	.word	0x00000e80


	//----- nvinfo : EIATTR_EXIT_INSTR_OFFSETS
	.align		4
.L_950:
        /*003c*/ 	.byte	0x04, 0x1c
        /*003e*/ 	.short	(.L_952 - .L_951)


	//   ....[0]....
.L_951:
        /*0040*/ 	.word	0x000001c0


	//   ....[1]....
        /*0044*/ 	.word	0x000013f0


	//   ....[2]....
        /*0048*/ 	.word	0x00001470


	//----- nvinfo : EIATTR_MAX_THREADS
	.align		4
.L_952:
        /*004c*/ 	.byte	0x04, 0x05
        /*004e*/ 	.short	(.L_954 - .L_953)
.L_953:
        /*0050*/ 	.word	0x00000100
        /*0054*/ 	.word	0x00000001
        /*0058*/ 	.word	0x00000001


	//----- nvinfo : EIATTR_CRS_STACK_SIZE
	.align		4
.L_954:
        /*005c*/ 	.byte	0x04, 0x1e
        /*005e*/ 	.short	(.L_956 - .L_955)
.L_955:
        /*0060*/ 	.word	0x00000000


	//----- nvinfo : EIATTR_CBANK_PARAM_SIZE
	.align		4
.L_956:
        /*0064*/ 	.byte	0x03, 0x19
        /*0066*/ 	.short	0x00f0


	//----- nvinfo : EIATTR_PARAM_CBANK
	.align		4
        /*0068*/ 	.byte	0x04, 0x0a
        /*006a*/ 	.short	(.L_958 - .L_957)
	.align		4
.L_957:
        /*006c*/ 	.word	index@(.nv.constant0._ZN7cutlass13device_kernelIN5flash22FlashAttnBwdPreprocessIN4cute5tupleIJNS3_1CILi64EEENS5_ILi96EEEEEENS_10bfloat16_tEfNS_4arch4Sm80ELb1ELb1EEEEEvNT_6ParamsE)
        /*0070*/ 	.short	0x0210
        /*0072*/ 	.short	0x00f0


	//----- nvinfo : EIATTR_SW_WAR
	.align		4
.L_958:
        /*0074*/ 	.byte	0x04, 0x36
        /*0076*/ 	.short	(.L_960 - .L_959)
.L_959:
        /*0078*/ 	.word	0x00000008
.L_960:


//--------------------- .nv.callgraph             --------------------------
	.section	.nv.callgraph,"",@"SHT_CUDA_CALLGRAPH"
	.align	4
	.sectionentsize	8
	.align		4
        /*0000*/ 	.word	0x00000000
	.align		4
        /*0004*/ 	.word	0xffffffff
	.align		4
        /*0008*/ 	.word	0x00000000
	.align		4
        /*000c*/ 	.word	0xfffffffe
	.align		4
        /*0010*/ 	.word	0x00000000
	.align		4
        /*0014*/ 	.word	0xfffffffd
	.align		4
        /*0018*/ 	.word	0x00000000
	.align		4
        /*001c*/ 	.word	0xfffffffc


//--------------------- .nv.constant4             --------------------------
	.section	.nv.constant4,"a",@progbits
	.align	8
	.align		8
.nv.constant4:
        /*0000*/ 	.dword	_ZN65_INTERNAL_5e585306_29_flash_bwd_hdim96_bf16_sm80_cu_744032ad_28454cuda3std3__45__cpo5beginE
	.align		8
        /*0008*/ 	.dword	_ZN65_INTERNAL_5e585306_29_flash_bwd_hdim96_bf16_sm80_cu_744032ad_28454cuda3std3__45__cpo3endE
	.align		8
        /*0010*/ 	.dword	_ZN65_INTERNAL_5e585306_29_flash_bwd_hdim96_bf16_sm80_cu_744032ad_28454cuda3std3__45__cpo6cbeginE
	.align		8
        /*0018*/ 	.dword	_ZN65_INTERNAL_5e585306_29_flash_bwd_hdim96_bf16_sm80_cu_744032ad_28454cuda3std3__45__cpo4cendE
	.align		8
        /*0020*/ 	.dword	_ZN65_INTERNAL_5e585306_29_flash_bwd_hdim96_bf16_sm80_cu_744032ad_28454cuda3std3__467_GLOBAL__N__5e585306_29_flash_bwd_hdim96_bf16_sm80_cu_744032ad_28456ignoreE
	.align		8
        /*0028*/ 	.dword	_ZN65_INTERNAL_5e585306_29_flash_bwd_hdim96_bf16_sm80_cu_744032ad_28454cuda3std3__419piecewise_constructE
	.align		8
        /*0030*/ 	.dword	_ZN65_INTERNAL_5e585306_29_flash_bwd_hdim96_bf16_sm80_cu_744032ad_28454cuda3std3__48in_placeE
	.align		8
        /*0038*/ 	.dword	_ZN65_INTERNAL_5e585306_29_flash_bwd_hdim96_bf16_sm80_cu_744032ad_28454cuda3std6ranges3__45__cpo4swapE
	.align		8
        /*0040*/ 	.dword	_ZN65_INTERNAL_5e585306_29_flash_bwd_hdim96_bf16_sm80_cu_744032ad_28454cuda3std6ranges3__45__cpo9iter_moveE
	.align		8
        /*0048*/ 	.dword	_ZN65_INTERNAL_5e585306_29_flash_bwd_hdim96_bf16_sm80_cu_744032ad_28454cute7productE
	.align		8
        /*0050*/ 	.dword	_ZN65_INTERNAL_5e585306_29_flash_bwd_hdim96_bf16_sm80_cu_744032ad_28454cute1_E


//--------------------- .text._ZN7cutlass13device_kernelIN5flash19enable_sm80_to_sm89INS1_16FlashAttnBwdSm80INS1_25CollectiveMainloopBwdSm80ILi2ELi1EN4cute5tupleIJNS5_1CILi64EEENS7_ILi128EEENS7_ILi96EEEEEENS_10bfloat16_tEfNS_4arch4Sm80ELb0ELb0ELb0ELb0ELb0ELb0ELb0ELb0ELi2ELi2ELi4ELi2ELb1EEENS1_21CollectiveEpilogueBwdISB_SC_SE_Li256ELb0ELb0ELi2EEENS1_19SingleTileSchedulerILb0ELb0ELb0ELi128EEEEEEEEEvNT_6ParamsE --------------------------
	.section	.text._ZN7cutlass13device_kernelIN5flash19enable_sm80_to_sm89INS1_16FlashAttnBwdSm80INS1_25CollectiveMainloopBwdSm80ILi2ELi1EN4cute5tupleIJNS5_1CILi64EEENS7_ILi128EEENS7_ILi96EEEEEENS_10bfloat16_tEfNS_4arch4Sm80ELb0ELb0ELb0ELb0ELb0ELb0ELb0ELb0ELi2ELi2ELi4ELi2ELb1EEENS1_21CollectiveEpilogueBwdISB_SC_SE_Li256ELb0ELb0ELi2EEENS1_19SingleTileSchedulerILb0ELb0ELb0ELi128EEEEEEEEEvNT_6ParamsE,"ax",@progbits
	.align	128
.text._ZN7cutlass13device_kernelIN5flash19enable_sm80_to_sm89INS1_16FlashAttnBwdSm80INS1_25CollectiveMainloopBwdSm80ILi2ELi1EN4cute5tupleIJNS5_1CILi64EEENS7_ILi128EEENS7_ILi96EEEEEENS_10bfloat16_tEfNS_4arch4Sm80ELb0ELb0ELb0ELb0ELb0ELb0ELb0ELb0ELi2ELi2ELi4ELi2ELb1EEENS1_21CollectiveEpilogueBwdISB_SC_SE_Li256ELb0ELb0ELi2EEENS1_19SingleTileSchedulerILb0ELb0ELb0ELi128EEEEEEEEEvNT_6ParamsE:
        .type           _ZN7cutlass13device_kernelIN5flash19enable_sm80_to_sm89INS1_16FlashAttnBwdSm80INS1_25CollectiveMainloopBwdSm80ILi2ELi1EN4cute5tupleIJNS5_1CILi64EEENS7_ILi128EEENS7_ILi96EEEEEENS_10bfloat16_tEfNS_4arch4Sm80ELb0ELb0ELb0ELb0ELb0ELb0ELb0ELb0ELi2ELi2ELi4ELi2ELb1EEENS1_21CollectiveEpilogueBwdISB_SC_SE_Li256ELb0ELb0ELi2EEENS1_19SingleTileSchedulerILb0ELb0ELb0ELi128EEEEEEEEEvNT_6ParamsE,@function
        .size           _ZN7cutlass13device_kernelIN5flash19enable_sm80_to_sm89INS1_16FlashAttnBwdSm80INS1_25CollectiveMainloopBwdSm80ILi2ELi1EN4cute5tupleIJNS5_1CILi64EEENS7_ILi128EEENS7_ILi96EEEEEENS_10bfloat16_tEfNS_4arch4Sm80ELb0ELb0ELb0ELb0ELb0ELb0ELb0ELb0ELi2ELi2ELi4ELi2ELb1EEENS1_21CollectiveEpilogueBwdISB_SC_SE_Li256ELb0ELb0ELi2EEENS1_19SingleTileSchedulerILb0ELb0ELb0ELi128EEEEEEEEEvNT_6ParamsE,(.L_x_75 - _ZN7cutlass13device_kernelIN5flash19enable_sm80_to_sm89INS1_16FlashAttnBwdSm80INS1_25CollectiveMainloopBwdSm80ILi2ELi1EN4cute5tupleIJNS5_1CILi64EEENS7_ILi128EEENS7_ILi96EEEEEENS_10bfloat16_tEfNS_4arch4Sm80ELb0ELb0ELb0ELb0ELb0ELb0ELb0ELb0ELi2ELi2ELi4ELi2ELb1EEENS1_21CollectiveEpilogueBwdISB_SC_SE_Li256ELb0ELb0ELi2EEENS1_19SingleTileSchedulerILb0ELb0ELb0ELi128EEEEEEEEEvNT_6ParamsE)
        .other          _ZN7cutlass13device_kernelIN5flash19enable_sm80_to_sm89INS1_16FlashAttnBwdSm80INS1_25CollectiveMainloopBwdSm80ILi2ELi1EN4cute5tupleIJNS5_1CILi64EEENS7_ILi128EEENS7_ILi96EEEEEENS_10bfloat16_tEfNS_4arch4Sm80ELb0ELb0ELb0ELb0ELb0ELb0ELb0ELb0ELi2ELi2ELi4ELi2ELb1EEENS1_21CollectiveEpilogueBwdISB_SC_SE_Li256ELb0ELb0ELi2EEENS1_19SingleTileSchedulerILb0ELb0ELb0ELi128EEEEEEEEEvNT_6ParamsE,@"STO_CUDA_ENTRY STV_DEFAULT"
_ZN7cutlass13device_kernelIN5flash19enable_sm80_to_sm89INS1_16FlashAttnBwdSm80INS1_25CollectiveMainloopBwdSm80ILi2ELi1EN4cute5tupleIJNS5_1CILi64EEENS7_ILi128EEENS7_ILi96EEEEEENS_10bfloat16_tEfNS_4arch4Sm80ELb0ELb0ELb0ELb0ELb0ELb0ELb0ELb0ELi2ELi2ELi4ELi2ELb1EEENS1_21CollectiveEpilogueBwdISB_SC_SE_Li256ELb0ELb0ELi2EEENS1_19SingleTileSchedulerILb0ELb0ELb0ELi128EEEEEEEEEvNT_6ParamsE:
[----:B------:R-:W-:Y:S01]  /*0000*/  LDC R1, c[0x0][0x28] ;  /* 0x00000a00ff017b82 */ /* 0x000fe20000000800 */
[----:B------:R-:W-:Y:S05]  /*0010*/  EXIT ;  /* 0x000000000000794d */ /* 0x000fea0003800000 */
.L_x_0:
[----:B------:R-:W-:-:S00]  /*0020*/  BRA `(.L_x_0) ;  /* 0xfffffffc00fc7947 */ /* 0x000fc0000383ffff */
[----:B------:R-:W-:-:S00]  /*0030*/  NOP ;  /* 0x0000000000007918 */ /* 0x000fc00000000000 */
        /* <DEDUP_REMOVED lines=12> */
.L_x_75:


//--------------------- .text._ZN7cutlass13device_kernelIN5flash19enable_sm80_to_sm89INS1_16FlashAttnBwdSm80INS1_25CollectiveMainloopBwdSm80ILi2ELi1EN4cute5tupleIJNS5_1CILi64EEENS7_ILi128EEENS7_ILi96EEEEEENS_10bfloat16_tEfNS_4arch4Sm80ELb0ELb0ELb0ELb0ELb1ELb0ELb0ELb0ELi2ELi2ELi4ELi2ELb1EEENS1_21CollectiveEpilogueBwdISB_SC_SE_Li256ELb0ELb0ELi2EEENS1_19SingleTileSchedulerILb0ELb0ELb0ELi128EEEEEEEEEvNT_6ParamsE --------------------------
	.section	.text._ZN7cutlass13device_kernelIN5flash19enable_sm80_to_sm89INS1_16FlashAttnBwdSm80INS1_25CollectiveMainloopBwdSm80ILi2ELi1EN4cute5tupleIJNS5_1CILi64EEENS7_ILi128EEENS7_ILi96EEEEEENS_10bfloat16_tEfNS_4arch4Sm80ELb0ELb0ELb0ELb0ELb1ELb0ELb0ELb0ELi2ELi2ELi4ELi2ELb1EEENS1_21CollectiveEpilogueBwdISB_SC_SE_Li256ELb0ELb0ELi2EEENS1_19SingleTileSchedulerILb0ELb0ELb0ELi128EEEEEEEEEvNT_6ParamsE,"ax",@progbits
	.align	128
.text._ZN7cutlass13device_kernelIN5flash19enable_sm80_to_sm89INS1_16FlashAttnBwdSm80INS1_25CollectiveMainloopBwdSm80ILi2ELi1EN4cute5tupleIJNS5_1CILi64EEENS7_ILi128EEENS7_ILi96EEEEEENS_10bfloat16_tEfNS_4arch4Sm80ELb0ELb0ELb0ELb0ELb1ELb0ELb0ELb0ELi2ELi2ELi4ELi2ELb1EEENS1_21CollectiveEpilogueBwdISB_SC_SE_Li256ELb0ELb0ELi2EEENS1_19SingleTileSchedulerILb0ELb0ELb0ELi128EEEEEEEEEvNT_6ParamsE:
        .type           _ZN7cutlass13device_kernelIN5flash19enable_sm80_to_sm89INS1_16FlashAttnBwdSm80INS1_25CollectiveMainloopBwdSm80ILi2ELi1EN4cute5tupleIJNS5_1CILi64EEENS7_ILi128EEENS7_ILi96EEEEEENS_10bfloat16_tEfNS_4arch4Sm80ELb0ELb0ELb0ELb0ELb1ELb0ELb0ELb0ELi2ELi2ELi4ELi2ELb1EEENS1_21CollectiveEpilogueBwdISB_SC_SE_Li256ELb0ELb0ELi2EEENS1_19SingleTileSchedulerILb0ELb0ELb0ELi128EEEEEEEEEvNT_6ParamsE,@function
        .size           _ZN7cutlass13device_kernelIN5flash19enable_sm80_to_sm89INS1_16FlashAttnBwdSm80INS1_25CollectiveMainloopBwdSm80ILi2ELi1EN4cute5tupleIJNS5_1CILi64EEENS7_ILi128EEENS7_ILi96EEEEEENS_10bfloat16_tEfNS_4arch4Sm80ELb0ELb0ELb0ELb0ELb1ELb0ELb0ELb0ELi2ELi2ELi4ELi2ELb1EEENS1_21CollectiveEpilogueBwdISB_SC_SE_Li256ELb0ELb0ELi2EEENS1_19SingleTileSchedulerILb0ELb0ELb0ELi128EEEEEEEEEvNT_6ParamsE,(.L_x_76 - _ZN7cutlass13device_kernelIN5flash19enable_sm80_to_sm89INS1_16FlashAttnBwdSm80INS1_25CollectiveMainloopBwdSm80ILi2ELi1EN4cute5tupleIJNS5_1CILi64EEENS7_ILi128EEENS7_ILi96EEEEEENS_10bfloat16_tEfNS_4arch4Sm80ELb0ELb0ELb0ELb0ELb1ELb0ELb0ELb0ELi2ELi2ELi4ELi2ELb1EEENS1_21CollectiveEpilogueBwdISB_SC_SE_Li256ELb0ELb0ELi2EEENS1_19SingleTileSchedulerILb0ELb0ELb0ELi128EEEEEEEEEvNT_6ParamsE)
        .other          _ZN7cutlass13device_kernelIN5flash19enable_sm80_to_sm89INS1_16FlashAttnBwdSm80INS1_25CollectiveMainloopBwdSm80ILi2ELi1EN4cute5tupleIJNS5_1CILi64EEENS7_ILi128EEENS7_ILi96EEEEEENS_10bfloat16_tEfNS_4arch4Sm80ELb0ELb0ELb0ELb0ELb1ELb0ELb0ELb0ELi2ELi2ELi4ELi2ELb1EEENS1_21CollectiveEpilogueBwdISB_SC_SE_Li256ELb0ELb0ELi2EEENS1_19SingleTileSchedulerILb0ELb0ELb0ELi128EEEEEEEEEvNT_6ParamsE,@"STO_CUDA_ENTRY STV_DEFAULT"
_ZN7cutlass13device_kernelIN5flash19enable_sm80_to_sm89INS1_16FlashAttnBwdSm80INS1_25CollectiveMainloopBwdSm80ILi2ELi1EN4cute5tupleIJNS5_1CILi64EEENS7_ILi128EEENS7_ILi96EEEEEENS_10bfloat16_tEfNS_4arch4Sm80ELb0ELb0ELb0ELb0ELb1ELb0ELb0ELb0ELi2ELi2ELi4ELi2ELb1EEENS1_21CollectiveEpilogueBwdISB_SC_SE_Li256ELb0ELb0ELi2EEENS1_19SingleTileSchedulerILb0ELb0ELb0ELi128EEEEEEEEEvNT_6ParamsE:
[----:B------:R-:W-:Y:S01]  /*0000*/  LDC R1, c[0x0][0x28] ;  /* 0x00000a00ff017b82 */ /* 0x000fe20000000800 */
[----:B------:R-:W-:Y:S05]  /*0010*/  EXIT ;  /* 0x000000000000794d */ /* 0x000fea0003800000 */
.L_x_1:
        /* <DEDUP_REMOVED lines=14> */
.L_x_76:


//--------------------- .text._ZN7cutlass13device_kernelIN5flash19enable_sm80_to_sm89INS1_16FlashAttnBwdSm80INS1_25CollectiveMainloopBwdSm80ILi2ELi1EN4cute5tupleIJNS5_1CILi64EEENS7_ILi128EEENS7_ILi96EEEEEENS_10bfloat16_tEfNS_4arch4Sm80ELb0ELb0ELb0ELb0ELb0ELb0ELb0ELb0ELi2ELi2ELi4ELi2ELb1EEENS1_24CollectiveEpilogueBwdGQAISB_fSE_Li256ELb0ELb0EEENS1_19SingleTileSchedulerILb0ELb0ELb0ELi128EEEEEEEEEvNT_6ParamsE --------------------------
	.section	.text._ZN7cutlass13device_kernelIN5flash19enable_sm80_to_sm89INS1_16FlashAttnBwdSm80INS1_25CollectiveMainloopBwdSm80ILi2ELi1EN4cute5tupleIJNS5_1CILi64EEENS7_ILi128EEENS7_ILi96EEEEEENS_10bfloat16_tEfNS_4arch4Sm80ELb0ELb0ELb0ELb0ELb0ELb0ELb0ELb0ELi2ELi2ELi4ELi2ELb1EEENS1_24CollectiveEpilogueBwdGQAISB_fSE_Li256ELb0ELb0EEENS1_19SingleTileSchedulerILb0ELb0ELb0ELi128EEEEEEEEEvNT_6ParamsE,"ax",@progbits
	.align	128
.text._ZN7cutlass13device_kernelIN5flash19enable_sm80_to_sm89INS1_16FlashAttnBwdSm80INS1_25CollectiveMainloopBwdSm80ILi2ELi1EN4cute5tupleIJNS5_1CILi64EEENS7_ILi128EEENS7_ILi96EEEEEENS_10bfloat16_tEfNS_4arch4Sm80ELb0ELb0ELb0ELb0ELb0ELb0ELb0ELb0ELi2ELi2ELi4ELi2ELb1EEENS1_24CollectiveEpilogueBwdGQAISB_fSE_Li256ELb0ELb0EEENS1_19SingleTileSchedulerILb0ELb0ELb0ELi128EEEEEEEEEvNT_6ParamsE:
        .type           _ZN7cutlass13device_kernelIN5flash19enable_sm80_to_sm89INS1_16FlashAttnBwdSm80INS1_25CollectiveMainloopBwdSm80ILi2ELi1EN4cute5tupleIJNS5_1CILi64EEENS7_ILi128EEENS7_ILi96EEEEEENS_10bfloat16_tEfNS_4arch4Sm80ELb0ELb0ELb0ELb0ELb0ELb0ELb0ELb0ELi2ELi2ELi4ELi2ELb1EEENS1_24CollectiveEpilogueBwdGQAISB_fSE_Li256ELb0ELb0EEENS1_19SingleTileSchedulerILb0ELb0ELb0ELi128EEEEEEEEEvNT_6ParamsE,@function
        .size           _ZN7cutlass13device_kernelIN5flash19enable_sm80_to_sm89INS1_16FlashAttnBwdSm80INS1_25CollectiveMainloopBwdSm80ILi2ELi1EN4cute5tupleIJNS5_1CILi64EEENS7_ILi128EEENS7_ILi96EEEEEENS_10bfloat16_tEfNS_4arch4Sm80ELb0ELb0ELb0ELb0ELb0ELb0ELb0ELb0ELi2ELi2ELi4ELi2ELb1EEENS1_24CollectiveEpilogueBwdGQAISB_fSE_Li256ELb0ELb0EEENS1_19SingleTileSchedulerILb0ELb0ELb0ELi128EEEEEEEEEvNT_6ParamsE,(.L_x_77 - _ZN7cutlass13device_kernelIN5flash19enable_sm80_to_sm89INS1_16FlashAttnBwdSm80INS1_25CollectiveMainloopBwdSm80ILi2ELi1EN4cute5tupleIJNS5_1CILi64EEENS7_ILi128EEENS7_ILi96EEEEEENS_10bfloat16_tEfNS_4arch4Sm80ELb0ELb0ELb0ELb0ELb0ELb0ELb0ELb0ELi2ELi2ELi4ELi2ELb1EEENS1_24CollectiveEpilogueBwdGQAISB_fSE_Li256ELb0ELb0EEENS1_19SingleTileSchedulerILb0ELb0ELb0ELi128EEEEEEEEEvNT_6ParamsE)
        .other          _ZN7cutlass13device_kernelIN5flash19enable_sm80_to_sm89INS1_16FlashAttnBwdSm80INS1_25CollectiveMainloopBwdSm80ILi2ELi1EN4cute5tupleIJNS5_1CILi64EEENS7_ILi128EEENS7_ILi96EEEEEENS_10bfloat16_tEfNS_4arch4Sm80ELb0ELb0ELb0ELb0ELb0ELb0ELb0ELb0ELi2ELi2ELi4ELi2ELb1EEENS1_24CollectiveEpilogueBwdGQAISB_fSE_Li256ELb0ELb0EEENS1_19SingleTileSchedulerILb0ELb0ELb0ELi128EEEEEEEEEvNT_6ParamsE,@"STO_CUDA_ENTRY STV_DEFAULT"
_ZN7cutlass13device_kernelIN5flash19enable_sm80_to_sm89INS1_16FlashAttnBwdSm80INS1_25CollectiveMainloopBwdSm80ILi2ELi1EN4cute5tupleIJNS5_1CILi64EEENS7_ILi128EEENS7_ILi96EEEEEENS_10bfloat16_tEfNS_4arch4Sm80ELb0ELb0ELb0ELb0ELb0ELb0ELb0ELb0ELi2ELi2ELi4ELi2ELb1EEENS1_24CollectiveEpilogueBwdGQAISB_fSE_Li256ELb0ELb0EEENS1_19SingleTileSchedulerILb0ELb0ELb0ELi128EEEEEEEEEvNT_6ParamsE:
[----:B------:R-:W-:Y:S01]  /*0000*/  LDC R1, c[0x0][0x28] ;  /* 0x00000a00ff017b82 */ /* 0x000fe20000000800 */
[----:B------:R-:W-:Y:S05]  /*0010*/  EXIT ;  /* 0x000000000000794d */ /* 0x000fea0003800000 */
.L_x_2:
        /* <DEDUP_REMOVED lines=14> */
.L_x_77:


//--------------------- .text._ZN7cutlass13device_kernelIN5flash19enable_sm80_to_sm89INS1_16FlashAttnBwdSm80INS1_25CollectiveMainloopBwdSm80ILi2ELi1EN4cute5tupleIJNS5_1CILi64EEENS7_ILi128EEENS7_ILi96EEEEEENS_10bfloat16_tEfNS_4arch4Sm80ELb0ELb0ELb0ELb0ELb1ELb0ELb0ELb0ELi2ELi2ELi4ELi2ELb1EEENS1_24CollectiveEpilogueBwdGQAISB_fSE_Li256ELb0ELb1EEENS1_19SingleTileSchedulerILb0ELb0ELb0ELi128EEEEEEEEEvNT_6ParamsE --------------------------
	.section	.text._ZN7cutlass13device_kernelIN5flash19enable_sm80_to_sm89INS1_16FlashAttnBwdSm80INS1_25CollectiveMainloopBwdSm80ILi2ELi1EN4cute5tupleIJNS5_1CILi64EEENS7_ILi128EEENS7_ILi96EEEEEENS_10bfloat16_tEfNS_4arch4Sm80ELb0ELb0ELb0ELb0ELb1ELb0ELb0ELb0ELi2ELi2ELi4ELi2ELb1EEENS1_24CollectiveEpilogueBwdGQAISB_fSE_Li256ELb0ELb1EEENS1_19SingleTileSchedulerILb0ELb0ELb0ELi128EEEEEEEEEvNT_6ParamsE,"ax",@progbits
	.align	128
.text._ZN7cutlass13device_kernelIN5flash19enable_sm80_to_sm89INS1_16FlashAttnBwdSm80INS1_25CollectiveMainloopBwdSm80ILi2ELi1EN4cute5tupleIJNS5_1CILi64EEENS7_ILi128EEENS7_ILi96EEEEEENS_10bfloat16_tEfNS_4arch4Sm80ELb0ELb0ELb0ELb0ELb1ELb0ELb0ELb0ELi2ELi2ELi4ELi2ELb1EEENS1_24CollectiveEpilogueBwdGQAISB_fSE_Li256ELb0ELb1EEENS1_19SingleTileSchedulerILb0ELb0ELb0ELi128EEEEEEEEEvNT_6ParamsE:
        .type           _ZN7cutlass13device_kernelIN5flash19enable_sm80_to_sm89INS1_16FlashAttnBwdSm80INS1_25CollectiveMainloopBwdSm80ILi2ELi1EN4cute5tupleIJNS5_1CILi64EEENS7_ILi128EEENS7_ILi96EEEEEENS_10bfloat16_tEfNS_4arch4Sm80ELb0ELb0ELb0ELb0ELb1ELb0ELb0ELb0ELi2ELi2ELi4ELi2ELb1EEENS1_24CollectiveEpilogueBwdGQAISB_fSE_Li256ELb0ELb1EEENS1_19SingleTileSchedulerILb0ELb0ELb0ELi128EEEEEEEEEvNT_6ParamsE,@function
        .size           _ZN7cutlass13device_kernelIN5flash19enable_sm80_to_sm89INS1_16FlashAttnBwdSm80INS1_25CollectiveMainloopBwdSm80ILi2ELi1EN4cute5tupleIJNS5_1CILi64EEENS7_ILi128EEENS7_ILi96EEEEEENS_10bfloat16_tEfNS_4arch4Sm80ELb0ELb0ELb0ELb0ELb1ELb0ELb0ELb0ELi2ELi2ELi4ELi2ELb1EEENS1_24CollectiveEpilogueBwdGQAISB_fSE_Li256ELb0ELb1EEENS1_19SingleTileSchedulerILb0ELb0ELb0ELi128EEEEEEEEEvNT_6ParamsE,(.L_x_78 - _ZN7cutlass13device_kernelIN5flash19enable_sm80_to_sm89INS1_16FlashAttnBwdSm80INS1_25CollectiveMainloopBwdSm80ILi2ELi1EN4cute5tupleIJNS5_1CILi64EEENS7_ILi128EEENS7_ILi96EEEEEENS_10bfloat16_tEfNS_4arch4Sm80ELb0ELb0ELb0ELb0ELb1ELb0ELb0ELb0ELi2ELi2ELi4ELi2ELb1EEENS1_24CollectiveEpilogueBwdGQAISB_fSE_Li256ELb0ELb1EEENS1_19SingleTileSchedulerILb0ELb0ELb0ELi128EEEEEEEEEvNT_6ParamsE)
        .other          _ZN7cutlass13device_kernelIN5flash19enable_sm80_to_sm89INS1_16FlashAttnBwdSm80INS1_25CollectiveMainloopBwdSm80ILi2ELi1EN4cute5tupleIJNS5_1CILi64EEENS7_ILi128EEENS7_ILi96EEEEEENS_10bfloat16_tEfNS_4arch4Sm80ELb0ELb0ELb0ELb0ELb1ELb0ELb0ELb0ELi2ELi2ELi4ELi2ELb1EEENS1_24CollectiveEpilogueBwdGQAISB_fSE_Li256ELb0ELb1EEENS1_19SingleTileSchedulerILb0ELb0ELb0ELi128EEEEEEEEEvNT_6ParamsE,@"STO_CUDA_ENTRY STV_DEFAULT"
_ZN7cutlass13device_kernelIN5flash19enable_sm80_to_sm89INS1_16FlashAttnBwdSm80INS1_25CollectiveMainloopBwdSm80ILi2ELi1EN4cute5tupleIJNS5_1CILi64EEENS7_ILi128EEENS7_ILi96EEEEEENS_10bfloat16_tEfNS_4arch4Sm80ELb0ELb0ELb0ELb0ELb1ELb0ELb0ELb0ELi2ELi2ELi4ELi2ELb1EEENS1_24CollectiveEpilogueBwdGQAISB_fSE_Li256ELb0ELb1EEENS1_19SingleTileSchedulerILb0ELb0ELb0ELi128EEEEEEEEEvNT_6ParamsE:
[----:B------:R-:W-:Y:S01]  /*0000*/  LDC R1, c[0x0][0x28] ;  /* 0x00000a00ff017b82 */ /* 0x000fe20000000800 */
[----:B------:R-:W-:Y:S05]  /*0010*/  EXIT ;  /* 0x000000000000794d */ /* 0x000fea0003800000 */
.L_x_3:
        /* <DEDUP_REMOVED lines=14> */
.L_x_78:


//--------------------- .text._ZN7cutlass13device_kernelIN5flash19enable_sm80_to_sm89INS1_16FlashAttnBwdSm80INS1_25CollectiveMainloopBwdSm80ILi2ELi1EN4cute5tupleIJNS5_1CILi64EEENS7_ILi128EEENS7_ILi96EEEEEENS_10bfloat16_tEfNS_4arch4Sm80ELb0ELb0ELb0ELb1ELb0ELb0ELb0ELb0ELi2ELi2ELi4ELi2ELb1EEENS1_21CollectiveEpilogueBwdISB_SC_SE_Li256ELb1ELb0ELi2EEENS1_19SingleTileSchedulerILb1ELb0ELb0ELi128EEEEEEEEEvNT_6ParamsE --------------------------
	.section	.text._ZN7cutlass13device_kernelIN5flash19enable_sm80_to_sm89INS1_16FlashAttnBwdSm80INS1_25CollectiveMainloopBwdSm80ILi2ELi1EN4cute5tupleIJNS5_1CILi64EEENS7_ILi128EEENS7_ILi96EEEEEENS_10bfloat16_tEfNS_4arch4Sm80ELb0ELb0ELb0ELb1ELb0ELb0ELb0ELb0ELi2ELi2ELi4ELi2ELb1EEENS1_21CollectiveEpilogueBwdISB_SC_SE_Li256ELb1ELb0ELi2EEENS1_19SingleTileSchedulerILb1ELb0ELb0ELi128EEEEEEEEEvNT_6ParamsE,"ax",@progbits
	.align	128
.text._ZN7cutlass13device_kernelIN5flash19enable_sm80_to_sm89INS1_16FlashAttnBwdSm80INS1_25CollectiveMainloopBwdSm80ILi2ELi1EN4cute5tupleIJNS5_1CILi64EEENS7_ILi128EEENS7_ILi96EEEEEENS_10bfloat16_tEfNS_4arch4Sm80ELb0ELb0ELb0ELb1ELb0ELb0ELb0ELb0ELi2ELi2ELi4ELi2ELb1EEENS1_21CollectiveEpilogueBwdISB_SC_SE_Li256ELb1ELb0ELi2EEENS1_19SingleTileSchedulerILb1ELb0ELb0ELi128EEEEEEEEEvNT_6ParamsE:
        .type           _ZN7cutlass13device_kernelIN5flash19enable_sm80_to_sm89INS1_16FlashAttnBwdSm80INS1_25CollectiveMainloopBwdSm80ILi2ELi1EN4cute5tupleIJNS5_1CILi64EEENS7_ILi128EEENS7_ILi96EEEEEENS_10bfloat16_tEfNS_4arch4Sm80ELb0ELb0ELb0ELb1ELb0ELb0ELb0ELb0ELi2ELi2ELi4ELi2ELb1EEENS1_21CollectiveEpilogueBwdISB_SC_SE_Li256ELb1ELb0ELi2EEENS1_19SingleTileSchedulerILb1ELb0ELb0ELi128EEEEEEEEEvNT_6ParamsE,@function
        .size           _ZN7cutlass13device_kernelIN5flash19enable_sm80_to_sm89INS1_16FlashAttnBwdSm80INS1_25CollectiveMainloopBwdSm80ILi2ELi1EN4cute5tupleIJNS5_1CILi64EEENS7_ILi128EEENS7_ILi96EEEEEENS_10bfloat16_tEfNS_4arch4Sm80ELb0ELb0ELb0ELb1ELb0ELb0ELb0ELb0ELi2ELi2ELi4ELi2ELb1EEENS1_21CollectiveEpilogueBwdISB_SC_SE_Li256ELb1ELb0ELi2EEENS1_19SingleTileSchedulerILb1ELb0ELb0ELi128EEEEEEEEEvNT_6ParamsE,(.L_x_79 - _ZN7cutlass13device_kernelIN5flash19enable_sm80_to_sm89INS1_16FlashAttnBwdSm80INS1_25CollectiveMainloopBwdSm80ILi2ELi1EN4cute5tupleIJNS5_1CILi64EEENS7_ILi128EEENS7_ILi96EEEEEENS_10bfloat16_tEfNS_4arch4Sm80ELb0ELb0ELb0ELb1ELb0ELb0ELb0ELb0ELi2ELi2ELi4ELi2ELb1EEENS1_21CollectiveEpilogueBwdISB_SC_SE_Li256ELb1ELb0ELi2EEENS1_19SingleTileSchedulerILb1ELb0ELb0ELi128EEEEEEEEEvNT_6ParamsE)
        .other          _ZN7cutlass13device_kernelIN5flash19enable_sm80_to_sm89INS1_16FlashAttnBwdSm80INS1_25CollectiveMainloopBwdSm80ILi2ELi1EN4cute5tupleIJNS5_1CILi64EEENS7_ILi128EEENS7_ILi96EEEEEENS_10bfloat16_tEfNS_4arch4Sm80ELb0ELb0ELb0ELb1ELb0ELb0ELb0ELb0ELi2ELi2ELi4ELi2ELb1EEENS1_21CollectiveEpilogueBwdISB_SC_SE_Li256ELb1ELb0ELi2EEENS1_19SingleTileSchedulerILb1ELb0ELb0ELi128EEEEEEEEEvNT_6ParamsE,@"STO_CUDA_ENTRY STV_DEFAULT"
_ZN7cutlass13device_kernelIN5flash19enable_sm80_to_sm89INS1_16FlashAttnBwdSm80INS1_25CollectiveMainloopBwdSm80ILi2ELi1EN4cute5tupleIJNS5_1CILi64EEENS7_ILi128EEENS7_ILi96EEEEEENS_10bfloat16_tEfNS_4arch4Sm80ELb0ELb0ELb0ELb1ELb0ELb0ELb0ELb0ELi2ELi2ELi4ELi2ELb1EEENS1_21CollectiveEpilogueBwdISB_SC_SE_Li256ELb1ELb0ELi2EEENS1_19SingleTileSchedulerILb1ELb0ELb0ELi128EEEEEEEEEvNT_6ParamsE:
[----:B------:R-:W-:Y:S01]  /*0000*/  LDC R1, c[0x0][0x28] ;  /* 0x00000a00ff017b82 */ /* 0x000fe20000000800 */
[----:B------:R-:W-:Y:S05]  /*0010*/  EXIT ;  /* 0x000000000000794d */ /* 0x000fea0003800000 */
.L_x_4:
        /* <DEDUP_REMOVED lines=14> */
.L_x_79:


//--------------------- .text._ZN7cutlass13device_kernelIN5flash19enable_sm80_to_sm89INS1_16FlashAttnBwdSm80INS1_25CollectiveMainloopBwdSm80ILi2ELi1EN4cute5tupleIJNS5_1CILi64EEENS7_ILi128EEENS7_ILi96EEEEEENS_10bfloat16_tEfNS_4arch4Sm80ELb0ELb0ELb0ELb1ELb1ELb0ELb0ELb0ELi2ELi2ELi4ELi2ELb1EEENS1_21CollectiveEpilogueBwdISB_SC_SE_Li256ELb1ELb0ELi2EEENS1_19SingleTileSchedulerILb1ELb0ELb0ELi128EEEEEEEEEvNT_6ParamsE --------------------------
	.section	.text._ZN7cutlass13device_kernelIN5flash19enable_sm80_to_sm89INS1_16FlashAttnBwdSm80INS1_25CollectiveMainloopBwdSm80ILi2ELi1EN4cute5tupleIJNS5_1CILi64EEENS7_ILi128EEENS7_ILi96EEEEEENS_10bfloat16_tEfNS_4arch4Sm80ELb0ELb0ELb0ELb1ELb1ELb0ELb0ELb0ELi2ELi2ELi4ELi2ELb1EEENS1_21CollectiveEpilogueBwdISB_SC_SE_Li256ELb1ELb0ELi2EEENS1_19SingleTileSchedulerILb1ELb0ELb0ELi128EEEEEEEEEvNT_6ParamsE,"ax",@progbits
	.align	128
.text._ZN7cutlass13device_kernelIN5flash19enable_sm80_to_sm89INS1_16FlashAttnBwdSm80INS1_25CollectiveMainloopBwdSm80ILi2ELi1EN4cute5tupleIJNS5_1CILi64EEENS7_ILi128EEENS7_ILi96EEEEEENS_10bfloat16_tEfNS_4arch4Sm80ELb0ELb0ELb0ELb1ELb1ELb0ELb0ELb0ELi2ELi2ELi4ELi2ELb1EEENS1_21CollectiveEpilogueBwdISB_SC_SE_Li256ELb1ELb0ELi2EEENS1_19SingleTileSchedulerILb1ELb0ELb0ELi128EEEEEEEEEvNT_6ParamsE:
        .type           _ZN7cutlass13device_kernelIN5flash19enable_sm80_to_sm89INS1_16FlashAttnBwdSm80INS1_25CollectiveMainloopBwdSm80ILi2ELi1EN4cute5tupleIJNS5_1CILi64EEENS7_ILi128EEENS7_ILi96EEEEEENS_10bfloat16_tEfNS_4arch4Sm80ELb0ELb0ELb0ELb1ELb1ELb0ELb0ELb0ELi2ELi2ELi4ELi2ELb1EEENS1_21CollectiveEpilogueBwdISB_SC_SE_Li256ELb1ELb0ELi2EEENS1_19SingleTileSchedulerILb1ELb0ELb0ELi128EEEEEEEEEvNT_6ParamsE,@function
        .size           _ZN7cutlass13device_kernelIN5flash19enable_sm80_to_sm89INS1_16FlashAttnBwdSm80INS1_25CollectiveMainloopBwdSm80ILi2ELi1EN4cute5tupleIJNS5_1CILi64EEENS7_ILi128EEENS7_ILi96EEEEEENS_10bfloat16_tEfNS_4arch4Sm80ELb0ELb0ELb0ELb1ELb1ELb0ELb0ELb0ELi2ELi2ELi4ELi2ELb1EEENS1_21CollectiveEpilogueBwdISB_SC_SE_Li256ELb1ELb0ELi2EEENS1_19SingleTileSchedulerILb1ELb0ELb0ELi128EEEEEEEEEvNT_6ParamsE,(.L_x_80 - _ZN7cutlass13device_kernelIN5flash19enable_sm80_to_sm89INS1_16FlashAttnBwdSm80INS1_25CollectiveMainloopBwdSm80ILi2ELi1EN4cute5tupleIJNS5_1CILi64EEENS7_ILi128EEENS7_ILi96EEEEEENS_10bfloat16_tEfNS_4arch4Sm80ELb0ELb0ELb0ELb1ELb1ELb0ELb0ELb0ELi2ELi2ELi4ELi2ELb1EEENS1_21CollectiveEpilogueBwdISB_SC_SE_Li256ELb1ELb0ELi2EEENS1_19SingleTileSchedulerILb1ELb0ELb0ELi128EEEEEEEEEvNT_6ParamsE)
        .other          _ZN7cutlass13device_kernelIN5flash19enable_sm80_to_sm89INS1_16FlashAttnBwdSm80INS1_25CollectiveMainloopBwdSm80ILi2ELi1EN4cute5tupleIJNS5_1CILi64EEENS7_ILi128EEENS7_ILi96EEEEEENS_10bfloat16_tEfNS_4arch4Sm80ELb0ELb0ELb0ELb1ELb1ELb0ELb0ELb0ELi2ELi2ELi4ELi2ELb1EEENS1_21CollectiveEpilogueBwdISB_SC_SE_Li256ELb1ELb0ELi2EEENS1_19SingleTileSchedulerILb1ELb0ELb0ELi128EEEEEEEEEvNT_6ParamsE,@"STO_CUDA_ENTRY STV_DEFAULT"
_ZN7cutlass13device_kernelIN5flash19enable_sm80_to_sm89INS1_16FlashAttnBwdSm80INS1_25CollectiveMainloopBwdSm80ILi2ELi1EN4cute5tupleIJNS5_1CILi64EEENS7_ILi128EEENS7_ILi96EEEEEENS_10bfloat16_tEfNS_4arch4Sm80ELb0ELb0ELb0ELb1ELb1ELb0ELb0ELb0ELi2ELi2ELi4ELi2ELb1EEENS1_21CollectiveEpilogueBwdISB_SC_SE_Li256ELb1ELb0ELi2EEENS1_19SingleTileSchedulerILb1ELb0ELb0ELi128EEEEEEEEEvNT_6ParamsE:
[----:B------:R-:W-:Y:S01]  /*0000*/  LDC R1, c[0x0][0x28] ;  /* 0x00000a00ff017b82 */ /* 0x000fe20000000800 */
[----:B------:R-:W-:Y:S05]  /*0010*/  EXIT ;  /* 0x000000000000794d */ /* 0x000fea0003800000 */
.L_x_5:
        /* <DEDUP_REMOVED lines=14> */
.L_x_80:


//--------------------- .text._ZN7cutlass13device_kernelIN5flash19enable_sm80_to_sm89INS1_16FlashAttnBwdSm80INS1_25CollectiveMainloopBwdSm80ILi2ELi1EN4cute5tupleIJNS5_1CILi64EEENS7_ILi128EEENS7_ILi96EEEEEENS_10bfloat16_tEfNS_4arch4Sm80ELb0ELb0ELb0ELb1ELb0ELb0ELb0ELb0ELi2ELi2ELi4ELi2ELb1EEENS1_24CollectiveEpilogueBwdGQAISB_fSE_Li256ELb1ELb0EEENS1_19SingleTileSchedulerILb1ELb0ELb0ELi128EEEEEEEEEvNT_6ParamsE --------------------------
	.section	.text._ZN7cutlass13device_kernelIN5flash19enable_sm80_to_sm89INS1_16FlashAttnBwdSm80INS1_25CollectiveMainloopBwdSm80ILi2ELi1EN4cute5tupleIJNS5_1CILi64EEENS7_ILi128EEENS7_ILi96EEEEEENS_10bfloat16_tEfNS_4arch4Sm80ELb0ELb0ELb0ELb1ELb0ELb0ELb0ELb0ELi2ELi2ELi4ELi2ELb1EEENS1_24CollectiveEpilogueBwdGQAISB_fSE_Li256ELb1ELb0EEENS1_19SingleTileSchedulerILb1ELb0ELb0ELi128EEEEEEEEEvNT_6ParamsE,"ax",@progbits
	.align	128
.text._ZN7cutlass13device_kernelIN5flash19enable_sm80_to_sm89INS1_16FlashAttnBwdSm80INS1_25CollectiveMainloopBwdSm80ILi2ELi1EN4cute5tupleIJNS5_1CILi64EEENS7_ILi128EEENS7_ILi96EEEEEENS_10bfloat16_tEfNS_4arch4Sm80ELb0ELb0ELb0ELb1ELb0ELb0ELb0ELb0ELi2ELi2ELi4ELi2ELb1EEENS1_24CollectiveEpilogueBwdGQAISB_fSE_Li256ELb1ELb0EEENS1_19SingleTileSchedulerILb1ELb0ELb0ELi128EEEEEEEEEvNT_6ParamsE:
        .type           _ZN7cutlass13device_kernelIN5flash19enable_sm80_to_sm89INS1_16FlashAttnBwdSm80INS1_25CollectiveMainloopBwdSm80ILi2ELi1EN4cute5tupleIJNS5_1CILi64EEENS7_ILi128EEENS7_ILi96EEEEEENS_10bfloat16_tEfNS_4arch4Sm80ELb0ELb0ELb0ELb1ELb0ELb0ELb0ELb0ELi2ELi2ELi4ELi2ELb1EEENS1_24CollectiveEpilogueBwdGQAISB_fSE_Li256ELb1ELb0EEENS1_19SingleTileSchedulerILb1ELb0ELb0ELi128EEEEEEEEEvNT_6ParamsE,@function
        .size           _ZN7cutlass13device_kernelIN5flash19enable_sm80_to_sm89INS1_16FlashAttnBwdSm80INS1_25CollectiveMainloopBwdSm80ILi2ELi1EN4cute5tupleIJNS5_1CILi64EEENS7_ILi128EEENS7_ILi96EEEEEENS_10bfloat16_tEfNS_4arch4Sm80ELb0ELb0ELb0ELb1ELb0ELb0ELb0ELb0ELi2ELi2ELi4ELi2ELb1EEENS1_24CollectiveEpilogueBwdGQAISB_fSE_Li256ELb1ELb0EEENS1_19SingleTileSchedulerILb1ELb0ELb0ELi128EEEEEEEEEvNT_6ParamsE,(.L_x_81 - _ZN7cutlass13device_kernelIN5flash19enable_sm80_to_sm89INS1_16FlashAttnBwdSm80INS1_25CollectiveMainloopBwdSm80ILi2ELi1EN4cute5tupleIJNS5_1CILi64EEENS7_ILi128EEENS7_ILi96EEEEEENS_10bfloat16_tEfNS_4arch4Sm80ELb0ELb0ELb0ELb1ELb0ELb0ELb0ELb0ELi2ELi2ELi4ELi2ELb1EEENS1_24CollectiveEpilogueBwdGQAISB_fSE_Li256ELb1ELb0EEENS1_19SingleTileSchedulerILb1ELb0ELb0ELi128EEEEEEEEEvNT_6ParamsE)
        .other          _ZN7cutlass13device_kernelIN5flash19enable_sm80_to_sm89INS1_16FlashAttnBwdSm80INS1_25CollectiveMainloopBwdSm80ILi2ELi1EN4cute5tupleIJNS5_1CILi64EEENS7_ILi128EEENS7_ILi96EEEEEENS_10bfloat16_tEfNS_4arch4Sm80ELb0ELb0ELb0ELb1ELb0ELb0ELb0ELb0ELi2ELi2ELi4ELi2ELb1EEENS1_24CollectiveEpilogueBwdGQAISB_fSE_Li256ELb1ELb0EEENS1_19SingleTileSchedulerILb1ELb0ELb0ELi128EEEEEEEEEvNT_6ParamsE,@"STO_CUDA_ENTRY STV_DEFAULT"
_ZN7cutlass13device_kernelIN5flash19enable_sm80_to_sm89INS1_16FlashAttnBwdSm80INS1_25CollectiveMainloopBwdSm80ILi2ELi1EN4cute5tupleIJNS5_1CILi64EEENS7_ILi128EEENS7_ILi96EEEEEENS_10bfloat16_tEfNS_4arch4Sm80ELb0ELb0ELb0ELb1ELb0ELb0ELb0ELb0ELi2ELi2ELi4ELi2ELb1EEENS1_24CollectiveEpilogueBwdGQAISB_fSE_Li256ELb1ELb0EEENS1_19SingleTileSchedulerILb1ELb0ELb0ELi128EEEEEEEEEvNT_6ParamsE:
[----:B------:R-:W-:Y:S01]  /*0000*/  LDC R1, c[0x0][0x28] ;  /* 0x00000a00ff017b82 */ /* 0x000fe20000000800 */
[----:B------:R-:W-:Y:S05]  /*0010*/  EXIT ;  /* 0x000000000000794d */ /* 0x000fea0003800000 */
.L_x_6:
        /* <DEDUP_REMOVED lines=14> */
.L_x_81:


//--------------------- .text._ZN7cutlass13device_kernelIN5flash19enable_sm80_to_sm89INS1_16FlashAttnBwdSm80INS1_25CollectiveMainloopBwdSm80ILi2ELi1EN4cute5tupleIJNS5_1CILi64EEENS7_ILi128EEENS7_ILi96EEEEEENS_10bfloat16_tEfNS_4arch4Sm80ELb0ELb0ELb0ELb1ELb1ELb0ELb0ELb0ELi2ELi2ELi4ELi2ELb1EEENS1_24CollectiveEpilogueBwdGQAISB_fSE_Li256ELb1ELb1EEENS1_19SingleTileSchedulerILb1ELb0ELb0ELi128EEEEEEEEEvNT_6ParamsE --------------------------
	.section	.text._ZN7cutlass13device_kernelIN5flash19enable_sm80_to_sm89INS1_16FlashAttnBwdSm80INS1_25CollectiveMainloopBwdSm80ILi2ELi1EN4cute5tupleIJNS5_1CILi64EEENS7_ILi128EEENS7_ILi96EEEEEENS_10bfloat16_tEfNS_4arch4Sm80ELb0ELb0ELb0ELb1ELb1ELb0ELb0ELb0ELi2ELi2ELi4ELi2ELb1EEENS1_24CollectiveEpilogueBwdGQAISB_fSE_Li256ELb1ELb1EEENS1_19SingleTileSchedulerILb1ELb0ELb0ELi128EEEEEEEEEvNT_6ParamsE,"ax",@progbits
	.align	128
.text._ZN7cutlass13device_kernelIN5flash19enable_sm80_to_sm89INS1_16FlashAttnBwdSm80INS1_25CollectiveMainloopBwdSm80ILi2ELi1EN4cute5tupleIJNS5_1CILi64EEENS7_ILi128EEENS7_ILi96EEEEEENS_10bfloat16_tEfNS_4arch4Sm80ELb0ELb0ELb0ELb1ELb1ELb0ELb0ELb0ELi2ELi2ELi4ELi2ELb1EEENS1_24CollectiveEpilogueBwdGQAISB_fSE_Li256ELb1ELb1EEENS1_19SingleTileSchedulerILb1ELb0ELb0ELi128EEEEEEEEEvNT_6ParamsE:
        .type           _ZN7cutlass13device_kernelIN5flash19enable_sm80_to_sm89INS1_16FlashAttnBwdSm80INS1_25CollectiveMainloopBwdSm80ILi2ELi1EN4cute5tupleIJNS5_1CILi64EEENS7_ILi128EEENS7_ILi96EEEEEENS_10bfloat16_tEfNS_4arch4Sm80ELb0ELb0ELb0ELb1ELb1ELb0ELb0ELb0ELi2ELi2ELi4ELi2ELb1EEENS1_24CollectiveEpilogueBwdGQAISB_fSE_Li256ELb1ELb1EEENS1_19SingleTileSchedulerILb1ELb0ELb0ELi128EEEEEEEEEvNT_6ParamsE,@function
        .size           _ZN7cutlass13device_kernelIN5flash19enable_sm80_to_sm89INS1_16FlashAttnBwdSm80INS1_25CollectiveMainloopBwdSm80ILi2ELi1EN4cute5tupleIJNS5_1CILi64EEENS7_ILi128EEENS7_ILi96EEEEEENS_10bfloat16_tEfNS_4arch4Sm80ELb0ELb0ELb0ELb1ELb1ELb0ELb0ELb0ELi2ELi2ELi4ELi2ELb1EEENS1_24CollectiveEpilogueBwdGQAISB_fSE_Li256ELb1ELb1EEENS1_19SingleTileSchedulerILb1ELb0ELb0ELi128EEEEEEEEEvNT_6ParamsE,(.L_x_82 - _ZN7cutlass13device_kernelIN5flash19enable_sm80_to_sm89INS1_16FlashAttnBwdSm80INS1_25CollectiveMainloopBwdSm80ILi2ELi1EN4cute5tupleIJNS5_1CILi64EEENS7_ILi128EEENS7_ILi96EEEEEENS_10bfloat16_tEfNS_4arch4Sm80ELb0ELb0ELb0ELb1ELb1ELb0ELb0ELb0ELi2ELi2ELi4ELi2ELb1EEENS1_24CollectiveEpilogueBwdGQAISB_fSE_Li256ELb1ELb1EEENS1_19SingleTileSchedulerILb1ELb0ELb0ELi128EEEEEEEEEvNT_6ParamsE)
        .other          _ZN7cutlass13device_kernelIN5flash19enable_sm80_to_sm89INS1_16FlashAttnBwdSm80INS1_25CollectiveMainloopBwdSm80ILi2ELi1EN4cute5tupleIJNS5_1CILi64EEENS7_ILi128EEENS7_ILi96EEEEEENS_10bfloat16_tEfNS_4arch4Sm80ELb0ELb0ELb0ELb1ELb1ELb0ELb0ELb0ELi2ELi2ELi4ELi2ELb1EEENS1_24CollectiveEpilogueBwdGQAISB_fSE_Li256ELb1ELb1EEENS1_19SingleTileSchedulerILb1ELb0ELb0ELi128EEEEEEEEEvNT_6ParamsE,@"STO_CUDA_ENTRY STV_DEFAULT"
_ZN7cutlass13device_kernelIN5flash19enable_sm80_to_sm89INS1_16FlashAttnBwdSm80INS1_25CollectiveMainloopBwdSm80ILi2ELi1EN4cute5tupleIJNS5_1CILi64EEENS7_ILi128EEENS7_ILi96EEEEEENS_10bfloat16_tEfNS_4arch4Sm80ELb0ELb0ELb0ELb1ELb1ELb0ELb0ELb0ELi2ELi2ELi4ELi2ELb1EEENS1_24CollectiveEpilogueBwdGQAISB_fSE_Li256ELb1ELb1EEENS1_19SingleTileSchedulerILb1ELb0ELb0ELi128EEEEEEEEEvNT_6ParamsE:
[----:B------:R-:W-:Y:S01]  /*0000*/  LDC R1, c[0x0][0x28] ;  /* 0x00000a00ff017b82 */ /* 0x000fe20000000800 */
[----:B------:R-:W-:Y:S05]  /*0010*/  EXIT ;  /* 0x000000000000794d */ /* 0x000fea0003800000 */
.L_x_7:
        /* <DEDUP_REMOVED lines=14> */
.L_x_82:


//--------------------- .text._ZN7cutlass13device_kernelIN5flash19enable_sm80_to_sm89INS1_16FlashAttnBwdSm80INS1_25CollectiveMainloopBwdSm80ILi2ELi1EN4cute5tupleIJNS5_1CILi64EEENS7_ILi128EEENS7_ILi96EEEEEENS_10bfloat16_tEfNS_4arch4Sm80ELb0ELb1ELb0ELb0ELb0ELb0ELb0ELb0ELi2ELi2ELi4ELi2ELb1EEENS1_21CollectiveEpilogueBwdISB_SC_SE_Li256ELb0ELb0ELi2EEENS1_19SingleTileSchedulerILb0ELb0ELb0ELi128EEEEEEEEEvNT_6ParamsE --------------------------
	.section	.text._ZN7cutlass13device_kernelIN5flash19enable_sm80_to_sm89INS1_16FlashAttnBwdSm80INS1_25CollectiveMainloopBwdSm80ILi2ELi1EN4cute5tupleIJNS5_1CILi64EEENS7_ILi128EEENS7_ILi96EEEEEENS_10bfloat16_tEfNS_4arch4Sm80ELb0ELb1ELb0ELb0ELb0ELb0ELb0ELb0ELi2ELi2ELi4ELi2ELb1EEENS1_21CollectiveEpilogueBwdISB_SC_SE_Li256ELb0ELb0ELi2EEENS1_19SingleTileSchedulerILb0ELb0ELb0ELi128EEEEEEEEEvNT_6ParamsE,"ax",@progbits
	.align	128
.text._ZN7cutlass13device_kernelIN5flash19enable_sm80_to_sm89INS1_16FlashAttnBwdSm80INS1_25CollectiveMainloopBwdSm80ILi2ELi1EN4cute5tupleIJNS5_1CILi64EEENS7_ILi128EEENS7_ILi96EEEEEENS_10bfloat16_tEfNS_4arch4Sm80ELb0ELb1ELb0ELb0ELb0ELb0ELb0ELb0ELi2ELi2ELi4ELi2ELb1EEENS1_21CollectiveEpilogueBwdISB_SC_SE_Li256ELb0ELb0ELi2EEENS1_19SingleTileSchedulerILb0ELb0ELb0ELi128EEEEEEEEEvNT_6ParamsE:
        .type           _ZN7cutlass13device_kernelIN5flash19enable_sm80_to_sm89INS1_16FlashAttnBwdSm80INS1_25CollectiveMainloopBwdSm80ILi2ELi1EN4cute5tupleIJNS5_1CILi64EEENS7_ILi128EEENS7_ILi96EEEEEENS_10bfloat16_tEfNS_4arch4Sm80ELb0ELb1ELb0ELb0ELb0ELb0ELb0ELb0ELi2ELi2ELi4ELi2ELb1EEENS1_21CollectiveEpilogueBwdISB_SC_SE_Li256ELb0ELb0ELi2EEENS1_19SingleTileSchedulerILb0ELb0ELb0ELi128EEEEEEEEEvNT_6ParamsE,@function
        .size           _ZN7cutlass13device_kernelIN5flash19enable_sm80_to_sm89INS1_16FlashAttnBwdSm80INS1_25CollectiveMainloopBwdSm80ILi2ELi1EN4cute5tupleIJNS5_1CILi64EEENS7_ILi128EEENS7_ILi96EEEEEENS_10bfloat16_tEfNS_4arch4Sm80ELb0ELb1ELb0ELb0ELb0ELb0ELb0ELb0ELi2ELi2ELi4ELi2ELb1EEENS1_21CollectiveEpilogueBwdISB_SC_SE_Li256ELb0ELb0ELi2EEENS1_19SingleTileSchedulerILb0ELb0ELb0ELi128EEEEEEEEEvNT_6ParamsE,(.L_x_83 - _ZN7cutlass13device_kernelIN5flash19enable_sm80_to_sm89INS1_16FlashAttnBwdSm80INS1_25CollectiveMainloopBwdSm80ILi2ELi1EN4cute5tupleIJNS5_1CILi64EEENS7_ILi128EEENS7_ILi96EEEEEENS_10bfloat16_tEfNS_4arch4Sm80ELb0ELb1ELb0ELb0ELb0ELb0ELb0ELb0ELi2ELi2ELi4ELi2ELb1EEENS1_21CollectiveEpilogueBwdISB_SC_SE_Li256ELb0ELb0ELi2EEENS1_19SingleTileSchedulerILb0ELb0ELb0ELi128EEEEEEEEEvNT_6ParamsE)
        .other          _ZN7cutlass13device_kernelIN5flash19enable_sm80_to_sm89INS1_16FlashAttnBwdSm80INS1_25CollectiveMainloopBwdSm80ILi2ELi1EN4cute5tupleIJNS5_1CILi64EEENS7_ILi128EEENS7_ILi96EEEEEENS_10bfloat16_tEfNS_4arch4Sm80ELb0ELb1ELb0ELb0ELb0ELb0ELb0ELb0ELi2ELi2ELi4ELi2ELb1EEENS1_21CollectiveEpilogueBwdISB_SC_SE_Li256ELb0ELb0ELi2EEENS1_19SingleTileSchedulerILb0ELb0ELb0ELi128EEEEEEEEEvNT_6ParamsE,@"STO_CUDA_ENTRY STV_DEFAULT"
_ZN7cutlass13device_kernelIN5flash19enable_sm80_to_sm89INS1_16FlashAttnBwdSm80INS1_25CollectiveMainloopBwdSm80ILi2ELi1EN4cute5tupleIJNS5_1CILi64EEENS7_ILi128EEENS7_ILi96EEEEEENS_10bfloat16_tEfNS_4arch4Sm80ELb0ELb1ELb0ELb0ELb0ELb0ELb0ELb0ELi2ELi2ELi4ELi2ELb1EEENS1_21CollectiveEpilogueBwdISB_SC_SE_Li256ELb0ELb0ELi2EEENS1_19SingleTileSchedulerILb0ELb0ELb0ELi128EEEEEEEEEvNT_6ParamsE:
[----:B------:R-:W-:Y:S01]  /*0000*/  LDC R1, c[0x0][0x28] ;  /* 0x00000a00ff017b82 */ /* 0x000fe20000000800 */
[----:B------:R-:W-:Y:S05]  /*0010*/  EXIT ;  /* 0x000000000000794d */ /* 0x000fea0003800000 */
.L_x_8:
        /* <DEDUP_REMOVED lines=14> */
.L_x_83:


//--------------------- .text._ZN7cutlass13device_kernelIN5flash19enable_sm80_to_sm89INS1_16FlashAttnBwdSm80INS1_25CollectiveMainloopBwdSm80ILi2ELi1EN4cute5tupleIJNS5_1CILi64EEENS7_ILi128EEENS7_ILi96EEEEEENS_10bfloat16_tEfNS_4arch4Sm80ELb0ELb1ELb0ELb0ELb1ELb0ELb0ELb0ELi2ELi2ELi4ELi2ELb1EEENS1_21CollectiveEpilogueBwdISB_SC_SE_Li256ELb0ELb0ELi2EEENS1_19SingleTileSchedulerILb0ELb0ELb0ELi128EEEEEEEEEvNT_6ParamsE --------------------------
	.section	.text._ZN7cutlass13device_kernelIN5flash19enable_sm80_to_sm89INS1_16FlashAttnBwdSm80INS1_25CollectiveMainloopBwdSm80ILi2ELi1EN4cute5tupleIJNS5_1CILi64EEENS7_ILi128EEENS7_ILi96EEEEEENS_10bfloat16_tEfNS_4arch4Sm80ELb0ELb1ELb0ELb0ELb1ELb0ELb0ELb0ELi2ELi2ELi4ELi2ELb1EEENS1_21CollectiveEpilogueBwdISB_SC_SE_Li256ELb0ELb0ELi2EEENS1_19SingleTileSchedulerILb0ELb0ELb0ELi128EEEEEEEEEvNT_6ParamsE,"ax",@progbits
	.align	128
.text._ZN7cutlass13device_kernelIN5flash19enable_sm80_to_sm89INS1_16FlashAttnBwdSm80INS1_25CollectiveMainloopBwdSm80ILi2ELi1EN4cute5tupleIJNS5_1CILi64EEENS7_ILi128EEENS7_ILi96EEEEEENS_10bfloat16_tEfNS_4arch4Sm80ELb0ELb1ELb0ELb0ELb1ELb0ELb0ELb0ELi2ELi2ELi4ELi2ELb1EEENS1_21CollectiveEpilogueBwdISB_SC_SE_Li256ELb0ELb0ELi2EEENS1_19SingleTileSchedulerILb0ELb0ELb0ELi128EEEEEEEEEvNT_6ParamsE:
        .type           _ZN7cutlass13device_kernelIN5flash19enable_sm80_to_sm89INS1_16FlashAttnBwdSm80INS1_25CollectiveMainloopBwdSm80ILi2ELi1EN4cute5tupleIJNS5_1CILi64EEENS7_ILi128EEENS7_ILi96EEEEEENS_10bfloat16_tEfNS_4arch4Sm80ELb0ELb1ELb0ELb0ELb1ELb0ELb0ELb0ELi2ELi2ELi4ELi2ELb1EEENS1_21CollectiveEpilogueBwdISB_SC_SE_Li256ELb0ELb0ELi2EEENS1_19SingleTileSchedulerILb0ELb0ELb0ELi128EEEEEEEEEvNT_6ParamsE,@function
        .size           _ZN7cutlass13device_kernelIN5flash19enable_sm80_to_sm89INS1_16FlashAttnBwdSm80INS1_25CollectiveMainloopBwdSm80ILi2ELi1EN4cute5tupleIJNS5_1CILi64EEENS7_ILi128EEENS7_ILi96EEEEEENS_10bfloat16_tEfNS_4arch4Sm80ELb0ELb1ELb0ELb0ELb1ELb0ELb0ELb0ELi2ELi2ELi4ELi2ELb1EEENS1_21CollectiveEpilogueBwdISB_SC_SE_Li256ELb0ELb0ELi2EEENS1_19SingleTileSchedulerILb0ELb0ELb0ELi128EEEEEEEEEvNT_6ParamsE,(.L_x_84 - _ZN7cutlass13device_kernelIN5flash19enable_sm80_to_sm89INS1_16FlashAttnBwdSm80INS1_25CollectiveMainloopBwdSm80ILi2ELi1EN4cute5tupleIJNS5_1CILi64EEENS7_ILi128EEENS7_ILi96EEEEEENS_10bfloat16_tEfNS_4arch4Sm80ELb0ELb1ELb0ELb0ELb1ELb0ELb0ELb0ELi2ELi2ELi4ELi2ELb1EEENS1_21CollectiveEpilogueBwdISB_SC_SE_Li256ELb0ELb0ELi2EEENS1_19SingleTileSchedulerILb0ELb0ELb0ELi128EEEEEEEEEvNT_6ParamsE)
        .other          _ZN7cutlass13device_kernelIN5flash19enable_sm80_to_sm89INS1_16FlashAttnBwdSm80INS1_25CollectiveMainloopBwdSm80ILi2ELi1EN4cute5tupleIJNS5_1CILi64EEENS7_ILi128EEENS7_ILi96EEEEEENS_10bfloat16_tEfNS_4arch4Sm80ELb0ELb1ELb0ELb0ELb1ELb0ELb0ELb0ELi2ELi2ELi4ELi2ELb1EEENS1_21CollectiveEpilogueBwdISB_SC_SE_Li256ELb0ELb0ELi2EEENS1_19SingleTileSchedulerILb0ELb0ELb0ELi128EEEEEEEEEvNT_6ParamsE,@"STO_CUDA_ENTRY STV_DEFAULT"
_ZN7cutlass13device_kernelIN5flash19enable_sm80_to_sm89INS1_16FlashAttnBwdSm80INS1_25CollectiveMainloopBwdSm80ILi2ELi1EN4cute5tupleIJNS5_1CILi64EEENS7_ILi128EEENS7_ILi96EEEEEENS_10bfloat16_tEfNS_4arch4Sm80ELb0ELb1ELb0ELb0ELb1ELb0ELb0ELb0ELi2ELi2ELi4ELi2ELb1EEENS1_21CollectiveEpilogueBwdISB_SC_SE_Li256ELb0ELb0ELi2EEENS1_19SingleTileSchedulerILb0ELb0ELb0ELi128EEEEEEEEEvNT_6ParamsE:
[----:B------:R-:W-:Y:S01]  /*0000*/  LDC R1, c[0x0][0x28] ;  /* 0x00000a00ff017b82 */ /* 0x000fe20000000800 */
[----:B------:R-:W-:Y:S05]  /*0010*/  EXIT ;  /* 0x000000000000794d */ /* 0x000fea0003800000 */
.L_x_9:
        /* <DEDUP_REMOVED lines=14> */
.L_x_84:


//--------------------- .text._ZN7cutlass13device_kernelIN5flash19enable_sm80_to_sm89INS1_16FlashAttnBwdSm80INS1_25CollectiveMainloopBwdSm80ILi2ELi1EN4cute5tupleIJNS5_1CILi64EEENS7_ILi128EEENS7_ILi96EEEEEENS_10bfloat16_tEfNS_4arch4Sm80ELb0ELb1ELb0ELb0ELb0ELb0ELb0ELb0ELi2ELi2ELi4ELi2ELb1EEENS1_24CollectiveEpilogueBwdGQAISB_fSE_Li256ELb0ELb0EEENS1_19SingleTileSchedulerILb0ELb0ELb0ELi128EEEEEEEEEvNT_6ParamsE --------------------------
	.section	.text._ZN7cutlass13device_kernelIN5flash19enable_sm80_to_sm89INS1_16FlashAttnBwdSm80INS1_25CollectiveMainloopBwdSm80ILi2ELi1EN4cute5tupleIJNS5_1CILi64EEENS7_ILi128EEENS7_ILi96EEEEEENS_10bfloat16_tEfNS_4arch4Sm80ELb0ELb1ELb0ELb0ELb0ELb0ELb0ELb0ELi2ELi2ELi4ELi2ELb1EEENS1_24CollectiveEpilogueBwdGQAISB_fSE_Li256ELb0ELb0EEENS1_19SingleTileSchedulerILb0ELb0ELb0ELi128EEEEEEEEEvNT_6ParamsE,"ax",@progbits
	.align	128
.text._ZN7cutlass13device_kernelIN5flash19enable_sm80_to_sm89INS1_16FlashAttnBwdSm80INS1_25CollectiveMainloopBwdSm80ILi2ELi1EN4cute5tupleIJNS5_1CILi64EEENS7_ILi128EEENS7_ILi96EEEEEENS_10bfloat16_tEfNS_4arch4Sm80ELb0ELb1ELb0ELb0ELb0ELb0ELb0ELb0ELi2ELi2ELi4ELi2ELb1EEENS1_24CollectiveEpilogueBwdGQAISB_fSE_Li256ELb0ELb0EEENS1_19SingleTileSchedulerILb0ELb0ELb0ELi128EEEEEEEEEvNT_6ParamsE:
        .type           _ZN7cutlass13device_kernelIN5flash19enable_sm80_to_sm89INS1_16FlashAttnBwdSm80INS1_25CollectiveMainloopBwdSm80ILi2ELi1EN4cute5tupleIJNS5_1CILi64EEENS7_ILi128EEENS7_ILi96EEEEEENS_10bfloat16_tEfNS_4arch4Sm80ELb0ELb1ELb0ELb0ELb0ELb0ELb0ELb0ELi2ELi2ELi4ELi2ELb1EEENS1_24CollectiveEpilogueBwdGQAISB_fSE_Li256ELb0ELb0EEENS1_19SingleTileSchedulerILb0ELb0ELb0ELi128EEEEEEEEEvNT_6ParamsE,@function
        .size           _ZN7cutlass13device_kernelIN5flash19enable_sm80_to_sm89INS1_16FlashAttnBwdSm80INS1_25CollectiveMainloopBwdSm80ILi2ELi1EN4cute5tupleIJNS5_1CILi64EEENS7_ILi128EEENS7_ILi96EEEEEENS_10bfloat16_tEfNS_4arch4Sm80ELb0ELb1ELb0ELb0ELb0ELb0ELb0ELb0ELi2ELi2ELi4ELi2ELb1EEENS1_24CollectiveEpilogueBwdGQAISB_fSE_Li256ELb0ELb0EEENS1_19SingleTileSchedulerILb0ELb0ELb0ELi128EEEEEEEEEvNT_6ParamsE,(.L_x_85 - _ZN7cutlass13device_kernelIN5flash19enable_sm80_to_sm89INS1_16FlashAttnBwdSm80INS1_25CollectiveMainloopBwdSm80ILi2ELi1EN4cute5tupleIJNS5_1CILi64EEENS7_ILi128EEENS7_ILi96EEEEEENS_10bfloat16_tEfNS_4arch4Sm80ELb0ELb1ELb0ELb0ELb0ELb0ELb0ELb0ELi2ELi2ELi4ELi2ELb1EEENS1_24CollectiveEpilogueBwdGQAISB_fSE_Li256ELb0ELb0EEENS1_19SingleTileSchedulerILb0ELb0ELb0ELi128EEEEEEEEEvNT_6ParamsE)
        .other          _ZN7cutlass13device_kernelIN5flash19enable_sm80_to_sm89INS1_16FlashAttnBwdSm80INS1_25CollectiveMainloopBwdSm80ILi2ELi1EN4cute5tupleIJNS5_1CILi64EEENS7_ILi128EEENS7_ILi96EEEEEENS_10bfloat16_tEfNS_4arch4Sm80ELb0ELb1ELb0ELb0ELb0ELb0ELb0ELb0ELi2ELi2ELi4ELi2ELb1EEENS1_24CollectiveEpilogueBwdGQAISB_fSE_Li256ELb0ELb0EEENS1_19SingleTileSchedulerILb0ELb0ELb0ELi128EEEEEEEEEvNT_6ParamsE,@"STO_CUDA_ENTRY STV_DEFAULT"
_ZN7cutlass13device_kernelIN5flash19enable_sm80_to_sm89INS1_16FlashAttnBwdSm80INS1_25CollectiveMainloopBwdSm80ILi2ELi1EN4cute5tupleIJNS5_1CILi64EEENS7_ILi128EEENS7_ILi96EEEEEENS_10bfloat16_tEfNS_4arch4Sm80ELb0ELb1ELb0ELb0ELb0ELb0ELb0ELb0ELi2ELi2ELi4ELi2ELb1EEENS1_24CollectiveEpilogueBwdGQAISB_fSE_Li256ELb0ELb0EEENS1_19SingleTileSchedulerILb0ELb0ELb0ELi128EEEEEEEEEvNT_6ParamsE:
[----:B------:R-:W-:Y:S01]  /*0000*/  LDC R1, c[0x0][0x28] ;  /* 0x00000a00ff017b82 */ /* 0x000fe20000000800 */
[----:B------:R-:W-:Y:S05]  /*0010*/  EXIT ;  /* 0x000000000000794d */ /* 0x000fea0003800000 */
.L_x_10:
        /* <DEDUP_REMOVED lines=14> */
.L_x_85:


//--------------------- .text._ZN7cutlass13device_kernelIN5flash19enable_sm80_to_sm89INS1_16FlashAttnBwdSm80INS1_25CollectiveMainloopBwdSm80ILi2ELi1EN4cute5tupleIJNS5_1CILi64EEENS7_ILi128EEENS7_ILi96EEEEEENS_10bfloat16_tEfNS_4arch4Sm80ELb0ELb1ELb0ELb0ELb1ELb0ELb0ELb0ELi2ELi2ELi4ELi2ELb1EEENS1_24CollectiveEpilogueBwdGQAISB_fSE_Li256ELb0ELb1EEENS1_19SingleTileSchedulerILb0ELb0ELb0ELi128EEEEEEEEEvNT_6ParamsE --------------------------
	.section	.text._ZN7cutlass13device_kernelIN5flash19enable_sm80_to_sm89INS1_16FlashAttnBwdSm80INS1_25CollectiveMainloopBwdSm80ILi2ELi1EN4cute5tupleIJNS5_1CILi64EEENS7_ILi128EEENS7_ILi96EEEEEENS_10bfloat16_tEfNS_4arch4Sm80ELb0ELb1ELb0ELb0ELb1ELb0ELb0ELb0ELi2ELi2ELi4ELi2ELb1EEENS1_24CollectiveEpilogueBwdGQAISB_fSE_Li256ELb0ELb1EEENS1_19SingleTileSchedulerILb0ELb0ELb0ELi128EEEEEEEEEvNT_6ParamsE,"ax",@progbits
	.align	128
.text._ZN7cutlass13device_kernelIN5flash19enable_sm80_to_sm89INS1_16FlashAttnBwdSm80INS1_25CollectiveMainloopBwdSm80ILi2ELi1EN4cute5tupleIJNS5_1CILi64EEENS7_ILi128EEENS7_ILi96EEEEEENS_10bfloat16_tEfNS_4arch4Sm80ELb0ELb1ELb0ELb0ELb1ELb0ELb0ELb0ELi2ELi2ELi4ELi2ELb1EEENS1_24CollectiveEpilogueBwdGQAISB_fSE_Li256ELb0ELb1EEENS1_19SingleTileSchedulerILb0ELb0ELb0ELi128EEEEEEEEEvNT_6ParamsE:
        .type           _ZN7cutlass13device_kernelIN5flash19enable_sm80_to_sm89INS1_16FlashAttnBwdSm80INS1_25CollectiveMainloopBwdSm80ILi2ELi1EN4cute5tupleIJNS5_1CILi64EEENS7_ILi128EEENS7_ILi96EEEEEENS_10bfloat16_tEfNS_4arch4Sm80ELb0ELb1ELb0ELb0ELb1ELb0ELb0ELb0ELi2ELi2ELi4ELi2ELb1EEENS1_24CollectiveEpilogueBwdGQAISB_fSE_Li256ELb0ELb1EEENS1_19SingleTileSchedulerILb0ELb0ELb0ELi128EEEEEEEEEvNT_6ParamsE,@function
        .size           _ZN7cutlass13device_kernelIN5flash19enable_sm80_to_sm89INS1_16FlashAttnBwdSm80INS1_25CollectiveMainloopBwdSm80ILi2ELi1EN4cute5tupleIJNS5_1CILi64EEENS7_ILi128EEENS7_ILi96EEEEEENS_10bfloat16_tEfNS_4arch4Sm80ELb0ELb1ELb0ELb0ELb1ELb0ELb0ELb0ELi2ELi2ELi4ELi2ELb1EEENS1_24CollectiveEpilogueBwdGQAISB_fSE_Li256ELb0ELb1EEENS1_19SingleTileSchedulerILb0ELb0ELb0ELi128EEEEEEEEEvNT_6ParamsE,(.L_x_86 - _ZN7cutlass13device_kernelIN5flash19enable_sm80_to_sm89INS1_16FlashAttnBwdSm80INS1_25CollectiveMainloopBwdSm80ILi2ELi1EN4cute5tupleIJNS5_1CILi64EEENS7_ILi128EEENS7_ILi96EEEEEENS_10bfloat16_tEfNS_4arch4Sm80ELb0ELb1ELb0ELb0ELb1ELb0ELb0ELb0ELi2ELi2ELi4ELi2ELb1EEENS1_24CollectiveEpilogueBwdGQAISB_fSE_Li256ELb0ELb1EEENS1_19SingleTileSchedulerILb0ELb0ELb0ELi128EEEEEEEEEvNT_6ParamsE)
        .other          _ZN7cutlass13device_kernelIN5flash19enable_sm80_to_sm89INS1_16FlashAttnBwdSm80INS1_25CollectiveMainloopBwdSm80ILi2ELi1EN4cute5tupleIJNS5_1CILi64EEENS7_ILi128EEENS7_ILi96EEEEEENS_10bfloat16_tEfNS_4arch4Sm80ELb0ELb1ELb0ELb0ELb1ELb0ELb0ELb0ELi2ELi2ELi4ELi2ELb1EEENS1_24CollectiveEpilogueBwdGQAISB_fSE_Li256ELb0ELb1EEENS1_19SingleTileSchedulerILb0ELb0ELb0ELi128EEEEEEEEEvNT_6ParamsE,@"STO_CUDA_ENTRY STV_DEFAULT"
_ZN7cutlass13device_kernelIN5flash19enable_sm80_to_sm89INS1_16FlashAttnBwdSm80INS1_25CollectiveMainloopBwdSm80ILi2ELi1EN4cute5tupleIJNS5_1CILi64EEENS7_ILi128EEENS7_ILi96EEEEEENS_10bfloat16_tEfNS_4arch4Sm80ELb0ELb1ELb0ELb0ELb1ELb0ELb0ELb0ELi2ELi2ELi4ELi2ELb1EEENS1_24CollectiveEpilogueBwdGQAISB_fSE_Li256ELb0ELb1EEENS1_19SingleTileSchedulerILb0ELb0ELb0ELi128EEEEEEEEEvNT_6ParamsE:
[----:B------:R-:W-:Y:S01]  /*0000*/  LDC R1, c[0x0][0x28] ;  /* 0x00000a00ff017b82 */ /* 0x000fe20000000800 */
[----:B------:R-:W-:Y:S05]  /*0010*/  EXIT ;  /* 0x000000000000794d */ /* 0x000fea0003800000 */
.L_x_11:
        /* <DEDUP_REMOVED lines=14> */
.L_x_86:


//--------------------- .text._ZN7cutlass13device_kernelIN5flash19enable_sm80_to_sm89INS1_16FlashAttnBwdSm80INS1_25CollectiveMainloopBwdSm80ILi2ELi1EN4cute5tupleIJNS5_1CILi64EEENS7_ILi128EEENS7_ILi96EEEEEENS_10bfloat16_tEfNS_4arch4Sm80ELb0ELb1ELb0ELb1ELb0ELb0ELb0ELb0ELi2ELi2ELi4ELi2ELb1EEENS1_21CollectiveEpilogueBwdISB_SC_SE_Li256ELb1ELb0ELi2EEENS1_19SingleTileSchedulerILb1ELb0ELb0ELi128EEEEEEEEEvNT_6ParamsE --------------------------
	.section	.text._ZN7cutlass13device_kernelIN5flash19enable_sm80_to_sm89INS1_16FlashAttnBwdSm80INS1_25CollectiveMainloopBwdSm80ILi2ELi1EN4cute5tupleIJNS5_1CILi64EEENS7_ILi128EEENS7_ILi96EEEEEENS_10bfloat16_tEfNS_4arch4Sm80ELb0ELb1ELb0ELb1ELb0ELb0ELb0ELb0ELi2ELi2ELi4ELi2ELb1EEENS1_21CollectiveEpilogueBwdISB_SC_SE_Li256ELb1ELb0ELi2EEENS1_19SingleTileSchedulerILb1ELb0ELb0ELi128EEEEEEEEEvNT_6ParamsE,"ax",@progbits
	.align	128
.text._ZN7cutlass13device_kernelIN5flash19enable_sm80_to_sm89INS1_16FlashAttnBwdSm80INS1_25CollectiveMainloopBwdSm80ILi2ELi1EN4cute5tupleIJNS5_1CILi64EEENS7_ILi128EEENS7_ILi96EEEEEENS_10bfloat16_tEfNS_4arch4Sm80ELb0ELb1ELb0ELb1ELb0ELb0ELb0ELb0ELi2ELi2ELi4ELi2ELb1EEENS1_21CollectiveEpilogueBwdISB_SC_SE_Li256ELb1ELb0ELi2EEENS1_19SingleTileSchedulerILb1ELb0ELb0ELi128EEEEEEEEEvNT_6ParamsE:
        .type           _ZN7cutlass13device_kernelIN5flash19enable_sm80_to_sm89INS1_16FlashAttnBwdSm80INS1_25CollectiveMainloopBwdSm80ILi2ELi1EN4cute5tupleIJNS5_1CILi64EEENS7_ILi128EEENS7_ILi96EEEEEENS_10bfloat16_tEfNS_4arch4Sm80ELb0ELb1ELb0ELb1ELb0ELb0ELb0ELb0ELi2ELi2ELi4ELi2ELb1EEENS1_21CollectiveEpilogueBwdISB_SC_SE_Li256ELb1ELb0ELi2EEENS1_19SingleTileSchedulerILb1ELb0ELb0ELi128EEEEEEEEEvNT_6ParamsE,@function
        .size           _ZN7cutlass13device_kernelIN5flash19enable_sm80_to_sm89INS1_16FlashAttnBwdSm80INS1_25CollectiveMainloopBwdSm80ILi2ELi1EN4cute5tupleIJNS5_1CILi64EEENS7_ILi128EEENS7_ILi96EEEEEENS_10bfloat16_tEfNS_4arch4Sm80ELb0ELb1ELb0ELb1ELb0ELb0ELb0ELb0ELi2ELi2ELi4ELi2ELb1EEENS1_21CollectiveEpilogueBwdISB_SC_SE_Li256ELb1ELb0ELi2EEENS1_19SingleTileSchedulerILb1ELb0ELb0ELi128EEEEEEEEEvNT_6ParamsE,(.L_x_87 - _ZN7cutlass13device_kernelIN5flash19enable_sm80_to_sm89INS1_16FlashAttnBwdSm80INS1_25CollectiveMainloopBwdSm80ILi2ELi1EN4cute5tupleIJNS5_1CILi64EEENS7_ILi128EEENS7_ILi96EEEEEENS_10bfloat16_tEfNS_4arch4Sm80ELb0ELb1ELb0ELb1ELb0ELb0ELb0ELb0ELi2ELi2ELi4ELi2ELb1EEENS1_21CollectiveEpilogueBwdISB_SC_SE_Li256ELb1ELb0ELi2EEENS1_19SingleTileSchedulerILb1ELb0ELb0ELi128EEEEEEEEEvNT_6ParamsE)
        .other          _ZN7cutlass13device_kernelIN5flash19enable_sm80_to_sm89INS1_16FlashAttnBwdSm80INS1_25CollectiveMainloopBwdSm80ILi2ELi1EN4cute5tupleIJNS5_1CILi64EEENS7_ILi128EEENS7_ILi96EEEEEENS_10bfloat16_tEfNS_4arch4Sm80ELb0ELb1ELb0ELb1ELb0ELb0ELb0ELb0ELi2ELi2ELi4ELi2ELb1EEENS1_21CollectiveEpilogueBwdISB_SC_SE_Li256ELb1ELb0ELi2EEENS1_19SingleTileSchedulerILb1ELb0ELb0ELi128EEEEEEEEEvNT_6ParamsE,@"STO_CUDA_ENTRY STV_DEFAULT"
_ZN7cutlass13device_kernelIN5flash19enable_sm80_to_sm89INS1_16FlashAttnBwdSm80INS1_25CollectiveMainloopBwdSm80ILi2ELi1EN4cute5tupleIJNS5_1CILi64EEENS7_ILi128EEENS7_ILi96EEEEEENS_10bfloat16_tEfNS_4arch4Sm80ELb0ELb1ELb0ELb1ELb0ELb0ELb0ELb0ELi2ELi2ELi4ELi2ELb1EEENS1_21CollectiveEpilogueBwdISB_SC_SE_Li256ELb1ELb0ELi2EEENS1_19SingleTileSchedulerILb1ELb0ELb0ELi128EEEEEEEEEvNT_6ParamsE:
[----:B------:R-:W-:Y:S01]  /*0000*/  LDC R1, c[0x0][0x28] ;  /* 0x00000a00ff017b82 */ /* 0x000fe20000000800 */
[----:B------:R-:W-:Y:S05]  /*0010*/  EXIT ;  /* 0x000000000000794d */ /* 0x000fea0003800000 */
.L_x_12:
        /* <DEDUP_REMOVED lines=14> */
.L_x_87:


//--------------------- .text._ZN7cutlass13device_kernelIN5flash19enable_sm80_to_sm89INS1_16FlashAttnBwdSm80INS1_25CollectiveMainloopBwdSm80ILi2ELi1EN4cute5tupleIJNS5_1CILi64EEENS7_ILi128EEENS7_ILi96EEEEEENS_10bfloat16_tEfNS_4arch4Sm80ELb0ELb1ELb0ELb1ELb1ELb0ELb0ELb0ELi2ELi2ELi4ELi2ELb1EEENS1_21CollectiveEpilogueBwdISB_SC_SE_Li256ELb1ELb0ELi2EEENS1_19SingleTileSchedulerILb1ELb0ELb0ELi128EEEEEEEEEvNT_6ParamsE --------------------------
	.section	.text._ZN7cutlass13device_kernelIN5flash19enable_sm80_to_sm89INS1_16FlashAttnBwdSm80INS1_25CollectiveMainloopBwdSm80ILi2ELi1EN4cute5tupleIJNS5_1CILi64EEENS7_ILi128EEENS7_ILi96EEEEEENS_10bfloat16_tEfNS_4arch4Sm80ELb0ELb1ELb0ELb1ELb1ELb0ELb0ELb0ELi2ELi2ELi4ELi2ELb1EEENS1_21CollectiveEpilogueBwdISB_SC_SE_Li256ELb1ELb0ELi2EEENS1_19SingleTileSchedulerILb1ELb0ELb0ELi128EEEEEEEEEvNT_6ParamsE,"ax",@progbits
	.align	128
.text._ZN7cutlass13device_kernelIN5flash19enable_sm80_to_sm89INS1_16FlashAttnBwdSm80INS1_25CollectiveMainloopBwdSm80ILi2ELi1EN4cute5tupleIJNS5_1CILi64EEENS7_ILi128EEENS7_ILi96EEEEEENS_10bfloat16_tEfNS_4arch4Sm80ELb0ELb1ELb0ELb1ELb1ELb0ELb0ELb0ELi2ELi2ELi4ELi2ELb1EEENS1_21CollectiveEpilogueBwdISB_SC_SE_Li256ELb1ELb0ELi2EEENS1_19SingleTileSchedulerILb1ELb0ELb0ELi128EEEEEEEEEvNT_6ParamsE:
        .type           _ZN7cutlass13device_kernelIN5flash19enable_sm80_to_sm89INS1_16FlashAttnBwdSm80INS1_25CollectiveMainloopBwdSm80ILi2ELi1EN4cute5tupleIJNS5_1CILi64EEENS7_ILi128EEENS7_ILi96EEEEEENS_10bfloat16_tEfNS_4arch4Sm80ELb0ELb1ELb0ELb1ELb1ELb0ELb0ELb0ELi2ELi2ELi4ELi2ELb1EEENS1_21CollectiveEpilogueBwdISB_SC_SE_Li256ELb1ELb0ELi2EEENS1_19SingleTileSchedulerILb1ELb0ELb0ELi128EEEEEEEEEvNT_6ParamsE,@function
        .size           _ZN7cutlass13device_kernelIN5flash19enable_sm80_to_sm89INS1_16FlashAttnBwdSm80INS1_25CollectiveMainloopBwdSm80ILi2ELi1EN4cute5tupleIJNS5_1CILi64EEENS7_ILi128EEENS7_ILi96EEEEEENS_10bfloat16_tEfNS_4arch4Sm80ELb0ELb1ELb0ELb1ELb1ELb0ELb0ELb0ELi2ELi2ELi4ELi2ELb1EEENS1_21CollectiveEpilogueBwdISB_SC_SE_Li256ELb1ELb0ELi2EEENS1_19SingleTileSchedulerILb1ELb0ELb0ELi128EEEEEEEEEvNT_6ParamsE,(.L_x_88 - _ZN7cutlass13device_kernelIN5flash19enable_sm80_to_sm89INS1_16FlashAttnBwdSm80INS1_25CollectiveMainloopBwdSm80ILi2ELi1EN4cute5tupleIJNS5_1CILi64EEENS7_ILi128EEENS7_ILi96EEEEEENS_10bfloat16_tEfNS_4arch4Sm80ELb0ELb1ELb0ELb1ELb1ELb0ELb0ELb0ELi2ELi2ELi4ELi2ELb1EEENS1_21CollectiveEpilogueBwdISB_SC_SE_Li256ELb1ELb0ELi2EEENS1_19SingleTileSchedulerILb1ELb0ELb0ELi128EEEEEEEEEvNT_6ParamsE)
        .other          _ZN7cutlass13device_kernelIN5flash19enable_sm80_to_sm89INS1_16FlashAttnBwdSm80INS1_25CollectiveMainloopBwdSm80ILi2ELi1EN4cute5tupleIJNS5_1CILi64EEENS7_ILi128EEENS7_ILi96EEEEEENS_10bfloat16_tEfNS_4arch4Sm80ELb0ELb1ELb0ELb1ELb1ELb0ELb0ELb0ELi2ELi2ELi4ELi2ELb1EEENS1_21CollectiveEpilogueBwdISB_SC_SE_Li256ELb1ELb0ELi2EEENS1_19SingleTileSchedulerILb1ELb0ELb0ELi128EEEEEEEEEvNT_6ParamsE,@"STO_CUDA_ENTRY STV_DEFAULT"
_ZN7cutlass13device_kernelIN5flash19enable_sm80_to_sm89INS1_16FlashAttnBwdSm80INS1_25CollectiveMainloopBwdSm80ILi2ELi1EN4cute5tupleIJNS5_1CILi64EEENS7_ILi128EEENS7_ILi96EEEEEENS_10bfloat16_tEfNS_4arch4Sm80ELb0ELb1ELb0ELb1ELb1ELb0ELb0ELb0ELi2ELi2ELi4ELi2ELb1EEENS1_21CollectiveEpilogueBwdISB_SC_SE_Li256ELb1ELb0ELi2EEENS1_19SingleTileSchedulerILb1ELb0ELb0ELi128EEEEEEEEEvNT_6ParamsE:
[----:B------:R-:W-:Y:S01]  /*0000*/  LDC R1, c[0x0][0x28] ;  /* 0x00000a00ff017b82 */ /* 0x000fe20000000800 */
[----:B------:R-:W-:Y:S05]  /*0010*/  EXIT ;  /* 0x000000000000794d */ /* 0x000fea0003800000 */
.L_x_13:
        /* <DEDUP_REMOVED lines=14> */
.L_x_88:


//--------------------- .text._ZN7cutlass13device_kernelIN5flash19enable_sm80_to_sm89INS1_16FlashAttnBwdSm80INS1_25CollectiveMainloopBwdSm80ILi2ELi1EN4cute5tupleIJNS5_1CILi64EEENS7_ILi128EEENS7_ILi96EEEEEENS_10bfloat16_tEfNS_4arch4Sm80ELb0ELb1ELb0ELb1ELb0ELb0ELb0ELb0ELi2ELi2ELi4ELi2ELb1EEENS1_24CollectiveEpilogueBwdGQAISB_fSE_Li256ELb1ELb0EEENS1_19SingleTileSchedulerILb1ELb0ELb0ELi128EEEEEEEEEvNT_6ParamsE --------------------------
	.section	.text._ZN7cutlass13device_kernelIN5flash19enable_sm80_to_sm89INS1_16FlashAttnBwdSm80INS1_25CollectiveMainloopBwdSm80ILi2ELi1EN4cute5tupleIJNS5_1CILi64EEENS7_ILi128EEENS7_ILi96EEEEEENS_10bfloat16_tEfNS_4arch4Sm80ELb0ELb1ELb0ELb1ELb0ELb0ELb0ELb0ELi2ELi2ELi4ELi2ELb1EEENS1_24CollectiveEpilogueBwdGQAISB_fSE_Li256ELb1ELb0EEENS1_19SingleTileSchedulerILb1ELb0ELb0ELi128EEEEEEEEEvNT_6ParamsE,"ax",@progbits
	.align	128
.text._ZN7cutlass13device_kernelIN5flash19enable_sm80_to_sm89INS1_16FlashAttnBwdSm80INS1_25CollectiveMainloopBwdSm80ILi2ELi1EN4cute5tupleIJNS5_1CILi64EEENS7_ILi128EEENS7_ILi96EEEEEENS_10bfloat16_tEfNS_4arch4Sm80ELb0ELb1ELb0ELb1ELb0ELb0ELb0ELb0ELi2ELi2ELi4ELi2ELb1EEENS1_24CollectiveEpilogueBwdGQAISB_fSE_Li256ELb1ELb0EEENS1_19SingleTileSchedulerILb1ELb0ELb0ELi128EEEEEEEEEvNT_6ParamsE:
        .type           _ZN7cutlass13device_kernelIN5flash19enable_sm80_to_sm89INS1_16FlashAttnBwdSm80INS1_25CollectiveMainloopBwdSm80ILi2ELi1EN4cute5tupleIJNS5_1CILi64EEENS7_ILi128EEENS7_ILi96EEEEEENS_10bfloat16_tEfNS_4arch4Sm80ELb0ELb1ELb0ELb1ELb0ELb0ELb0ELb0ELi2ELi2ELi4ELi2ELb1EEENS1_24CollectiveEpilogueBwdGQAISB_fSE_Li256ELb1ELb0EEENS1_19SingleTileSchedulerILb1ELb0ELb0ELi128EEEEEEEEEvNT_6ParamsE,@function
        .size           _ZN7cutlass13device_kernelIN5flash19enable_sm80_to_sm89INS1_16FlashAttnBwdSm80INS1_25CollectiveMainloopBwdSm80ILi2ELi1EN4cute5tupleIJNS5_1CILi64EEENS7_ILi128EEENS7_ILi96EEEEEENS_10bfloat16_tEfNS_4arch4Sm80ELb0ELb1ELb0ELb1ELb0ELb0ELb0ELb0ELi2ELi2ELi4ELi2ELb1EEENS1_24CollectiveEpilogueBwdGQAISB_fSE_Li256ELb1ELb0EEENS1_19SingleTileSchedulerILb1ELb0ELb0ELi128EEEEEEEEEvNT_6ParamsE,(.L_x_89 - _ZN7cutlass13device_kernelIN5flash19enable_sm80_to_sm89INS1_16FlashAttnBwdSm80INS1_25CollectiveMainloopBwdSm80ILi2ELi1EN4cute5tupleIJNS5_1CILi64EEENS7_ILi128EEENS7_ILi96EEEEEENS_10bfloat16_tEfNS_4arch4Sm80ELb0ELb1ELb0ELb1ELb0ELb0ELb0ELb0ELi2ELi2ELi4ELi2ELb1EEENS1_24CollectiveEpilogueBwdGQAISB_fSE_Li256ELb1ELb0EEENS1_19SingleTileSchedulerILb1ELb0ELb0ELi128EEEEEEEEEvNT_6ParamsE)
        .other          _ZN7cutlass13device_kernelIN5flash19enable_sm80_to_sm89INS1_16FlashAttnBwdSm80INS1_25CollectiveMainloopBwdSm80ILi2ELi1EN4cute5tupleIJNS5_1CILi64EEENS7_ILi128EEENS7_ILi96EEEEEENS_10bfloat16_tEfNS_4arch4Sm80ELb0ELb1ELb0ELb1ELb0ELb0ELb0ELb0ELi2ELi2ELi4ELi2ELb1EEENS1_24CollectiveEpilogueBwdGQAISB_fSE_Li256ELb1ELb0EEENS1_19SingleTileSchedulerILb1ELb0ELb0ELi128EEEEEEEEEvNT_6ParamsE,@"STO_CUDA_ENTRY STV_DEFAULT"
_ZN7cutlass13device_kernelIN5flash19enable_sm80_to_sm89INS1_16FlashAttnBwdSm80INS1_25CollectiveMainloopBwdSm80ILi2ELi1EN4cute5tupleIJNS5_1CILi64EEENS7_ILi128EEENS7_ILi96EEEEEENS_10bfloat16_tEfNS_4arch4Sm80ELb0ELb1ELb0ELb1ELb0ELb0ELb0ELb0ELi2ELi2ELi4ELi2ELb1EEENS1_24CollectiveEpilogueBwdGQAISB_fSE_Li256ELb1ELb0EEENS1_19SingleTileSchedulerILb1ELb0ELb0ELi128EEEEEEEEEvNT_6ParamsE:
[----:B------:R-:W-:Y:S01]  /*0000*/  LDC R1, c[0x0][0x28] ;  /* 0x00000a00ff017b82 */ /* 0x000fe20000000800 */
[----:B------:R-:W-:Y:S05]  /*0010*/  EXIT ;  /* 0x000000000000794d */ /* 0x000fea0003800000 */
.L_x_14:
        /* <DEDUP_REMOVED lines=14> */
.L_x_89:


//--------------------- .text._ZN7cutlass13device_kernelIN5flash19enable_sm80_to_sm89INS1_16FlashAttnBwdSm80INS1_25CollectiveMainloopBwdSm80ILi2ELi1EN4cute5tupleIJNS5_1CILi64EEENS7_ILi128EEENS7_ILi96EEEEEENS_10bfloat16_tEfNS_4arch4Sm80ELb0ELb1ELb0ELb1ELb1ELb0ELb0ELb0ELi2ELi2ELi4ELi2ELb1EEENS1_24CollectiveEpilogueBwdGQAISB_fSE_Li256ELb1ELb1EEENS1_19SingleTileSchedulerILb1ELb0ELb0ELi128EEEEEEEEEvNT_6ParamsE --------------------------
	.section	.text._ZN7cutlass13device_kernelIN5flash19enable_sm80_to_sm89INS1_16FlashAttnBwdSm80INS1_25CollectiveMainloopBwdSm80ILi2ELi1EN4cute5tupleIJNS5_1CILi64EEENS7_ILi128EEENS7_ILi96EEEEEENS_10bfloat16_tEfNS_4arch4Sm80ELb0ELb1ELb0ELb1ELb1ELb0ELb0ELb0ELi2ELi2ELi4ELi2ELb1EEENS1_24CollectiveEpilogueBwdGQAISB_fSE_Li256ELb1ELb1EEENS1_19SingleTileSchedulerILb1ELb0ELb0ELi128EEEEEEEEEvNT_6ParamsE,"ax",@progbits
	.align	128
.text._ZN7cutlass13device_kernelIN5flash19enable_sm80_to_sm89INS1_16FlashAttnBwdSm80INS1_25CollectiveMainloopBwdSm80ILi2ELi1EN4cute5tupleIJNS5_1CILi64EEENS7_ILi128EEENS7_ILi96EEEEEENS_10bfloat16_tEfNS_4arch4Sm80ELb0ELb1ELb0ELb1ELb1ELb0ELb0ELb0ELi2ELi2ELi4ELi2ELb1EEENS1_24CollectiveEpilogueBwdGQAISB_fSE_Li256ELb1ELb1EEENS1_19SingleTileSchedulerILb1ELb0ELb0ELi128EEEEEEEEEvNT_6ParamsE:
        .type           _ZN7cutlass13device_kernelIN5flash19enable_sm80_to_sm89INS1_16FlashAttnBwdSm80INS1_25CollectiveMainloopBwdSm80ILi2ELi1EN4cute5tupleIJNS5_1CILi64EEENS7_ILi128EEENS7_ILi96EEEEEENS_10bfloat16_tEfNS_4arch4Sm80ELb0ELb1ELb0ELb1ELb1ELb0ELb0ELb0ELi2ELi2ELi4ELi2ELb1EEENS1_24CollectiveEpilogueBwdGQAISB_fSE_Li256ELb1ELb1EEENS1_19SingleTileSchedulerILb1ELb0ELb0ELi128EEEEEEEEEvNT_6ParamsE,@function
        .size           _ZN7cutlass13device_kernelIN5flash19enable_sm80_to_sm89INS1_16FlashAttnBwdSm80INS1_25CollectiveMainloopBwdSm80ILi2ELi1EN4cute5tupleIJNS5_1CILi64EEENS7_ILi128EEENS7_ILi96EEEEEENS_10bfloat16_tEfNS_4arch4Sm80ELb0ELb1ELb0ELb1ELb1ELb0ELb0ELb0ELi2ELi2ELi4ELi2ELb1EEENS1_24CollectiveEpilogueBwdGQAISB_fSE_Li256ELb1ELb1EEENS1_19SingleTileSchedulerILb1ELb0ELb0ELi128EEEEEEEEEvNT_6ParamsE,(.L_x_90 - _ZN7cutlass13device_kernelIN5flash19enable_sm80_to_sm89INS1_16FlashAttnBwdSm80INS1_25CollectiveMainloopBwdSm80ILi2ELi1EN4cute5tupleIJNS5_1CILi64EEENS7_ILi128EEENS7_ILi96EEEEEENS_10bfloat16_tEfNS_4arch4Sm80ELb0ELb1ELb0ELb1ELb1ELb0ELb0ELb0ELi2ELi2ELi4ELi2ELb1EEENS1_24CollectiveEpilogueBwdGQAISB_fSE_Li256ELb1ELb1EEENS1_19SingleTileSchedulerILb1ELb0ELb0ELi128EEEEEEEEEvNT_6ParamsE)
        .other          _ZN7cutlass13device_kernelIN5flash19enable_sm80_to_sm89INS1_16FlashAttnBwdSm80INS1_25CollectiveMainloopBwdSm80ILi2ELi1EN4cute5tupleIJNS5_1CILi64EEENS7_ILi128EEENS7_ILi96EEEEEENS_10bfloat16_tEfNS_4arch4Sm80ELb0ELb1ELb0ELb1ELb1ELb0ELb0ELb0ELi2ELi2ELi4ELi2ELb1EEENS1_24CollectiveEpilogueBwdGQAISB_fSE_Li256ELb1ELb1EEENS1_19SingleTileSchedulerILb1ELb0ELb0ELi128EEEEEEEEEvNT_6ParamsE,@"STO_CUDA_ENTRY STV_DEFAULT"
_ZN7cutlass13device_kernelIN5flash19enable_sm80_to_sm89INS1_16FlashAttnBwdSm80INS1_25CollectiveMainloopBwdSm80ILi2ELi1EN4cute5tupleIJNS5_1CILi64EEENS7_ILi128EEENS7_ILi96EEEEEENS_10bfloat16_tEfNS_4arch4Sm80ELb0ELb1ELb0ELb1ELb1ELb0ELb0ELb0ELi2ELi2ELi4ELi2ELb1EEENS1_24CollectiveEpilogueBwdGQAISB_fSE_Li256ELb1ELb1EEENS1_19SingleTileSchedulerILb1ELb0ELb0ELi128EEEEEEEEEvNT_6ParamsE:
[----:B------:R-:W-:Y:S01]  /*0000*/  LDC R1, c[0x0][0x28] ;  /* 0x00000a00ff017b82 */ /* 0x000fe20000000800 */
[----:B------:R-:W-:Y:S05]  /*0010*/  EXIT ;  /* 0x000000000000794d */ /* 0x000fea0003800000 */
.L_x_15:
        /* <DEDUP_REMOVED lines=14> */
.L_x_90:


//--------------------- .text._ZN7cutlass13device_kernelIN5flash19enable_sm80_to_sm89INS1_16FlashAttnBwdSm80INS1_25CollectiveMainloopBwdSm80ILi2ELi1EN4cute5tupleIJNS5_1CILi64EEENS7_ILi128EEENS7_ILi96EEEEEENS_10bfloat16_tEfNS_4arch4Sm80ELb1ELb0ELb0ELb0ELb0ELb0ELb0ELb0ELi2ELi2ELi4ELi2ELb1EEENS1_21CollectiveEpilogueBwdISB_SC_SE_Li256ELb0ELb0ELi2EEENS1_25SingleTileBwdLPTSchedulerILb0ELi128ELb0EEEEEEEEEvNT_6ParamsE --------------------------
	.section	.text._ZN7cutlass13device_kernelIN5flash19enable_sm80_to_sm89INS1_16FlashAttnBwdSm80INS1_25CollectiveMainloopBwdSm80ILi2ELi1EN4cute5tupleIJNS5_1CILi64EEENS7_ILi128EEENS7_ILi96EEEEEENS_10bfloat16_tEfNS_4arch4Sm80ELb1ELb0ELb0ELb0ELb0ELb0ELb0ELb0ELi2ELi2ELi4ELi2ELb1EEENS1_21CollectiveEpilogueBwdISB_SC_SE_Li256ELb0ELb0ELi2EEENS1_25SingleTileBwdLPTSchedulerILb0ELi128ELb0EEEEEEEEEvNT_6ParamsE,"ax",@progbits
	.align	128
.text._ZN7cutlass13device_kernelIN5flash19enable_sm80_to_sm89INS1_16FlashAttnBwdSm80INS1_25CollectiveMainloopBwdSm80ILi2ELi1EN4cute5tupleIJNS5_1CILi64EEENS7_ILi128EEENS7_ILi96EEEEEENS_10bfloat16_tEfNS_4arch4Sm80ELb1ELb0ELb0ELb0ELb0ELb0ELb0ELb0ELi2ELi2ELi4ELi2ELb1EEENS1_21CollectiveEpilogueBwdISB_SC_SE_Li256ELb0ELb0ELi2EEENS1_25SingleTileBwdLPTSchedulerILb0ELi128ELb0EEEEEEEEEvNT_6ParamsE:
        .type           _ZN7cutlass13device_kernelIN5flash19enable_sm80_to_sm89INS1_16FlashAttnBwdSm80INS1_25CollectiveMainloopBwdSm80ILi2ELi1EN4cute5tupleIJNS5_1CILi64EEENS7_ILi128EEENS7_ILi96EEEEEENS_10bfloat16_tEfNS_4arch4Sm80ELb1ELb0ELb0ELb0ELb0ELb0ELb0ELb0ELi2ELi2ELi4ELi2ELb1EEENS1_21CollectiveEpilogueBwdISB_SC_SE_Li256ELb0ELb0ELi2EEENS1_25SingleTileBwdLPTSchedulerILb0ELi128ELb0EEEEEEEEEvNT_6ParamsE,@function
        .size           _ZN7cutlass13device_kernelIN5flash19enable_sm80_to_sm89INS1_16FlashAttnBwdSm80INS1_25CollectiveMainloopBwdSm80ILi2ELi1EN4cute5tupleIJNS5_1CILi64EEENS7_ILi128EEENS7_ILi96EEEEEENS_10bfloat16_tEfNS_4arch4Sm80ELb1ELb0ELb0ELb0ELb0ELb0ELb0ELb0ELi2ELi2ELi4ELi2ELb1EEENS1_21CollectiveEpilogueBwdISB_SC_SE_Li256ELb0ELb0ELi2EEENS1_25SingleTileBwdLPTSchedulerILb0ELi128ELb0EEEEEEEEEvNT_6ParamsE,(.L_x_91 - _ZN7cutlass13device_kernelIN5flash19enable_sm80_to_sm89INS1_16FlashAttnBwdSm80INS1_25CollectiveMainloopBwdSm80ILi2ELi1EN4cute5tupleIJNS5_1CILi64EEENS7_ILi128EEENS7_ILi96EEEEEENS_10bfloat16_tEfNS_4arch4Sm80ELb1ELb0ELb0ELb0ELb0ELb0ELb0ELb0ELi2ELi2ELi4ELi2ELb1EEENS1_21CollectiveEpilogueBwdISB_SC_SE_Li256ELb0ELb0ELi2EEENS1_25SingleTileBwdLPTSchedulerILb0ELi128ELb0EEEEEEEEEvNT_6ParamsE)
        .other          _ZN7cutlass13device_kernelIN5flash19enable_sm80_to_sm89INS1_16FlashAttnBwdSm80INS1_25CollectiveMainloopBwdSm80ILi2ELi1EN4cute5tupleIJNS5_1CILi64EEENS7_ILi128EEENS7_ILi96EEEEEENS_10bfloat16_tEfNS_4arch4Sm80ELb1ELb0ELb0ELb0ELb0ELb0ELb0ELb0ELi2ELi2ELi4ELi2ELb1EEENS1_21CollectiveEpilogueBwdISB_SC_SE_Li256ELb0ELb0ELi2EEENS1_25SingleTileBwdLPTSchedulerILb0ELi128ELb0EEEEEEEEEvNT_6ParamsE,@"STO_CUDA_ENTRY STV_DEFAULT"
_ZN7cutlass13device_kernelIN5flash19enable_sm80_to_sm89INS1_16FlashAttnBwdSm80INS1_25CollectiveMainloopBwdSm80ILi2ELi1EN4cute5tupleIJNS5_1CILi64EEENS7_ILi128EEENS7_ILi96EEEEEENS_10bfloat16_tEfNS_4arch4Sm80ELb1ELb0ELb0ELb0ELb0ELb0ELb0ELb0ELi2ELi2ELi4ELi2ELb1EEENS1_21CollectiveEpilogueBwdISB_SC_SE_Li256ELb0ELb0ELi2EEENS1_25SingleTileBwdLPTSchedulerILb0ELi128ELb0EEEEEEEEEvNT_6ParamsE:
[----:B------:R-:W-:Y:S01]  /*0000*/  LDC R1, c[0x0][0x28] ;  /* 0x00000a00ff017b82 */ /* 0x000fe20000000800 */
[----:B------:R-:W-:Y:S05]  /*0010*/  EXIT ;  /* 0x000000000000794d */ /* 0x000fea0003800000 */
.L_x_16:
        /* <DEDUP_REMOVED lines=14> */
.L_x_91:


//--------------------- .text._ZN7cutlass13device_kernelIN5flash19enable_sm80_to_sm89INS1_16FlashAttnBwdSm80INS1_25CollectiveMainloopBwdSm80ILi2ELi1EN4cute5tupleIJNS5_1CILi64EEENS7_ILi128EEENS7_ILi96EEEEEENS_10bfloat16_tEfNS_4arch4Sm80ELb1ELb0ELb0ELb0ELb1ELb0ELb0ELb0ELi2ELi2ELi4ELi2ELb1EEENS1_21CollectiveEpilogueBwdISB_SC_SE_Li256ELb0ELb0ELi2EEENS1_25SingleTileBwdLPTSchedulerILb0ELi128ELb1EEEEEEEEEvNT_6ParamsE --------------------------
	.section	.text._ZN7cutlass13device_kernelIN5flash19enable_sm80_to_sm89INS1_16FlashAttnBwdSm80INS1_25CollectiveMainloopBwdSm80ILi2ELi1EN4cute5tupleIJNS5_1CILi64EEENS7_ILi128EEENS7_ILi96EEEEEENS_10bfloat16_tEfNS_4arch4Sm80ELb1ELb0ELb0ELb0ELb1ELb0ELb0ELb0ELi2ELi2ELi4ELi2ELb1EEENS1_21CollectiveEpilogueBwdISB_SC_SE_Li256ELb0ELb0ELi2EEENS1_25SingleTileBwdLPTSchedulerILb0ELi128ELb1EEEEEEEEEvNT_6ParamsE,"ax",@progbits
	.align	128
.text._ZN7cutlass13device_kernelIN5flash19enable_sm80_to_sm89INS1_16FlashAttnBwdSm80INS1_25CollectiveMainloopBwdSm80ILi2ELi1EN4cute5tupleIJNS5_1CILi64EEENS7_ILi128EEENS7_ILi96EEEEEENS_10bfloat16_tEfNS_4arch4Sm80ELb1ELb0ELb0ELb0ELb1ELb0ELb0ELb0ELi2ELi2ELi4ELi2ELb1EEENS1_21CollectiveEpilogueBwdISB_SC_SE_Li256ELb0ELb0ELi2EEENS1_25SingleTileBwdLPTSchedulerILb0ELi128ELb1EEEEEEEEEvNT_6ParamsE:
        .type           _ZN7cutlass13device_kernelIN5flash19enable_sm80_to_sm89INS1_16FlashAttnBwdSm80INS1_25CollectiveMainloopBwdSm80ILi2ELi1EN4cute5tupleIJNS5_1CILi64EEENS7_ILi128EEENS7_ILi96EEEEEENS_10bfloat16_tEfNS_4arch4Sm80ELb1ELb0ELb0ELb0ELb1ELb0ELb0ELb0ELi2ELi2ELi4ELi2ELb1EEENS1_21CollectiveEpilogueBwdISB_SC_SE_Li256ELb0ELb0ELi2EEENS1_25SingleTileBwdLPTSchedulerILb0ELi128ELb1EEEEEEEEEvNT_6ParamsE,@function
        .size           _ZN7cutlass13device_kernelIN5flash19enable_sm80_to_sm89INS1_16FlashAttnBwdSm80INS1_25CollectiveMainloopBwdSm80ILi2ELi1EN4cute5tupleIJNS5_1CILi64EEENS7_ILi128EEENS7_ILi96EEEEEENS_10bfloat16_tEfNS_4arch4Sm80ELb1ELb0ELb0ELb0ELb1ELb0ELb0ELb0ELi2ELi2ELi4ELi2ELb1EEENS1_21CollectiveEpilogueBwdISB_SC_SE_Li256ELb0ELb0ELi2EEENS1_25SingleTileBwdLPTSchedulerILb0ELi128ELb1EEEEEEEEEvNT_6ParamsE,(.L_x_92 - _ZN7cutlass13device_kernelIN5flash19enable_sm80_to_sm89INS1_16FlashAttnBwdSm80INS1_25CollectiveMainloopBwdSm80ILi2ELi1EN4cute5tupleIJNS5_1CILi64EEENS7_ILi128EEENS7_ILi96EEEEEENS_10bfloat16_tEfNS_4arch4Sm80ELb1ELb0ELb0ELb0ELb1ELb0ELb0ELb0ELi2ELi2ELi4ELi2ELb1EEENS1_21CollectiveEpilogueBwdISB_SC_SE_Li256ELb0ELb0ELi2EEENS1_25SingleTileBwdLPTSchedulerILb0ELi128ELb1EEEEEEEEEvNT_6ParamsE)
        .other          _ZN7cutlass13device_kernelIN5flash19enable_sm80_to_sm89INS1_16FlashAttnBwdSm80INS1_25CollectiveMainloopBwdSm80ILi2ELi1EN4cute5tupleIJNS5_1CILi64EEENS7_ILi128EEENS7_ILi96EEEEEENS_10bfloat16_tEfNS_4arch4Sm80ELb1ELb0ELb0ELb0ELb1ELb0ELb0ELb0ELi2ELi2ELi4ELi2ELb1EEENS1_21CollectiveEpilogueBwdISB_SC_SE_Li256ELb0ELb0ELi2EEENS1_25SingleTileBwdLPTSchedulerILb0ELi128ELb1EEEEEEEEEvNT_6ParamsE,@"STO_CUDA_ENTRY STV_DEFAULT"
_ZN7cutlass13device_kernelIN5flash19enable_sm80_to_sm89INS1_16FlashAttnBwdSm80INS1_25CollectiveMainloopBwdSm80ILi2ELi1EN4cute5tupleIJNS5_1CILi64EEENS7_ILi128EEENS7_ILi96EEEEEENS_10bfloat16_tEfNS_4arch4Sm80ELb1ELb0ELb0ELb0ELb1ELb0ELb0ELb0ELi2ELi2ELi4ELi2ELb1EEENS1_21CollectiveEpilogueBwdISB_SC_SE_Li256ELb0ELb0ELi2EEENS1_25SingleTileBwdLPTSchedulerILb0ELi128ELb1EEEEEEEEEvNT_6ParamsE:
[----:B------:R-:W-:Y:S01]  /*0000*/  LDC R1, c[0x0][0x28] ;  /* 0x00000a00ff017b82 */ /* 0x000fe20000000800 */
[----:B------:R-:W-:Y:S05]  /*0010*/  EXIT ;  /* 0x000000000000794d */ /* 0x000fea0003800000 */
.L_x_17:
        /* <DEDUP_REMOVED lines=14> */
.L_x_92:


//--------------------- .text._ZN7cutlass13device_kernelIN5flash19enable_sm80_to_sm89INS1_16FlashAttnBwdSm80INS1_25CollectiveMainloopBwdSm80ILi2ELi1EN4cute5tupleIJNS5_1CILi64EEENS7_ILi128EEENS7_ILi96EEEEEENS_10bfloat16_tEfNS_4arch4Sm80ELb1ELb0ELb0ELb0ELb0ELb0ELb0ELb0ELi2ELi2ELi4ELi2ELb1EEENS1_24CollectiveEpilogueBwdGQAISB_fSE_Li256ELb0ELb0EEENS1_25SingleTileBwdLPTSchedulerILb0ELi128ELb0EEEEEEEEEvNT_6ParamsE --------------------------
	.section	.text._ZN7cutlass13device_kernelIN5flash19enable_sm80_to_sm89INS1_16FlashAttnBwdSm80INS1_25CollectiveMainloopBwdSm80ILi2ELi1EN4cute5tupleIJNS5_1CILi64EEENS7_ILi128EEENS7_ILi96EEEEEENS_10bfloat16_tEfNS_4arch4Sm80ELb1ELb0ELb0ELb0ELb0ELb0ELb0ELb0ELi2ELi2ELi4ELi2ELb1EEENS1_24CollectiveEpilogueBwdGQAISB_fSE_Li256ELb0ELb0EEENS1_25SingleTileBwdLPTSchedulerILb0ELi128ELb0EEEEEEEEEvNT_6ParamsE,"ax",@progbits
	.align	128
.text._ZN7cutlass13device_kernelIN5flash19enable_sm80_to_sm89INS1_16FlashAttnBwdSm80INS1_25CollectiveMainloopBwdSm80ILi2ELi1EN4cute5tupleIJNS5_1CILi64EEENS7_ILi128EEENS7_ILi96EEEEEENS_10bfloat16_tEfNS_4arch4Sm80ELb1ELb0ELb0ELb0ELb0ELb0ELb0ELb0ELi2ELi2ELi4ELi2ELb1EEENS1_24CollectiveEpilogueBwdGQAISB_fSE_Li256ELb0ELb0EEENS1_25SingleTileBwdLPTSchedulerILb0ELi128ELb0EEEEEEEEEvNT_6ParamsE:
        .type           _ZN7cutlass13device_kernelIN5flash19enable_sm80_to_sm89INS1_16FlashAttnBwdSm80INS1_25CollectiveMainloopBwdSm80ILi2ELi1EN4cute5tupleIJNS5_1CILi64EEENS7_ILi128EEENS7_ILi96EEEEEENS_10bfloat16_tEfNS_4arch4Sm80ELb1ELb0ELb0ELb0ELb0ELb0ELb0ELb0ELi2ELi2ELi4ELi2ELb1EEENS1_24CollectiveEpilogueBwdGQAISB_fSE_Li256ELb0ELb0EEENS1_25SingleTileBwdLPTSchedulerILb0ELi128ELb0EEEEEEEEEvNT_6ParamsE,@function
        .size           _ZN7cutlass13device_kernelIN5flash19enable_sm80_to_sm89INS1_16FlashAttnBwdSm80INS1_25CollectiveMainloopBwdSm80ILi2ELi1EN4cute5tupleIJNS5_1CILi64EEENS7_ILi128EEENS7_ILi96EEEEEENS_10bfloat16_tEfNS_4arch4Sm80ELb1ELb0ELb0ELb0ELb0ELb0ELb0ELb0ELi2ELi2ELi4ELi2ELb1EEENS1_24CollectiveEpilogueBwdGQAISB_fSE_Li256ELb0ELb0EEENS1_25SingleTileBwdLPTSchedulerILb0ELi128ELb0EEEEEEEEEvNT_6ParamsE,(.L_x_93 - _ZN7cutlass13device_kernelIN5flash19enable_sm80_to_sm89INS1_16FlashAttnBwdSm80INS1_25CollectiveMainloopBwdSm80ILi2ELi1EN4cute5tupleIJNS5_1CILi64EEENS7_ILi128EEENS7_ILi96EEEEEENS_10bfloat16_tEfNS_4arch4Sm80ELb1ELb0ELb0ELb0ELb0ELb0ELb0ELb0ELi2ELi2ELi4ELi2ELb1EEENS1_24CollectiveEpilogueBwdGQAISB_fSE_Li256ELb0ELb0EEENS1_25SingleTileBwdLPTSchedulerILb0ELi128ELb0EEEEEEEEEvNT_6ParamsE)
        .other          _ZN7cutlass13device_kernelIN5flash19enable_sm80_to_sm89INS1_16FlashAttnBwdSm80INS1_25CollectiveMainloopBwdSm80ILi2ELi1EN4cute5tupleIJNS5_1CILi64EEENS7_ILi128EEENS7_ILi96EEEEEENS_10bfloat16_tEfNS_4arch4Sm80ELb1ELb0ELb0ELb0ELb0ELb0ELb0ELb0ELi2ELi2ELi4ELi2ELb1EEENS1_24CollectiveEpilogueBwdGQAISB_fSE_Li256ELb0ELb0EEENS1_25SingleTileBwdLPTSchedulerILb0ELi128ELb0EEEEEEEEEvNT_6ParamsE,@"STO_CUDA_ENTRY STV_DEFAULT"
_ZN7cutlass13device_kernelIN5flash19enable_sm80_to_sm89INS1_16FlashAttnBwdSm80INS1_25CollectiveMainloopBwdSm80ILi2ELi1EN4cute5tupleIJNS5_1CILi64EEENS7_ILi128EEENS7_ILi96EEEEEENS_10bfloat16_tEfNS_4arch4Sm80ELb1ELb0ELb0ELb0ELb0ELb0ELb0ELb0ELi2ELi2ELi4ELi2ELb1EEENS1_24CollectiveEpilogueBwdGQAISB_fSE_Li256ELb0ELb0EEENS1_25SingleTileBwdLPTSchedulerILb0ELi128ELb0EEEEEEEEEvNT_6ParamsE:
[----:B------:R-:W-:Y:S01]  /*0000*/  LDC R1, c[0x0][0x28] ;  /* 0x00000a00ff017b82 */ /* 0x000fe20000000800 */
[----:B------:R-:W-:Y:S05]  /*0010*/  EXIT ;  /* 0x000000000000794d */ /* 0x000fea0003800000 */
.L_x_18:
        /* <DEDUP_REMOVED lines=14> */
.L_x_93:


//--------------------- .text._ZN7cutlass13device_kernelIN5flash19enable_sm80_to_sm89INS1_16FlashAttnBwdSm80INS1_25CollectiveMainloopBwdSm80ILi2ELi1EN4cute5tupleIJNS5_1CILi64EEENS7_ILi128EEENS7_ILi96EEEEEENS_10bfloat16_tEfNS_4arch4Sm80ELb1ELb0ELb0ELb0ELb1ELb0ELb0ELb0ELi2ELi2ELi4ELi2ELb1EEENS1_24CollectiveEpilogueBwdGQAISB_fSE_Li256ELb0ELb1EEENS1_25SingleTileBwdLPTSchedulerILb0ELi128ELb1EEEEEEEEEvNT_6ParamsE --------------------------
	.section	.text._ZN7cutlass13device_kernelIN5flash19enable_sm80_to_sm89INS1_16FlashAttnBwdSm80INS1_25CollectiveMainloopBwdSm80ILi2ELi1EN4cute5tupleIJNS5_1CILi64EEENS7_ILi128EEENS7_ILi96EEEEEENS_10bfloat16_tEfNS_4arch4Sm80ELb1ELb0ELb0ELb0ELb1ELb0ELb0ELb0ELi2ELi2ELi4ELi2ELb1EEENS1_24CollectiveEpilogueBwdGQAISB_fSE_Li256ELb0ELb1EEENS1_25SingleTileBwdLPTSchedulerILb0ELi128ELb1EEEEEEEEEvNT_6ParamsE,"ax",@progbits
	.align	128
.text._ZN7cutlass13device_kernelIN5flash19enable_sm80_to_sm89INS1_16FlashAttnBwdSm80INS1_25CollectiveMainloopBwdSm80ILi2ELi1EN4cute5tupleIJNS5_1CILi64EEENS7_ILi128EEENS7_ILi96EEEEEENS_10bfloat16_tEfNS_4arch4Sm80ELb1ELb0ELb0ELb0ELb1ELb0ELb0ELb0ELi2ELi2ELi4ELi2ELb1EEENS1_24CollectiveEpilogueBwdGQAISB_fSE_Li256ELb0ELb1EEENS1_25SingleTileBwdLPTSchedulerILb0ELi128ELb1EEEEEEEEEvNT_6ParamsE:
        .type           _ZN7cutlass13device_kernelIN5flash19enable_sm80_to_sm89INS1_16FlashAttnBwdSm80INS1_25CollectiveMainloopBwdSm80ILi2ELi1EN4cute5tupleIJNS5_1CILi64EEENS7_ILi128EEENS7_ILi96EEEEEENS_10bfloat16_tEfNS_4arch4Sm80ELb1ELb0ELb0ELb0ELb1ELb0ELb0ELb0ELi2ELi2ELi4ELi2ELb1EEENS1_24CollectiveEpilogueBwdGQAISB_fSE_Li256ELb0ELb1EEENS1_25SingleTileBwdLPTSchedulerILb0ELi128ELb1EEEEEEEEEvNT_6ParamsE,@function
        .size           _ZN7cutlass13device_kernelIN5flash19enable_sm80_to_sm89INS1_16FlashAttnBwdSm80INS1_25CollectiveMainloopBwdSm80ILi2ELi1EN4cute5tupleIJNS5_1CILi64EEENS7_ILi128EEENS7_ILi96EEEEEENS_10bfloat16_tEfNS_4arch4Sm80ELb1ELb0ELb0ELb0ELb1ELb0ELb0ELb0ELi2ELi2ELi4ELi2ELb1EEENS1_24CollectiveEpilogueBwdGQAISB_fSE_Li256ELb0ELb1EEENS1_25SingleTileBwdLPTSchedulerILb0ELi128ELb1EEEEEEEEEvNT_6ParamsE,(.L_x_94 - _ZN7cutlass13device_kernelIN5flash19enable_sm80_to_sm89INS1_16FlashAttnBwdSm80INS1_25CollectiveMainloopBwdSm80ILi2ELi1EN4cute5tupleIJNS5_1CILi64EEENS7_ILi128EEENS7_ILi96EEEEEENS_10bfloat16_tEfNS_4arch4Sm80ELb1ELb0ELb0ELb0ELb1ELb0ELb0ELb0ELi2ELi2ELi4ELi2ELb1EEENS1_24CollectiveEpilogueBwdGQAISB_fSE_Li256ELb0ELb1EEENS1_25SingleTileBwdLPTSchedulerILb0ELi128ELb1EEEEEEEEEvNT_6ParamsE)
        .other          _ZN7cutlass13device_kernelIN5flash19enable_sm80_to_sm89INS1_16FlashAttnBwdSm80INS1_25CollectiveMainloopBwdSm80ILi2ELi1EN4cute5tupleIJNS5_1CILi64EEENS7_ILi128EEENS7_ILi96EEEEEENS_10bfloat16_tEfNS_4arch4Sm80ELb1ELb0ELb0ELb0ELb1ELb0ELb0ELb0ELi2ELi2ELi4ELi2ELb1EEENS1_24CollectiveEpilogueBwdGQAISB_fSE_Li256ELb0ELb1EEENS1_25SingleTileBwdLPTSchedulerILb0ELi128ELb1EEEEEEEEEvNT_6ParamsE,@"STO_CUDA_ENTRY STV_DEFAULT"
_ZN7cutlass13device_kernelIN5flash19enable_sm80_to_sm89INS1_16FlashAttnBwdSm80INS1_25CollectiveMainloopBwdSm80ILi2ELi1EN4cute5tupleIJNS5_1CILi64EEENS7_ILi128EEENS7_ILi96EEEEEENS_10bfloat16_tEfNS_4arch4Sm80ELb1ELb0ELb0ELb0ELb1ELb0ELb0ELb0ELi2ELi2ELi4ELi2ELb1EEENS1_24CollectiveEpilogueBwdGQAISB_fSE_Li256ELb0ELb1EEENS1_25SingleTileBwdLPTSchedulerILb0ELi128ELb1EEEEEEEEEvNT_6ParamsE:
[----:B------:R-:W-:Y:S01]  /*0000*/  LDC R1, c[0x0][0x28] ;  /* 0x00000a00ff017b82 */ /* 0x000fe20000000800 */
[----:B------:R-:W-:Y:S05]  /*0010*/  EXIT ;  /* 0x000000000000794d */ /* 0x000fea0003800000 */
.L_x_19:
        /* <DEDUP_REMOVED lines=14> */
.L_x_94:


//--------------------- .text._ZN7cutlass13device_kernelIN5flash19enable_sm80_to_sm89INS1_16FlashAttnBwdSm80INS1_25CollectiveMainloopBwdSm80ILi2ELi1EN4cute5tupleIJNS5_1CILi64EEENS7_ILi128EEENS7_ILi96EEEEEENS_10bfloat16_tEfNS_4arch4Sm80ELb1ELb0ELb0ELb1ELb0ELb0ELb0ELb0ELi2ELi2ELi4ELi2ELb1EEENS1_21CollectiveEpilogueBwdISB_SC_SE_Li256ELb1ELb0ELi2EEENS1_25SingleTileBwdLPTSchedulerILb1ELi128ELb0EEEEEEEEEvNT_6ParamsE --------------------------
	.section	.text._ZN7cutlass13device_kernelIN5flash19enable_sm80_to_sm89INS1_16FlashAttnBwdSm80INS1_25CollectiveMainloopBwdSm80ILi2ELi1EN4cute5tupleIJNS5_1CILi64EEENS7_ILi128EEENS7_ILi96EEEEEENS_10bfloat16_tEfNS_4arch4Sm80ELb1ELb0ELb0ELb1ELb0ELb0ELb0ELb0ELi2ELi2ELi4ELi2ELb1EEENS1_21CollectiveEpilogueBwdISB_SC_SE_Li256ELb1ELb0ELi2EEENS1_25SingleTileBwdLPTSchedulerILb1ELi128ELb0EEEEEEEEEvNT_6ParamsE,"ax",@progbits
	.align	128
.text._ZN7cutlass13device_kernelIN5flash19enable_sm80_to_sm89INS1_16FlashAttnBwdSm80INS1_25CollectiveMainloopBwdSm80ILi2ELi1EN4cute5tupleIJNS5_1CILi64EEENS7_ILi128EEENS7_ILi96EEEEEENS_10bfloat16_tEfNS_4arch4Sm80ELb1ELb0ELb0ELb1ELb0ELb0ELb0ELb0ELi2ELi2ELi4ELi2ELb1EEENS1_21CollectiveEpilogueBwdISB_SC_SE_Li256ELb1ELb0ELi2EEENS1_25SingleTileBwdLPTSchedulerILb1ELi128ELb0EEEEEEEEEvNT_6ParamsE:
        .type           _ZN7cutlass13device_kernelIN5flash19enable_sm80_to_sm89INS1_16FlashAttnBwdSm80INS1_25CollectiveMainloopBwdSm80ILi2ELi1EN4cute5tupleIJNS5_1CILi64EEENS7_ILi128EEENS7_ILi96EEEEEENS_10bfloat16_tEfNS_4arch4Sm80ELb1ELb0ELb0ELb1ELb0ELb0ELb0ELb0ELi2ELi2ELi4ELi2ELb1EEENS1_21CollectiveEpilogueBwdISB_SC_SE_Li256ELb1ELb0ELi2EEENS1_25SingleTileBwdLPTSchedulerILb1ELi128ELb0EEEEEEEEEvNT_6ParamsE,@function
        .size           _ZN7cutlass13device_kernelIN5flash19enable_sm80_to_sm89INS1_16FlashAttnBwdSm80INS1_25CollectiveMainloopBwdSm80ILi2ELi1EN4cute5tupleIJNS5_1CILi64EEENS7_ILi128EEENS7_ILi96EEEEEENS_10bfloat16_tEfNS_4arch4Sm80ELb1ELb0ELb0ELb1ELb0ELb0ELb0ELb0ELi2ELi2ELi4ELi2ELb1EEENS1_21CollectiveEpilogueBwdISB_SC_SE_Li256ELb1ELb0ELi2EEENS1_25SingleTileBwdLPTSchedulerILb1ELi128ELb0EEEEEEEEEvNT_6ParamsE,(.L_x_95 - _ZN7cutlass13device_kernelIN5flash19enable_sm80_to_sm89INS1_16FlashAttnBwdSm80INS1_25CollectiveMainloopBwdSm80ILi2ELi1EN4cute5tupleIJNS5_1CILi64EEENS7_ILi128EEENS7_ILi96EEEEEENS_10bfloat16_tEfNS_4arch4Sm80ELb1ELb0ELb0ELb1ELb0ELb0ELb0ELb0ELi2ELi2ELi4ELi2ELb1EEENS1_21CollectiveEpilogueBwdISB_SC_SE_Li256ELb1ELb0ELi2EEENS1_25SingleTileBwdLPTSchedulerILb1ELi128ELb0EEEEEEEEEvNT_6ParamsE)
        .other          _ZN7cutlass13device_kernelIN5flash19enable_sm80_to_sm89INS1_16FlashAttnBwdSm80INS1_25CollectiveMainloopBwdSm80ILi2ELi1EN4cute5tupleIJNS5_1CILi64EEENS7_ILi128EEENS7_ILi96EEEEEENS_10bfloat16_tEfNS_4arch4Sm80ELb1ELb0ELb0ELb1ELb0ELb0ELb0ELb0ELi2ELi2ELi4ELi2ELb1EEENS1_21CollectiveEpilogueBwdISB_SC_SE_Li256ELb1ELb0ELi2EEENS1_25SingleTileBwdLPTSchedulerILb1ELi128ELb0EEEEEEEEEvNT_6ParamsE,@"STO_CUDA_ENTRY STV_DEFAULT"
_ZN7cutlass13device_kernelIN5flash19enable_sm80_to_sm89INS1_16FlashAttnBwdSm80INS1_25CollectiveMainloopBwdSm80ILi2ELi1EN4cute5tupleIJNS5_1CILi64EEENS7_ILi128EEENS7_ILi96EEEEEENS_10bfloat16_tEfNS_4arch4Sm80ELb1ELb0ELb0ELb1ELb0ELb0ELb0ELb0ELi2ELi2ELi4ELi2ELb1EEENS1_21CollectiveEpilogueBwdISB_SC_SE_Li256ELb1ELb0ELi2EEENS1_25SingleTileBwdLPTSchedulerILb1ELi128ELb0EEEEEEEEEvNT_6ParamsE:
[----:B------:R-:W-:Y:S01]  /*0000*/  LDC R1, c[0x0][0x28] ;  /* 0x00000a00ff017b82 */ /* 0x000fe20000000800 */
[----:B------:R-:W-:Y:S05]  /*0010*/  EXIT ;  /* 0x000000000000794d */ /* 0x000fea0003800000 */
.L_x_20:
        /* <DEDUP_REMOVED lines=14> */
.L_x_95:


//--------------------- .text._ZN7cutlass13device_kernelIN5flash19enable_sm80_to_sm89INS1_16FlashAttnBwdSm80INS1_25CollectiveMainloopBwdSm80ILi2ELi1EN4cute5tupleIJNS5_1CILi64EEENS7_ILi128EEENS7_ILi96EEEEEENS_10bfloat16_tEfNS_4arch4Sm80ELb1ELb0ELb0ELb1ELb1ELb0ELb0ELb0ELi2ELi2ELi4ELi2ELb1EEENS1_21CollectiveEpilogueBwdISB_SC_SE_Li256ELb1ELb0ELi2EEENS1_25SingleTileBwdLPTSchedulerILb1ELi128ELb1EEEEEEEEEvNT_6ParamsE --------------------------
	.section	.text._ZN7cutlass13device_kernelIN5flash19enable_sm80_to_sm89INS1_16FlashAttnBwdSm80INS1_25CollectiveMainloopBwdSm80ILi2ELi1EN4cute5tupleIJNS5_1CILi64EEENS7_ILi128EEENS7_ILi96EEEEEENS_10bfloat16_tEfNS_4arch4Sm80ELb1ELb0ELb0ELb1ELb1ELb0ELb0ELb0ELi2ELi2ELi4ELi2ELb1EEENS1_21CollectiveEpilogueBwdISB_SC_SE_Li256ELb1ELb0ELi2EEENS1_25SingleTileBwdLPTSchedulerILb1ELi128ELb1EEEEEEEEEvNT_6ParamsE,"ax",@progbits
	.align	128
.text._ZN7cutlass13device_kernelIN5flash19enable_sm80_to_sm89INS1_16FlashAttnBwdSm80INS1_25CollectiveMainloopBwdSm80ILi2ELi1EN4cute5tupleIJNS5_1CILi64EEENS7_ILi128EEENS7_ILi96EEEEEENS_10bfloat16_tEfNS_4arch4Sm80ELb1ELb0ELb0ELb1ELb1ELb0ELb0ELb0ELi2ELi2ELi4ELi2ELb1EEENS1_21CollectiveEpilogueBwdISB_SC_SE_Li256ELb1ELb0ELi2EEENS1_25SingleTileBwdLPTSchedulerILb1ELi128ELb1EEEEEEEEEvNT_6ParamsE:
        .type           _ZN7cutlass13device_kernelIN5flash19enable_sm80_to_sm89INS1_16FlashAttnBwdSm80INS1_25CollectiveMainloopBwdSm80ILi2ELi1EN4cute5tupleIJNS5_1CILi64EEENS7_ILi128EEENS7_ILi96EEEEEENS_10bfloat16_tEfNS_4arch4Sm80ELb1ELb0ELb0ELb1ELb1ELb0ELb0ELb0ELi2ELi2ELi4ELi2ELb1EEENS1_21CollectiveEpilogueBwdISB_SC_SE_Li256ELb1ELb0ELi2EEENS1_25SingleTileBwdLPTSchedulerILb1ELi128ELb1EEEEEEEEEvNT_6ParamsE,@function
        .size           _ZN7cutlass13device_kernelIN5flash19enable_sm80_to_sm89INS1_16FlashAttnBwdSm80INS1_25CollectiveMainloopBwdSm80ILi2ELi1EN4cute5tupleIJNS5_1CILi64EEENS7_ILi128EEENS7_ILi96EEEEEENS_10bfloat16_tEfNS_4arch4Sm80ELb1ELb0ELb0ELb1ELb1ELb0ELb0ELb0ELi2ELi2ELi4ELi2ELb1EEENS1_21CollectiveEpilogueBwdISB_SC_SE_Li256ELb1ELb0ELi2EEENS1_25SingleTileBwdLPTSchedulerILb1ELi128ELb1EEEEEEEEEvNT_6ParamsE,(.L_x_96 - _ZN7cutlass13device_kernelIN5flash19enable_sm80_to_sm89INS1_16FlashAttnBwdSm80INS1_25CollectiveMainloopBwdSm80ILi2ELi1EN4cute5tupleIJNS5_1CILi64EEENS7_ILi128EEENS7_ILi96EEEEEENS_10bfloat16_tEfNS_4arch4Sm80ELb1ELb0ELb0ELb1ELb1ELb0ELb0ELb0ELi2ELi2ELi4ELi2ELb1EEENS1_21CollectiveEpilogueBwdISB_SC_SE_Li256ELb1ELb0ELi2EEENS1_25SingleTileBwdLPTSchedulerILb1ELi128ELb1EEEEEEEEEvNT_6ParamsE)
        .other          _ZN7cutlass13device_kernelIN5flash19enable_sm80_to_sm89INS1_16FlashAttnBwdSm80INS1_25CollectiveMainloopBwdSm80ILi2ELi1EN4cute5tupleIJNS5_1CILi64EEENS7_ILi128EEENS7_ILi96EEEEEENS_10bfloat16_tEfNS_4arch4Sm80ELb1ELb0ELb0ELb1ELb1ELb0ELb0ELb0ELi2ELi2ELi4ELi2ELb1EEENS1_21CollectiveEpilogueBwdISB_SC_SE_Li256ELb1ELb0ELi2EEENS1_25SingleTileBwdLPTSchedulerILb1ELi128ELb1EEEEEEEEEvNT_6ParamsE,@"STO_CUDA_ENTRY STV_DEFAULT"
_ZN7cutlass13device_kernelIN5flash19enable_sm80_to_sm89INS1_16FlashAttnBwdSm80INS1_25CollectiveMainloopBwdSm80ILi2ELi1EN4cute5tupleIJNS5_1CILi64EEENS7_ILi128EEENS7_ILi96EEEEEENS_10bfloat16_tEfNS_4arch4Sm80ELb1ELb0ELb0ELb1ELb1ELb0ELb0ELb0ELi2ELi2ELi4ELi2ELb1EEENS1_21CollectiveEpilogueBwdISB_SC_SE_Li256ELb1ELb0ELi2EEENS1_25SingleTileBwdLPTSchedulerILb1ELi128ELb1EEEEEEEEEvNT_6ParamsE:
[----:B------:R-:W-:Y:S01]  /*0000*/  LDC R1, c[0x0][0x28] ;  /* 0x00000a00ff017b82 */ /* 0x000fe20000000800 */
[----:B------:R-:W-:Y:S05]  /*0010*/  EXIT ;  /* 0x000000000000794d */ /* 0x000fea0003800000 */
.L_x_21:
        /* <DEDUP_REMOVED lines=14> */
.L_x_96:


//--------------------- .text._ZN7cutlass13device_kernelIN5flash19enable_sm80_to_sm89INS1_16FlashAttnBwdSm80INS1_25CollectiveMainloopBwdSm80ILi2ELi1EN4cute5tupleIJNS5_1CILi64EEENS7_ILi128EEENS7_ILi96EEEEEENS_10bfloat16_tEfNS_4arch4Sm80ELb1ELb0ELb0ELb1ELb0ELb0ELb0ELb0ELi2ELi2ELi4ELi2ELb1EEENS1_24CollectiveEpilogueBwdGQAISB_fSE_Li256ELb1ELb0EEENS1_25SingleTileBwdLPTSchedulerILb1ELi128ELb0EEEEEEEEEvNT_6ParamsE --------------------------
	.section	.text._ZN7cutlass13device_kernelIN5flash19enable_sm80_to_sm89INS1_16FlashAttnBwdSm80INS1_25CollectiveMainloopBwdSm80ILi2ELi1EN4cute5tupleIJNS5_1CILi64EEENS7_ILi128EEENS7_ILi96EEEEEENS_10bfloat16_tEfNS_4arch4Sm80ELb1ELb0ELb0ELb1ELb0ELb0ELb0ELb0ELi2ELi2ELi4ELi2ELb1EEENS1_24CollectiveEpilogueBwdGQAISB_fSE_Li256ELb1ELb0EEENS1_25SingleTileBwdLPTSchedulerILb1ELi128ELb0EEEEEEEEEvNT_6ParamsE,"ax",@progbits
	.align	128
.text._ZN7cutlass13device_kernelIN5flash19enable_sm80_to_sm89INS1_16FlashAttnBwdSm80INS1_25CollectiveMainloopBwdSm80ILi2ELi1EN4cute5tupleIJNS5_1CILi64EEENS7_ILi128EEENS7_ILi96EEEEEENS_10bfloat16_tEfNS_4arch4Sm80ELb1ELb0ELb0ELb1ELb0ELb0ELb0ELb0ELi2ELi2ELi4ELi2ELb1EEENS1_24CollectiveEpilogueBwdGQAISB_fSE_Li256ELb1ELb0EEENS1_25SingleTileBwdLPTSchedulerILb1ELi128ELb0EEEEEEEEEvNT_6ParamsE:
        .type           _ZN7cutlass13device_kernelIN5flash19enable_sm80_to_sm89INS1_16FlashAttnBwdSm80INS1_25CollectiveMainloopBwdSm80ILi2ELi1EN4cute5tupleIJNS5_1CILi64EEENS7_ILi128EEENS7_ILi96EEEEEENS_10bfloat16_tEfNS_4arch4Sm80ELb1ELb0ELb0ELb1ELb0ELb0ELb0ELb0ELi2ELi2ELi4ELi2ELb1EEENS1_24CollectiveEpilogueBwdGQAISB_fSE_Li256ELb1ELb0EEENS1_25SingleTileBwdLPTSchedulerILb1ELi128ELb0EEEEEEEEEvNT_6ParamsE,@function
        .size           _ZN7cutlass13device_kernelIN5flash19enable_sm80_to_sm89INS1_16FlashAttnBwdSm80INS1_25CollectiveMainloopBwdSm80ILi2ELi1EN4cute5tupleIJNS5_1CILi64EEENS7_ILi128EEENS7_ILi96EEEEEENS_10bfloat16_tEfNS_4arch4Sm80ELb1ELb0ELb0ELb1ELb0ELb0ELb0ELb0ELi2ELi2ELi4ELi2ELb1EEENS1_24CollectiveEpilogueBwdGQAISB_fSE_Li256ELb1ELb0EEENS1_25SingleTileBwdLPTSchedulerILb1ELi128ELb0EEEEEEEEEvNT_6ParamsE,(.L_x_97 - _ZN7cutlass13device_kernelIN5flash19enable_sm80_to_sm89INS1_16FlashAttnBwdSm80INS1_25CollectiveMainloopBwdSm80ILi2ELi1EN4cute5tupleIJNS5_1CILi64EEENS7_ILi128EEENS7_ILi96EEEEEENS_10bfloat16_tEfNS_4arch4Sm80ELb1ELb0ELb0ELb1ELb0ELb0ELb0ELb0ELi2ELi2ELi4ELi2ELb1EEENS1_24CollectiveEpilogueBwdGQAISB_fSE_Li256ELb1ELb0EEENS1_25SingleTileBwdLPTSchedulerILb1ELi128ELb0EEEEEEEEEvNT_6ParamsE)
        .other          _ZN7cutlass13device_kernelIN5flash19enable_sm80_to_sm89INS1_16FlashAttnBwdSm80INS1_25CollectiveMainloopBwdSm80ILi2ELi1EN4cute5tupleIJNS5_1CILi64EEENS7_ILi128EEENS7_ILi96EEEEEENS_10bfloat16_tEfNS_4arch4Sm80ELb1ELb0ELb0ELb1ELb0ELb0ELb0ELb0ELi2ELi2ELi4ELi2ELb1EEENS1_24CollectiveEpilogueBwdGQAISB_fSE_Li256ELb1ELb0EEENS1_25SingleTileBwdLPTSchedulerILb1ELi128ELb0EEEEEEEEEvNT_6ParamsE,@"STO_CUDA_ENTRY STV_DEFAULT"
_ZN7cutlass13device_kernelIN5flash19enable_sm80_to_sm89INS1_16FlashAttnBwdSm80INS1_25CollectiveMainloopBwdSm80ILi2ELi1EN4cute5tupleIJNS5_1CILi64EEENS7_ILi128EEENS7_ILi96EEEEEENS_10bfloat16_tEfNS_4arch4Sm80ELb1ELb0ELb0ELb1ELb0ELb0ELb0ELb0ELi2ELi2ELi4ELi2ELb1EEENS1_24CollectiveEpilogueBwdGQAISB_fSE_Li256ELb1ELb0EEENS1_25SingleTileBwdLPTSchedulerILb1ELi128ELb0EEEEEEEEEvNT_6ParamsE:
[----:B------:R-:W-:Y:S01]  /*0000*/  LDC R1, c[0x0][0x28] ;  /* 0x00000a00ff017b82 */ /* 0x000fe20000000800 */
[----:B------:R-:W-:Y:S05]  /*0010*/  EXIT ;  /* 0x000000000000794d */ /* 0x000fea0003800000 */
.L_x_22:
        /* <DEDUP_REMOVED lines=14> */
.L_x_97:


//--------------------- .text._ZN7cutlass13device_kernelIN5flash19enable_sm80_to_sm89INS1_16FlashAttnBwdSm80INS1_25CollectiveMainloopBwdSm80ILi2ELi1EN4cute5tupleIJNS5_1CILi64EEENS7_ILi128EEENS7_ILi96EEEEEENS_10bfloat16_tEfNS_4arch4Sm80ELb1ELb0ELb0ELb1ELb1ELb0ELb0ELb0ELi2ELi2ELi4ELi2ELb1EEENS1_24CollectiveEpilogueBwdGQAISB_fSE_Li256ELb1ELb1EEENS1_25SingleTileBwdLPTSchedulerILb1ELi128ELb1EEEEEEEEEvNT_6ParamsE --------------------------
	.section	.text._ZN7cutlass13device_kernelIN5flash19enable_sm80_to_sm89INS1_16FlashAttnBwdSm80INS1_25CollectiveMainloopBwdSm80ILi2ELi1EN4cute5tupleIJNS5_1CILi64EEENS7_ILi128EEENS7_ILi96EEEEEENS_10bfloat16_tEfNS_4arch4Sm80ELb1ELb0ELb0ELb1ELb1ELb0ELb0ELb0ELi2ELi2ELi4ELi2ELb1EEENS1_24CollectiveEpilogueBwdGQAISB_fSE_Li256ELb1ELb1EEENS1_25SingleTileBwdLPTSchedulerILb1ELi128ELb1EEEEEEEEEvNT_6ParamsE,"ax",@progbits
	.align	128
.text._ZN7cutlass13device_kernelIN5flash19enable_sm80_to_sm89INS1_16FlashAttnBwdSm80INS1_25CollectiveMainloopBwdSm80ILi2ELi1EN4cute5tupleIJNS5_1CILi64EEENS7_ILi128EEENS7_ILi96EEEEEENS_10bfloat16_tEfNS_4arch4Sm80ELb1ELb0ELb0ELb1ELb1ELb0ELb0ELb0ELi2ELi2ELi4ELi2ELb1EEENS1_24CollectiveEpilogueBwdGQAISB_fSE_Li256ELb1ELb1EEENS1_25SingleTileBwdLPTSchedulerILb1ELi128ELb1EEEEEEEEEvNT_6ParamsE:
        .type           _ZN7cutlass13device_kernelIN5flash19enable_sm80_to_sm89INS1_16FlashAttnBwdSm80INS1_25CollectiveMainloopBwdSm80ILi2ELi1EN4cute5tupleIJNS5_1CILi64EEENS7_ILi128EEENS7_ILi96EEEEEENS_10bfloat16_tEfNS_4arch4Sm80ELb1ELb0ELb0ELb1ELb1ELb0ELb0ELb0ELi2ELi2ELi4ELi2ELb1EEENS1_24CollectiveEpilogueBwdGQAISB_fSE_Li256ELb1ELb1EEENS1_25SingleTileBwdLPTSchedulerILb1ELi128ELb1EEEEEEEEEvNT_6ParamsE,@function
        .size           _ZN7cutlass13device_kernelIN5flash19enable_sm80_to_sm89INS1_16FlashAttnBwdSm80INS1_25CollectiveMainloopBwdSm80ILi2ELi1EN4cute5tupleIJNS5_1CILi64EEENS7_ILi128EEENS7_ILi96EEEEEENS_10bfloat16_tEfNS_4arch4Sm80ELb1ELb0ELb0ELb1ELb1ELb0ELb0ELb0ELi2ELi2ELi4ELi2ELb1EEENS1_24CollectiveEpilogueBwdGQAISB_fSE_Li256ELb1ELb1EEENS1_25SingleTileBwdLPTSchedulerILb1ELi128ELb1EEEEEEEEEvNT_6ParamsE,(.L_x_98 - _ZN7cutlass13device_kernelIN5flash19enable_sm80_to_sm89INS1_16FlashAttnBwdSm80INS1_25CollectiveMainloopBwdSm80ILi2ELi1EN4cute5tupleIJNS5_1CILi64EEENS7_ILi128EEENS7_ILi96EEEEEENS_10bfloat16_tEfNS_4arch4Sm80ELb1ELb0ELb0ELb1ELb1ELb0ELb0ELb0ELi2ELi2ELi4ELi2ELb1EEENS1_24CollectiveEpilogueBwdGQAISB_fSE_Li256ELb1ELb1EEENS1_25SingleTileBwdLPTSchedulerILb1ELi128ELb1EEEEEEEEEvNT_6ParamsE)
        .other          _ZN7cutlass13device_kernelIN5flash19enable_sm80_to_sm89INS1_16FlashAttnBwdSm80INS1_25CollectiveMainloopBwdSm80ILi2ELi1EN4cute5tupleIJNS5_1CILi64EEENS7_ILi128EEENS7_ILi96EEEEEENS_10bfloat16_tEfNS_4arch4Sm80ELb1ELb0ELb0ELb1ELb1ELb0ELb0ELb0ELi2ELi2ELi4ELi2ELb1EEENS1_24CollectiveEpilogueBwdGQAISB_fSE_Li256ELb1ELb1EEENS1_25SingleTileBwdLPTSchedulerILb1ELi128ELb1EEEEEEEEEvNT_6ParamsE,@"STO_CUDA_ENTRY STV_DEFAULT"
_ZN7cutlass13device_kernelIN5flash19enable_sm80_to_sm89INS1_16FlashAttnBwdSm80INS1_25CollectiveMainloopBwdSm80ILi2ELi1EN4cute5tupleIJNS5_1CILi64EEENS7_ILi128EEENS7_ILi96EEEEEENS_10bfloat16_tEfNS_4arch4Sm80ELb1ELb0ELb0ELb1ELb1ELb0ELb0ELb0ELi2ELi2ELi4ELi2ELb1EEENS1_24CollectiveEpilogueBwdGQAISB_fSE_Li256ELb1ELb1EEENS1_25SingleTileBwdLPTSchedulerILb1ELi128ELb1EEEEEEEEEvNT_6ParamsE:
[----:B------:R-:W-:Y:S01]  /*0000*/  LDC R1, c[0x0][0x28] ;  /* 0x00000a00ff017b82 */ /* 0x000fe20000000800 */
[----:B------:R-:W-:Y:S05]  /*0010*/  EXIT ;  /* 0x000000000000794d */ /* 0x000fea0003800000 */
.L_x_23:
        /* <DEDUP_REMOVED lines=14> */
.L_x_98:


//--------------------- .text._ZN7cutlass13device_kernelIN5flash19enable_sm80_to_sm89INS1_16FlashAttnBwdSm80INS1_25CollectiveMainloopBwdSm80ILi2ELi2EN4cute5tupleIJNS5_1CILi64EEENS7_ILi128EEENS7_ILi96EEEEEENS_10bfloat16_tEfNS_4arch4Sm80ELb0ELb0ELb0ELb0ELb0ELb0ELb0ELb0ELi2ELi2ELi4ELi2ELb0EEENS1_21CollectiveEpilogueBwdISB_SC_SE_Li256ELb0ELb0ELi2EEENS1_19SingleTileSchedulerILb0ELb0ELb0ELi128EEEEEEEEEvNT_6ParamsE --------------------------
	.section	.text._ZN7cutlass13device_kernelIN5flash19enable_sm80_to_sm89INS1_16FlashAttnBwdSm80INS1_25CollectiveMainloopBwdSm80ILi2ELi2EN4cute5tupleIJNS5_1CILi64EEENS7_ILi128EEENS7_ILi96EEEEEENS_10bfloat16_tEfNS_4arch4Sm80ELb0ELb0ELb0ELb0ELb0ELb0ELb0ELb0ELi2ELi2ELi4ELi2ELb0EEENS1_21CollectiveEpilogueBwdISB_SC_SE_Li256ELb0ELb0ELi2EEENS1_19SingleTileSchedulerILb0ELb0ELb0ELi128EEEEEEEEEvNT_6ParamsE,"ax",@progbits
	.align	128
.text._ZN7cutlass13device_kernelIN5flash19enable_sm80_to_sm89INS1_16FlashAttnBwdSm80INS1_25CollectiveMainloopBwdSm80ILi2ELi2EN4cute5tupleIJNS5_1CILi64EEENS7_ILi128EEENS7_ILi96EEEEEENS_10bfloat16_tEfNS_4arch4Sm80ELb0ELb0ELb0ELb0ELb0ELb0ELb0ELb0ELi2ELi2ELi4ELi2ELb0EEENS1_21CollectiveEpilogueBwdISB_SC_SE_Li256ELb0ELb0ELi2EEENS1_19SingleTileSchedulerILb0ELb0ELb0ELi128EEEEEEEEEvNT_6ParamsE:
        .type           _ZN7cutlass13device_kernelIN5flash19enable_sm80_to_sm89INS1_16FlashAttnBwdSm80INS1_25CollectiveMainloopBwdSm80ILi2ELi2EN4cute5tupleIJNS5_1CILi64EEENS7_ILi128EEENS7_ILi96EEEEEENS_10bfloat16_tEfNS_4arch4Sm80ELb0ELb0ELb0ELb0ELb0ELb0ELb0ELb0ELi2ELi2ELi4ELi2ELb0EEENS1_21CollectiveEpilogueBwdISB_SC_SE_Li256ELb0ELb0ELi2EEENS1_19SingleTileSchedulerILb0ELb0ELb0ELi128EEEEEEEEEvNT_6ParamsE,@function
        .size           _ZN7cutlass13device_kernelIN5flash19enable_sm80_to_sm89INS1_16FlashAttnBwdSm80INS1_25CollectiveMainloopBwdSm80ILi2ELi2EN4cute5tupleIJNS5_1CILi64EEENS7_ILi128EEENS7_ILi96EEEEEENS_10bfloat16_tEfNS_4arch4Sm80ELb0ELb0ELb0ELb0ELb0ELb0ELb0ELb0ELi2ELi2ELi4ELi2ELb0EEENS1_21CollectiveEpilogueBwdISB_SC_SE_Li256ELb0ELb0ELi2EEENS1_19SingleTileSchedulerILb0ELb0ELb0ELi128EEEEEEEEEvNT_6ParamsE,(.L_x_99 - _ZN7cutlass13device_kernelIN5flash19enable_sm80_to_sm89INS1_16FlashAttnBwdSm80INS1_25CollectiveMainloopBwdSm80ILi2ELi2EN4cute5tupleIJNS5_1CILi64EEENS7_ILi128EEENS7_ILi96EEEEEENS_10bfloat16_tEfNS_4arch4Sm80ELb0ELb0ELb0ELb0ELb0ELb0ELb0ELb0ELi2ELi2ELi4ELi2ELb0EEENS1_21CollectiveEpilogueBwdISB_SC_SE_Li256ELb0ELb0ELi2EEENS1_19SingleTileSchedulerILb0ELb0ELb0ELi128EEEEEEEEEvNT_6ParamsE)
        .other          _ZN7cutlass13device_kernelIN5flash19enable_sm80_to_sm89INS1_16FlashAttnBwdSm80INS1_25CollectiveMainloopBwdSm80ILi2ELi2EN4cute5tupleIJNS5_1CILi64EEENS7_ILi128EEENS7_ILi96EEEEEENS_10bfloat16_tEfNS_4arch4Sm80ELb0ELb0ELb0ELb0ELb0ELb0ELb0ELb0ELi2ELi2ELi4ELi2ELb0EEENS1_21CollectiveEpilogueBwdISB_SC_SE_Li256ELb0ELb0ELi2EEENS1_19SingleTileSchedulerILb0ELb0ELb0ELi128EEEEEEEEEvNT_6ParamsE,@"STO_CUDA_ENTRY STV_DEFAULT"
_ZN7cutlass13device_kernelIN5flash19enable_sm80_to_sm89INS1_16FlashAttnBwdSm80INS1_25CollectiveMainloopBwdSm80ILi2ELi2EN4cute5tupleIJNS5_1CILi64EEENS7_ILi128EEENS7_ILi96EEEEEENS_10bfloat16_tEfNS_4arch4Sm80ELb0ELb0ELb0ELb0ELb0ELb0ELb0ELb0ELi2ELi2ELi4ELi2ELb0EEENS1_21CollectiveEpilogueBwdISB_SC_SE_Li256ELb0ELb0ELi2EEENS1_19SingleTileSchedulerILb0ELb0ELb0ELi128EEEEEEEEEvNT_6ParamsE:
[----:B------:R-:W-:Y:S01]  /*0000*/  LDC R1, c[0x0][0x28] ;  /* 0x00000a00ff017b82 */ /* 0x000fe20000000800 */
[----:B------:R-:W-:Y:S05]  /*0010*/  EXIT ;  /* 0x000000000000794d */ /* 0x000fea0003800000 */
.L_x_24:
        /* <DEDUP_REMOVED lines=14> */
.L_x_99:


//--------------------- .text._ZN7cutlass13device_kernelIN5flash19enable_sm80_to_sm89INS1_16FlashAttnBwdSm80INS1_25CollectiveMainloopBwdSm80ILi2ELi2EN4cute5tupleIJNS5_1CILi64EEENS7_ILi128EEENS7_ILi96EEEEEENS_10bfloat16_tEfNS_4arch4Sm80ELb0ELb0ELb0ELb0ELb1ELb0ELb0ELb0ELi2ELi2ELi4ELi2ELb0EEENS1_21CollectiveEpilogueBwdISB_SC_SE_Li256ELb0ELb0ELi2EEENS1_19SingleTileSchedulerILb0ELb0ELb0ELi128EEEEEEEEEvNT_6ParamsE --------------------------
	.section	.text._ZN7cutlass13device_kernelIN5flash19enable_sm80_to_sm89INS1_16FlashAttnBwdSm80INS1_25CollectiveMainloopBwdSm80ILi2ELi2EN4cute5tupleIJNS5_1CILi64EEENS7_ILi128EEENS7_ILi96EEEEEENS_10bfloat16_tEfNS_4arch4Sm80ELb0ELb0ELb0ELb0ELb1ELb0ELb0ELb0ELi2ELi2ELi4ELi2ELb0EEENS1_21CollectiveEpilogueBwdISB_SC_SE_Li256ELb0ELb0ELi2EEENS1_19SingleTileSchedulerILb0ELb0ELb0ELi128EEEEEEEEEvNT_6ParamsE,"ax",@progbits
	.align	128
.text._ZN7cutlass13device_kernelIN5flash19enable_sm80_to_sm89INS1_16FlashAttnBwdSm80INS1_25CollectiveMainloopBwdSm80ILi2ELi2EN4cute5tupleIJNS5_1CILi64EEENS7_ILi128EEENS7_ILi96EEEEEENS_10bfloat16_tEfNS_4arch4Sm80ELb0ELb0ELb0ELb0ELb1ELb0ELb0ELb0ELi2ELi2ELi4ELi2ELb0EEENS1_21CollectiveEpilogueBwdISB_SC_SE_Li256ELb0ELb0ELi2EEENS1_19SingleTileSchedulerILb0ELb0ELb0ELi128EEEEEEEEEvNT_6ParamsE:
        .type           _ZN7cutlass13device_kernelIN5flash19enable_sm80_to_sm89INS1_16FlashAttnBwdSm80INS1_25CollectiveMainloopBwdSm80ILi2ELi2EN4cute5tupleIJNS5_1CILi64EEENS7_ILi128EEENS7_ILi96EEEEEENS_10bfloat16_tEfNS_4arch4Sm80ELb0ELb0ELb0ELb0ELb1ELb0ELb0ELb0ELi2ELi2ELi4ELi2ELb0EEENS1_21CollectiveEpilogueBwdISB_SC_SE_Li256ELb0ELb0ELi2EEENS1_19SingleTileSchedulerILb0ELb0ELb0ELi128EEEEEEEEEvNT_6ParamsE,@function
        .size           _ZN7cutlass13device_kernelIN5flash19enable_sm80_to_sm89INS1_16FlashAttnBwdSm80INS1_25CollectiveMainloopBwdSm80ILi2ELi2EN4cute5tupleIJNS5_1CILi64EEENS7_ILi128EEENS7_ILi96EEEEEENS_10bfloat16_tEfNS_4arch4Sm80ELb0ELb0ELb0ELb0ELb1ELb0ELb0ELb0ELi2ELi2ELi4ELi2ELb0EEENS1_21CollectiveEpilogueBwdISB_SC_SE_Li256ELb0ELb0ELi2EEENS1_19SingleTileSchedulerILb0ELb0ELb0ELi128EEEEEEEEEvNT_6ParamsE,(.L_x_100 - _ZN7cutlass13device_kernelIN5flash19enable_sm80_to_sm89INS1_16FlashAttnBwdSm80INS1_25CollectiveMainloopBwdSm80ILi2ELi2EN4cute5tupleIJNS5_1CILi64EEENS7_ILi128EEENS7_ILi96EEEEEENS_10bfloat16_tEfNS_4arch4Sm80ELb0ELb0ELb0ELb0ELb1ELb0ELb0ELb0ELi2ELi2ELi4ELi2ELb0EEENS1_21CollectiveEpilogueBwdISB_SC_SE_Li256ELb0ELb0ELi2EEENS1_19SingleTileSchedulerILb0ELb0ELb0ELi128EEEEEEEEEvNT_6ParamsE)
        .other          _ZN7cutlass13device_kernelIN5flash19enable_sm80_to_sm89INS1_16FlashAttnBwdSm80INS1_25CollectiveMainloopBwdSm80ILi2ELi2EN4cute5tupleIJNS5_1CILi64EEENS7_ILi128EEENS7_ILi96EEEEEENS_10bfloat16_tEfNS_4arch4Sm80ELb0ELb0ELb0ELb0ELb1ELb0ELb0ELb0ELi2ELi2ELi4ELi2ELb0EEENS1_21CollectiveEpilogueBwdISB_SC_SE_Li256ELb0ELb0ELi2EEENS1_19SingleTileSchedulerILb0ELb0ELb0ELi128EEEEEEEEEvNT_6ParamsE,@"STO_CUDA_ENTRY STV_DEFAULT"
_ZN7cutlass13device_kernelIN5flash19enable_sm80_to_sm89INS1_16FlashAttnBwdSm80INS1_25CollectiveMainloopBwdSm80ILi2ELi2EN4cute5tupleIJNS5_1CILi64EEENS7_ILi128EEENS7_ILi96EEEEEENS_10bfloat16_tEfNS_4arch4Sm80ELb0ELb0ELb0ELb0ELb1ELb0ELb0ELb0ELi2ELi2ELi4ELi2ELb0EEENS1_21CollectiveEpilogueBwdISB_SC_SE_Li256ELb0ELb0ELi2EEENS1_19SingleTileSchedulerILb0ELb0ELb0ELi128EEEEEEEEEvNT_6ParamsE:
[----:B------:R-:W-:Y:S01]  /*0000*/  LDC R1, c[0x0][0x28] ;  /* 0x00000a00ff017b82 */ /* 0x000fe20000000800 */
[----:B------:R-:W-:Y:S05]  /*0010*/  EXIT ;  /* 0x000000000000794d */ /* 0x000fea0003800000 */
.L_x_25:
        /* <DEDUP_REMOVED lines=14> */
.L_x_100:


//--------------------- .text._ZN7cutlass13device_kernelIN5flash19enable_sm80_to_sm89INS1_16FlashAttnBwdSm80INS1_25CollectiveMainloopBwdSm80ILi2ELi2EN4cute5tupleIJNS5_1CILi64EEENS7_ILi128EEENS7_ILi96EEEEEENS_10bfloat16_tEfNS_4arch4Sm80ELb0ELb0ELb0ELb0ELb0ELb0ELb0ELb0ELi2ELi2ELi4ELi2ELb0EEENS1_24CollectiveEpilogueBwdGQAISB_fSE_Li256ELb0ELb0EEENS1_19SingleTileSchedulerILb0ELb0ELb0ELi128EEEEEEEEEvNT_6ParamsE --------------------------
	.section	.text._ZN7cutlass13device_kernelIN5flash19enable_sm80_to_sm89INS1_16FlashAttnBwdSm80INS1_25CollectiveMainloopBwdSm80ILi2ELi2EN4cute5tupleIJNS5_1CILi64EEENS7_ILi128EEENS7_ILi96EEEEEENS_10bfloat16_tEfNS_4arch4Sm80ELb0ELb0ELb0ELb0ELb0ELb0ELb0ELb0ELi2ELi2ELi4ELi2ELb0EEENS1_24CollectiveEpilogueBwdGQAISB_fSE_Li256ELb0ELb0EEENS1_19SingleTileSchedulerILb0ELb0ELb0ELi128EEEEEEEEEvNT_6ParamsE,"ax",@progbits
	.align	128
.text._ZN7cutlass13device_kernelIN5flash19enable_sm80_to_sm89INS1_16FlashAttnBwdSm80INS1_25CollectiveMainloopBwdSm80ILi2ELi2EN4cute5tupleIJNS5_1CILi64EEENS7_ILi128EEENS7_ILi96EEEEEENS_10bfloat16_tEfNS_4arch4Sm80ELb0ELb0ELb0ELb0ELb0ELb0ELb0ELb0ELi2ELi2ELi4ELi2ELb0EEENS1_24CollectiveEpilogueBwdGQAISB_fSE_Li256ELb0ELb0EEENS1_19SingleTileSchedulerILb0ELb0ELb0ELi128EEEEEEEEEvNT_6ParamsE:
        .type           _ZN7cutlass13device_kernelIN5flash19enable_sm80_to_sm89INS1_16FlashAttnBwdSm80INS1_25CollectiveMainloopBwdSm80ILi2ELi2EN4cute5tupleIJNS5_1CILi64EEENS7_ILi128EEENS7_ILi96EEEEEENS_10bfloat16_tEfNS_4arch4Sm80ELb0ELb0ELb0ELb0ELb0ELb0ELb0ELb0ELi2ELi2ELi4ELi2ELb0EEENS1_24CollectiveEpilogueBwdGQAISB_fSE_Li256ELb0ELb0EEENS1_19SingleTileSchedulerILb0ELb0ELb0ELi128EEEEEEEEEvNT_6ParamsE,@function
        .size           _ZN7cutlass13device_kernelIN5flash19enable_sm80_to_sm89INS1_16FlashAttnBwdSm80INS1_25CollectiveMainloopBwdSm80ILi2ELi2EN4cute5tupleIJNS5_1CILi64EEENS7_ILi128EEENS7_ILi96EEEEEENS_10bfloat16_tEfNS_4arch4Sm80ELb0ELb0ELb0ELb0ELb0ELb0ELb0ELb0ELi2ELi2ELi4ELi2ELb0EEENS1_24CollectiveEpilogueBwdGQAISB_fSE_Li256ELb0ELb0EEENS1_19SingleTileSchedulerILb0ELb0ELb0ELi128EEEEEEEEEvNT_6ParamsE,(.L_x_101 - _ZN7cutlass13device_kernelIN5flash19enable_sm80_to_sm89INS1_16FlashAttnBwdSm80INS1_25CollectiveMainloopBwdSm80ILi2ELi2EN4cute5tupleIJNS5_1CILi64EEENS7_ILi128EEENS7_ILi96EEEEEENS_10bfloat16_tEfNS_4arch4Sm80ELb0ELb0ELb0ELb0ELb0ELb0ELb0ELb0ELi2ELi2ELi4ELi2ELb0EEENS1_24CollectiveEpilogueBwdGQAISB_fSE_Li256ELb0ELb0EEENS1_19SingleTileSchedulerILb0ELb0ELb0ELi128EEEEEEEEEvNT_6ParamsE)
        .other          _ZN7cutlass13device_kernelIN5flash19enable_sm80_to_sm89INS1_16FlashAttnBwdSm80INS1_25CollectiveMainloopBwdSm80ILi2ELi2EN4cute5tupleIJNS5_1CILi64EEENS7_ILi128EEENS7_ILi96EEEEEENS_10bfloat16_tEfNS_4arch4Sm80ELb0ELb0ELb0ELb0ELb0ELb0ELb0ELb0ELi2ELi2ELi4ELi2ELb0EEENS1_24CollectiveEpilogueBwdGQAISB_fSE_Li256ELb0ELb0EEENS1_19SingleTileSchedulerILb0ELb0ELb0ELi128EEEEEEEEEvNT_6ParamsE,@"STO_CUDA_ENTRY STV_DEFAULT"
_ZN7cutlass13device_kernelIN5flash19enable_sm80_to_sm89INS1_16FlashAttnBwdSm80INS1_25CollectiveMainloopBwdSm80ILi2ELi2EN4cute5tupleIJNS5_1CILi64EEENS7_ILi128EEENS7_ILi96EEEEEENS_10bfloat16_tEfNS_4arch4Sm80ELb0ELb0ELb0ELb0ELb0ELb0ELb0ELb0ELi2ELi2ELi4ELi2ELb0EEENS1_24CollectiveEpilogueBwdGQAISB_fSE_Li256ELb0ELb0EEENS1_19SingleTileSchedulerILb0ELb0ELb0ELi128EEEEEEEEEvNT_6ParamsE:
[----:B------:R-:W-:Y:S01]  /*0000*/  LDC R1, c[0x0][0x28] ;  /* 0x00000a00ff017b82 */ /* 0x000fe20000000800 */
[----:B------:R-:W-:Y:S05]  /*0010*/  EXIT ;  /* 0x000000000000794d */ /* 0x000fea0003800000 */
.L_x_26:
        /* <DEDUP_REMOVED lines=14> */
.L_x_101:


//--------------------- .text._ZN7cutlass13device_kernelIN5flash19enable_sm80_to_sm89INS1_16FlashAttnBwdSm80INS1_25CollectiveMainloopBwdSm80ILi2ELi2EN4cute5tupleIJNS5_1CILi64EEENS7_ILi128EEENS7_ILi96EEEEEENS_10bfloat16_tEfNS_4arch4Sm80ELb0ELb0ELb0ELb0ELb1ELb0ELb0ELb0ELi2ELi2ELi4ELi2ELb0EEENS1_24CollectiveEpilogueBwdGQAISB_fSE_Li256ELb0ELb1EEENS1_19SingleTileSchedulerILb0ELb0ELb0ELi128EEEEEEEEEvNT_6ParamsE --------------------------
	.section	.text._ZN7cutlass13device_kernelIN5flash19enable_sm80_to_sm89INS1_16FlashAttnBwdSm80INS1_25CollectiveMainloopBwdSm80ILi2ELi2EN4cute5tupleIJNS5_1CILi64EEENS7_ILi128EEENS7_ILi96EEEEEENS_10bfloat16_tEfNS_4arch4Sm80ELb0ELb0ELb0ELb0ELb1ELb0ELb0ELb0ELi2ELi2ELi4ELi2ELb0EEENS1_24CollectiveEpilogueBwdGQAISB_fSE_Li256ELb0ELb1EEENS1_19SingleTileSchedulerILb0ELb0ELb0ELi128EEEEEEEEEvNT_6ParamsE,"ax",@progbits
	.align	128
.text._ZN7cutlass13device_kernelIN5flash19enable_sm80_to_sm89INS1_16FlashAttnBwdSm80INS1_25CollectiveMainloopBwdSm80ILi2ELi2EN4cute5tupleIJNS5_1CILi64EEENS7_ILi128EEENS7_ILi96EEEEEENS_10bfloat16_tEfNS_4arch4Sm80ELb0ELb0ELb0ELb0ELb1ELb0ELb0ELb0ELi2ELi2ELi4ELi2ELb0EEENS1_24CollectiveEpilogueBwdGQAISB_fSE_Li256ELb0ELb1EEENS1_19SingleTileSchedulerILb0ELb0ELb0ELi128EEEEEEEEEvNT_6ParamsE:
        .type           _ZN7cutlass13device_kernelIN5flash19enable_sm80_to_sm89INS1_16FlashAttnBwdSm80INS1_25CollectiveMainloopBwdSm80ILi2ELi2EN4cute5tupleIJNS5_1CILi64EEENS7_ILi128EEENS7_ILi96EEEEEENS_10bfloat16_tEfNS_4arch4Sm80ELb0ELb0ELb0ELb0ELb1ELb0ELb0ELb0ELi2ELi2ELi4ELi2ELb0EEENS1_24CollectiveEpilogueBwdGQAISB_fSE_Li256ELb0ELb1EEENS1_19SingleTileSchedulerILb0ELb0ELb0ELi128EEEEEEEEEvNT_6ParamsE,@function
        .size           _ZN7cutlass13device_kernelIN5flash19enable_sm80_to_sm89INS1_16FlashAttnBwdSm80INS1_25CollectiveMainloopBwdSm80ILi2ELi2EN4cute5tupleIJNS5_1CILi64EEENS7_ILi128EEENS7_ILi96EEEEEENS_10bfloat16_tEfNS_4arch4Sm80ELb0ELb0ELb0ELb0ELb1ELb0ELb0ELb0ELi2ELi2ELi4ELi2ELb0EEENS1_24CollectiveEpilogueBwdGQAISB_fSE_Li256ELb0ELb1EEENS1_19SingleTileSchedulerILb0ELb0ELb0ELi128EEEEEEEEEvNT_6ParamsE,(.L_x_102 - _ZN7cutlass13device_kernelIN5flash19enable_sm80_to_sm89INS1_16FlashAttnBwdSm80INS1_25CollectiveMainloopBwdSm80ILi2ELi2EN4cute5tupleIJNS5_1CILi64EEENS7_ILi128EEENS7_ILi96EEEEEENS_10bfloat16_tEfNS_4arch4Sm80ELb0ELb0ELb0ELb0ELb1ELb0ELb0ELb0ELi2ELi2ELi4ELi2ELb0EEENS1_24CollectiveEpilogueBwdGQAISB_fSE_Li256ELb0ELb1EEENS1_19SingleTileSchedulerILb0ELb0ELb0ELi128EEEEEEEEEvNT_6ParamsE)
        .other          _ZN7cutlass13device_kernelIN5flash19enable_sm80_to_sm89INS1_16FlashAttnBwdSm80INS1_25CollectiveMainloopBwdSm80ILi2ELi2EN4cute5tupleIJNS5_1CILi64EEENS7_ILi128EEENS7_ILi96EEEEEENS_10bfloat16_tEfNS_4arch4Sm80ELb0ELb0ELb0ELb0ELb1ELb0ELb0ELb0ELi2ELi2ELi4ELi2ELb0EEENS1_24CollectiveEpilogueBwdGQAISB_fSE_Li256ELb0ELb1EEENS1_19SingleTileSchedulerILb0ELb0ELb0ELi128EEEEEEEEEvNT_6ParamsE,@"STO_CUDA_ENTRY STV_DEFAULT"
_ZN7cutlass13device_kernelIN5flash19enable_sm80_to_sm89INS1_16FlashAttnBwdSm80INS1_25CollectiveMainloopBwdSm80ILi2ELi2EN4cute5tupleIJNS5_1CILi64EEENS7_ILi128EEENS7_ILi96EEEEEENS_10bfloat16_tEfNS_4arch4Sm80ELb0ELb0ELb0ELb0ELb1ELb0ELb0ELb0ELi2ELi2ELi4ELi2ELb0EEENS1_24CollectiveEpilogueBwdGQAISB_fSE_Li256ELb0ELb1EEENS1_19SingleTileSchedulerILb0ELb0ELb0ELi128EEEEEEEEEvNT_6ParamsE:
[----:B------:R-:W-:Y:S01]  /*0000*/  LDC R1, c[0x0][0x28] ;  /* 0x00000a00ff017b82 */ /* 0x000fe20000000800 */
[----:B------:R-:W-:Y:S05]  /*0010*/  EXIT ;  /* 0x000000000000794d */ /* 0x000fea0003800000 */
.L_x_27:
        /* <DEDUP_REMOVED lines=14> */
.L_x_102:


//--------------------- .text._ZN7cutlass13device_kernelIN5flash19enable_sm80_to_sm89INS1_16FlashAttnBwdSm80INS1_25CollectiveMainloopBwdSm80ILi2ELi2EN4cute5tupleIJNS5_1CILi64EEENS7_ILi128EEENS7_ILi96EEEEEENS_10bfloat16_tEfNS_4arch4Sm80ELb0ELb0ELb0ELb1ELb0ELb0ELb0ELb0ELi2ELi2ELi4ELi2ELb0EEENS1_21CollectiveEpilogueBwdISB_SC_SE_Li256ELb1ELb0ELi2EEENS1_19SingleTileSchedulerILb1ELb0ELb0ELi128EEEEEEEEEvNT_6ParamsE --------------------------
	.section	.text._ZN7cutlass13device_kernelIN5flash19enable_sm80_to_sm89INS1_16FlashAttnBwdSm80INS1_25CollectiveMainloopBwdSm80ILi2ELi2EN4cute5tupleIJNS5_1CILi64EEENS7_ILi128EEENS7_ILi96EEEEEENS_10bfloat16_tEfNS_4arch4Sm80ELb0ELb0ELb0ELb1ELb0ELb0ELb0ELb0ELi2ELi2ELi4ELi2ELb0EEENS1_21CollectiveEpilogueBwdISB_SC_SE_Li256ELb1ELb0ELi2EEENS1_19SingleTileSchedulerILb1ELb0ELb0ELi128EEEEEEEEEvNT_6ParamsE,"ax",@progbits
	.align	128
.text._ZN7cutlass13device_kernelIN5flash19enable_sm80_to_sm89INS1_16FlashAttnBwdSm80INS1_25CollectiveMainloopBwdSm80ILi2ELi2EN4cute5tupleIJNS5_1CILi64EEENS7_ILi128EEENS7_ILi96EEEEEENS_10bfloat16_tEfNS_4arch4Sm80ELb0ELb0ELb0ELb1ELb0ELb0ELb0ELb0ELi2ELi2ELi4ELi2ELb0EEENS1_21CollectiveEpilogueBwdISB_SC_SE_Li256ELb1ELb0ELi2EEENS1_19SingleTileSchedulerILb1ELb0ELb0ELi128EEEEEEEEEvNT_6ParamsE:
        .type           _ZN7cutlass13device_kernelIN5flash19enable_sm80_to_sm89INS1_16FlashAttnBwdSm80INS1_25CollectiveMainloopBwdSm80ILi2ELi2EN4cute5tupleIJNS5_1CILi64EEENS7_ILi128EEENS7_ILi96EEEEEENS_10bfloat16_tEfNS_4arch4Sm80ELb0ELb0ELb0ELb1ELb0ELb0ELb0ELb0ELi2ELi2ELi4ELi2ELb0EEENS1_21CollectiveEpilogueBwdISB_SC_SE_Li256ELb1ELb0ELi2EEENS1_19SingleTileSchedulerILb1ELb0ELb0ELi128EEEEEEEEEvNT_6ParamsE,@function
        .size           _ZN7cutlass13device_kernelIN5flash19enable_sm80_to_sm89INS1_16FlashAttnBwdSm80INS1_25CollectiveMainloopBwdSm80ILi2ELi2EN4cute5tupleIJNS5_1CILi64EEENS7_ILi128EEENS7_ILi96EEEEEENS_10bfloat16_tEfNS_4arch4Sm80ELb0ELb0ELb0ELb1ELb0ELb0ELb0ELb0ELi2ELi2ELi4ELi2ELb0EEENS1_21CollectiveEpilogueBwdISB_SC_SE_Li256ELb1ELb0ELi2EEENS1_19SingleTileSchedulerILb1ELb0ELb0ELi128EEEEEEEEEvNT_6ParamsE,(.L_x_103 - _ZN7cutlass13device_kernelIN5flash19enable_sm80_to_sm89INS1_16FlashAttnBwdSm80INS1_25CollectiveMainloopBwdSm80ILi2ELi2EN4cute5tupleIJNS5_1CILi64EEENS7_ILi128EEENS7_ILi96EEEEEENS_10bfloat16_tEfNS_4arch4Sm80ELb0ELb0ELb0ELb1ELb0ELb0ELb0ELb0ELi2ELi2ELi4ELi2ELb0EEENS1_21CollectiveEpilogueBwdISB_SC_SE_Li256ELb1ELb0ELi2EEENS1_19SingleTileSchedulerILb1ELb0ELb0ELi128EEEEEEEEEvNT_6ParamsE)
        .other          _ZN7cutlass13device_kernelIN5flash19enable_sm80_to_sm89INS1_16FlashAttnBwdSm80INS1_25CollectiveMainloopBwdSm80ILi2ELi2EN4cute5tupleIJNS5_1CILi64EEENS7_ILi128EEENS7_ILi96EEEEEENS_10bfloat16_tEfNS_4arch4Sm80ELb0ELb0ELb0ELb1ELb0ELb0ELb0ELb0ELi2ELi2ELi4ELi2ELb0EEENS1_21CollectiveEpilogueBwdISB_SC_SE_Li256ELb1ELb0ELi2EEENS1_19SingleTileSchedulerILb1ELb0ELb0ELi128EEEEEEEEEvNT_6ParamsE,@"STO_CUDA_ENTRY STV_DEFAULT"
_ZN7cutlass13device_kernelIN5flash19enable_sm80_to_sm89INS1_16FlashAttnBwdSm80INS1_25CollectiveMainloopBwdSm80ILi2ELi2EN4cute5tupleIJNS5_1CILi64EEENS7_ILi128EEENS7_ILi96EEEEEENS_10bfloat16_tEfNS_4arch4Sm80ELb0ELb0ELb0ELb1ELb0ELb0ELb0ELb0ELi2ELi2ELi4ELi2ELb0EEENS1_21CollectiveEpilogueBwdISB_SC_SE_Li256ELb1ELb0ELi2EEENS1_19SingleTileSchedulerILb1ELb0ELb0ELi128EEEEEEEEEvNT_6ParamsE:
[----:B------:R-:W-:Y:S01]  /*0000*/  LDC R1, c[0x0][0x28] ;  /* 0x00000a00ff017b82 */ /* 0x000fe20000000800 */
[----:B------:R-:W-:Y:S05]  /*0010*/  EXIT ;  /* 0x000000000000794d */ /* 0x000fea0003800000 */
.L_x_28:
        /* <DEDUP_REMOVED lines=14> */
.L_x_103:


//--------------------- .text._ZN7cutlass13device_kernelIN5flash19enable_sm80_to_sm89INS1_16FlashAttnBwdSm80INS1_25CollectiveMainloopBwdSm80ILi2ELi2EN4cute5tupleIJNS5_1CILi64EEENS7_ILi128EEENS7_ILi96EEEEEENS_10bfloat16_tEfNS_4arch4Sm80ELb0ELb0ELb0ELb1ELb1ELb0ELb0ELb0ELi2ELi2ELi4ELi2ELb0EEENS1_21CollectiveEpilogueBwdISB_SC_SE_Li256ELb1ELb0ELi2EEENS1_19SingleTileSchedulerILb1ELb0ELb0ELi128EEEEEEEEEvNT_6ParamsE --------------------------
	.section	.text._ZN7cutlass13device_kernelIN5flash19enable_sm80_to_sm89INS1_16FlashAttnBwdSm80INS1_25CollectiveMainloopBwdSm80ILi2ELi2EN4cute5tupleIJNS5_1CILi64EEENS7_ILi128EEENS7_ILi96EEEEEENS_10bfloat16_tEfNS_4arch4Sm80ELb0ELb0ELb0ELb1ELb1ELb0ELb0ELb0ELi2ELi2ELi4ELi2ELb0EEENS1_21CollectiveEpilogueBwdISB_SC_SE_Li256ELb1ELb0ELi2EEENS1_19SingleTileSchedulerILb1ELb0ELb0ELi128EEEEEEEEEvNT_6ParamsE,"ax",@progbits
	.align	128
.text._ZN7cutlass13device_kernelIN5flash19enable_sm80_to_sm89INS1_16FlashAttnBwdSm80INS1_25CollectiveMainloopBwdSm80ILi2ELi2EN4cute5tupleIJNS5_1CILi64EEENS7_ILi128EEENS7_ILi96EEEEEENS_10bfloat16_tEfNS_4arch4Sm80ELb0ELb0ELb0ELb1ELb1ELb0ELb0ELb0ELi2ELi2ELi4ELi2ELb0EEENS1_21CollectiveEpilogueBwdISB_SC_SE_Li256ELb1ELb0ELi2EEENS1_19SingleTileSchedulerILb1ELb0ELb0ELi128EEEEEEEEEvNT_6ParamsE:
        .type           _ZN7cutlass13device_kernelIN5flash19enable_sm80_to_sm89INS1_16FlashAttnBwdSm80INS1_25CollectiveMainloopBwdSm80ILi2ELi2EN4cute5tupleIJNS5_1CILi64EEENS7_ILi128EEENS7_ILi96EEEEEENS_10bfloat16_tEfNS_4arch4Sm80ELb0ELb0ELb0ELb1ELb1ELb0ELb0ELb0ELi2ELi2ELi4ELi2ELb0EEENS1_21CollectiveEpilogueBwdISB_SC_SE_Li256ELb1ELb0ELi2EEENS1_19SingleTileSchedulerILb1ELb0ELb0ELi128EEEEEEEEEvNT_6ParamsE,@function
        .size           _ZN7cutlass13device_kernelIN5flash19enable_sm80_to_sm89INS1_16FlashAttnBwdSm80INS1_25CollectiveMainloopBwdSm80ILi2ELi2EN4cute5tupleIJNS5_1CILi64EEENS7_ILi128EEENS7_ILi96EEEEEENS_10bfloat16_tEfNS_4arch4Sm80ELb0ELb0ELb0ELb1ELb1ELb0ELb0ELb0ELi2ELi2ELi4ELi2ELb0EEENS1_21CollectiveEpilogueBwdISB_SC_SE_Li256ELb1ELb0ELi2EEENS1_19SingleTileSchedulerILb1ELb0ELb0ELi128EEEEEEEEEvNT_6ParamsE,(.L_x_104 - _ZN7cutlass13device_kernelIN5flash19enable_sm80_to_sm89INS1_16FlashAttnBwdSm80INS1_25CollectiveMainloopBwdSm80ILi2ELi2EN4cute5tupleIJNS5_1CILi64EEENS7_ILi128EEENS7_ILi96EEEEEENS_10bfloat16_tEfNS_4arch4Sm80ELb0ELb0ELb0ELb1ELb1ELb0ELb0ELb0ELi2ELi2ELi4ELi2ELb0EEENS1_21CollectiveEpilogueBwdISB_SC_SE_Li256ELb1ELb0ELi2EEENS1_19SingleTileSchedulerILb1ELb0ELb0ELi128EEEEEEEEEvNT_6ParamsE)
        .other          _ZN7cutlass13device_kernelIN5flash19enable_sm80_to_sm89INS1_16FlashAttnBwdSm80INS1_25CollectiveMainloopBwdSm80ILi2ELi2EN4cute5tupleIJNS5_1CILi64EEENS7_ILi128EEENS7_ILi96EEEEEENS_10bfloat16_tEfNS_4arch4Sm80ELb0ELb0ELb0ELb1ELb1ELb0ELb0ELb0ELi2ELi2ELi4ELi2ELb0EEENS1_21CollectiveEpilogueBwdISB_SC_SE_Li256ELb1ELb0ELi2EEENS1_19SingleTileSchedulerILb1ELb0ELb0ELi128EEEEEEEEEvNT_6ParamsE,@"STO_CUDA_ENTRY STV_DEFAULT"
_ZN7cutlass13device_kernelIN5flash19enable_sm80_to_sm89INS1_16FlashAttnBwdSm80INS1_25CollectiveMainloopBwdSm80ILi2ELi2EN4cute5tupleIJNS5_1CILi64EEENS7_ILi128EEENS7_ILi96EEEEEENS_10bfloat16_tEfNS_4arch4Sm80ELb0ELb0ELb0ELb1ELb1ELb0ELb0ELb0ELi2ELi2ELi4ELi2ELb0EEENS1_21CollectiveEpilogueBwdISB_SC_SE_Li256ELb1ELb0ELi2EEENS1_19SingleTileSchedulerILb1ELb0ELb0ELi128EEEEEEEEEvNT_6ParamsE:
[----:B------:R-:W-:Y:S01]  /*0000*/  LDC R1, c[0x0][0x28] ;  /* 0x00000a00ff017b82 */ /* 0x000fe20000000800 */
[----:B------:R-:W-:Y:S05]  /*0010*/  EXIT ;  /* 0x000000000000794d */ /* 0x000fea0003800000 */
.L_x_29:
        /* <DEDUP_REMOVED lines=14> */
.L_x_104:


//--------------------- .text._ZN7cutlass13device_kernelIN5flash19enable_sm80_to_sm89INS1_16FlashAttnBwdSm80INS1_25CollectiveMainloopBwdSm80ILi2ELi2EN4cute5tupleIJNS5_1CILi64EEENS7_ILi128EEENS7_ILi96EEEEEENS_10bfloat16_tEfNS_4arch4Sm80ELb0ELb0ELb0ELb1ELb0ELb0ELb0ELb0ELi2ELi2ELi4ELi2ELb0EEENS1_24CollectiveEpilogueBwdGQAISB_fSE_Li256ELb1ELb0EEENS1_19SingleTileSchedulerILb1ELb0ELb0ELi128EEEEEEEEEvNT_6ParamsE --------------------------
	.section	.text._ZN7cutlass13device_kernelIN5flash19enable_sm80_to_sm89INS1_16FlashAttnBwdSm80INS1_25CollectiveMainloopBwdSm80ILi2ELi2EN4cute5tupleIJNS5_1CILi64EEENS7_ILi128EEENS7_ILi96EEEEEENS_10bfloat16_tEfNS_4arch4Sm80ELb0ELb0ELb0ELb1ELb0ELb0ELb0ELb0ELi2ELi2ELi4ELi2ELb0EEENS1_24CollectiveEpilogueBwdGQAISB_fSE_Li256ELb1ELb0EEENS1_19SingleTileSchedulerILb1ELb0ELb0ELi128EEEEEEEEEvNT_6ParamsE,"ax",@progbits
	.align	128
.text._ZN7cutlass13device_kernelIN5flash19enable_sm80_to_sm89INS1_16FlashAttnBwdSm80INS1_25CollectiveMainloopBwdSm80ILi2ELi2EN4cute5tupleIJNS5_1CILi64EEENS7_ILi128EEENS7_ILi96EEEEEENS_10bfloat16_tEfNS_4arch4Sm80ELb0ELb0ELb0ELb1ELb0ELb0ELb0ELb0ELi2ELi2ELi4ELi2ELb0EEENS1_24CollectiveEpilogueBwdGQAISB_fSE_Li256ELb1ELb0EEENS1_19SingleTileSchedulerILb1ELb0ELb0ELi128EEEEEEEEEvNT_6ParamsE:
        .type           _ZN7cutlass13device_kernelIN5flash19enable_sm80_to_sm89INS1_16FlashAttnBwdSm80INS1_25CollectiveMainloopBwdSm80ILi2ELi2EN4cute5tupleIJNS5_1CILi64EEENS7_ILi128EEENS7_ILi96EEEEEENS_10bfloat16_tEfNS_4arch4Sm80ELb0ELb0ELb0ELb1ELb0ELb0ELb0ELb0ELi2ELi2ELi4ELi2ELb0EEENS1_24CollectiveEpilogueBwdGQAISB_fSE_Li256ELb1ELb0EEENS1_19SingleTileSchedulerILb1ELb0ELb0ELi128EEEEEEEEEvNT_6ParamsE,@function
        .size           _ZN7cutlass13device_kernelIN5flash19enable_sm80_to_sm89INS1_16FlashAttnBwdSm80INS1_25CollectiveMainloopBwdSm80ILi2ELi2EN4cute5tupleIJNS5_1CILi64EEENS7_ILi128EEENS7_ILi96EEEEEENS_10bfloat16_tEfNS_4arch4Sm80ELb0ELb0ELb0ELb1ELb0ELb0ELb0ELb0ELi2ELi2ELi4ELi2ELb0EEENS1_24CollectiveEpilogueBwdGQAISB_fSE_Li256ELb1ELb0EEENS1_19SingleTileSchedulerILb1ELb0ELb0ELi128EEEEEEEEEvNT_6ParamsE,(.L_x_105 - _ZN7cutlass13device_kernelIN5flash19enable_sm80_to_sm89INS1_16FlashAttnBwdSm80INS1_25CollectiveMainloopBwdSm80ILi2ELi2EN4cute5tupleIJNS5_1CILi64EEENS7_ILi128EEENS7_ILi96EEEEEENS_10bfloat16_tEfNS_4arch4Sm80ELb0ELb0ELb0ELb1ELb0ELb0ELb0ELb0ELi2ELi2ELi4ELi2ELb0EEENS1_24CollectiveEpilogueBwdGQAISB_fSE_Li256ELb1ELb0EEENS1_19SingleTileSchedulerILb1ELb0ELb0ELi128EEEEEEEEEvNT_6ParamsE)
        .other          _ZN7cutlass13device_kernelIN5flash19enable_sm80_to_sm89INS1_16FlashAttnBwdSm80INS1_25CollectiveMainloopBwdSm80ILi2ELi2EN4cute5tupleIJNS5_1CILi64EEENS7_ILi128EEENS7_ILi96EEEEEENS_10bfloat16_tEfNS_4arch4Sm80ELb0ELb0ELb0ELb1ELb0ELb0ELb0ELb0ELi2ELi2ELi4ELi2ELb0EEENS1_24CollectiveEpilogueBwdGQAISB_fSE_Li256ELb1ELb0EEENS1_19SingleTileSchedulerILb1ELb0ELb0ELi128EEEEEEEEEvNT_6ParamsE,@"STO_CUDA_ENTRY STV_DEFAULT"
_ZN7cutlass13device_kernelIN5flash19enable_sm80_to_sm89INS1_16FlashAttnBwdSm80INS1_25CollectiveMainloopBwdSm80ILi2ELi2EN4cute5tupleIJNS5_1CILi64EEENS7_ILi128EEENS7_ILi96EEEEEENS_10bfloat16_tEfNS_4arch4Sm80ELb0ELb0ELb0ELb1ELb0ELb0ELb0ELb0ELi2ELi2ELi4ELi2ELb0EEENS1_24CollectiveEpilogueBwdGQAISB_fSE_Li256ELb1ELb0EEENS1_19SingleTileSchedulerILb1ELb0ELb0ELi128EEEEEEEEEvNT_6ParamsE:
[----:B------:R-:W-:Y:S01]  /*0000*/  LDC R1, c[0x0][0x28] ;  /* 0x00000a00ff017b82 */ /* 0x000fe20000000800 */
[----:B------:R-:W-:Y:S05]  /*0010*/  EXIT ;  /* 0x000000000000794d */ /* 0x000fea0003800000 */
.L_x_30:
        /* <DEDUP_REMOVED lines=14> */
.L_x_105:


//--------------------- .text._ZN7cutlass13device_kernelIN5flash19enable_sm80_to_sm89INS1_16FlashAttnBwdSm80INS1_25CollectiveMainloopBwdSm80ILi2ELi2EN4cute5tupleIJNS5_1CILi64EEENS7_ILi128EEENS7_ILi96EEEEEENS_10bfloat16_tEfNS_4arch4Sm80ELb0ELb0ELb0ELb1ELb1ELb0ELb0ELb0ELi2ELi2ELi4ELi2ELb0EEENS1_24CollectiveEpilogueBwdGQAISB_fSE_Li256ELb1ELb1EEENS1_19SingleTileSchedulerILb1ELb0ELb0ELi128EEEEEEEEEvNT_6ParamsE --------------------------
	.section	.text._ZN7cutlass13device_kernelIN5flash19enable_sm80_to_sm89INS1_16FlashAttnBwdSm80INS1_25CollectiveMainloopBwdSm80ILi2ELi2EN4cute5tupleIJNS5_1CILi64EEENS7_ILi128EEENS7_ILi96EEEEEENS_10bfloat16_tEfNS_4arch4Sm80ELb0ELb0ELb0ELb1ELb1ELb0ELb0ELb0ELi2ELi2ELi4ELi2ELb0EEENS1_24CollectiveEpilogueBwdGQAISB_fSE_Li256ELb1ELb1EEENS1_19SingleTileSchedulerILb1ELb0ELb0ELi128EEEEEEEEEvNT_6ParamsE,"ax",@progbits
	.align	128
.text._ZN7cutlass13device_kernelIN5flash19enable_sm80_to_sm89INS1_16FlashAttnBwdSm80INS1_25CollectiveMainloopBwdSm80ILi2ELi2EN4cute5tupleIJNS5_1CILi64EEENS7_ILi128EEENS7_ILi96EEEEEENS_10bfloat16_tEfNS_4arch4Sm80ELb0ELb0ELb0ELb1ELb1ELb0ELb0ELb0ELi2ELi2ELi4ELi2ELb0EEENS1_24CollectiveEpilogueBwdGQAISB_fSE_Li256ELb1ELb1EEENS1_19SingleTileSchedulerILb1ELb0ELb0ELi128EEEEEEEEEvNT_6ParamsE:
        .type           _ZN7cutlass13device_kernelIN5flash19enable_sm80_to_sm89INS1_16FlashAttnBwdSm80INS1_25CollectiveMainloopBwdSm80ILi2ELi2EN4cute5tupleIJNS5_1CILi64EEENS7_ILi128EEENS7_ILi96EEEEEENS_10bfloat16_tEfNS_4arch4Sm80ELb0ELb0ELb0ELb1ELb1ELb0ELb0ELb0ELi2ELi2ELi4ELi2ELb0EEENS1_24CollectiveEpilogueBwdGQAISB_fSE_Li256ELb1ELb1EEENS1_19SingleTileSchedulerILb1ELb0ELb0ELi128EEEEEEEEEvNT_6ParamsE,@function
        .size           _ZN7cutlass13device_kernelIN5flash19enable_sm80_to_sm89INS1_16FlashAttnBwdSm80INS1_25CollectiveMainloopBwdSm80ILi2ELi2EN4cute5tupleIJNS5_1CILi64EEENS7_ILi128EEENS7_ILi96EEEEEENS_10bfloat16_tEfNS_4arch4Sm80ELb0ELb0ELb0ELb1ELb1ELb0ELb0ELb0ELi2ELi2ELi4ELi2ELb0EEENS1_24CollectiveEpilogueBwdGQAISB_fSE_Li256ELb1ELb1EEENS1_19SingleTileSchedulerILb1ELb0ELb0ELi128EEEEEEEEEvNT_6ParamsE,(.L_x_106 - _ZN7cutlass13device_kernelIN5flash19enable_sm80_to_sm89INS1_16FlashAttnBwdSm80INS1_25CollectiveMainloopBwdSm80ILi2ELi2EN4cute5tupleIJNS5_1CILi64EEENS7_ILi128EEENS7_ILi96EEEEEENS_10bfloat16_tEfNS_4arch4Sm80ELb0ELb0ELb0ELb1ELb1ELb0ELb0ELb0ELi2ELi2ELi4ELi2ELb0EEENS1_24CollectiveEpilogueBwdGQAISB_fSE_Li256ELb1ELb1EEENS1_19SingleTileSchedulerILb1ELb0ELb0ELi128EEEEEEEEEvNT_6ParamsE)
        .other          _ZN7cutlass13device_kernelIN5flash19enable_sm80_to_sm89INS1_16FlashAttnBwdSm80INS1_25CollectiveMainloopBwdSm80ILi2ELi2EN4cute5tupleIJNS5_1CILi64EEENS7_ILi128EEENS7_ILi96EEEEEENS_10bfloat16_tEfNS_4arch4Sm80ELb0ELb0ELb0ELb1ELb1ELb0ELb0ELb0ELi2ELi2ELi4ELi2ELb0EEENS1_24CollectiveEpilogueBwdGQAISB_fSE_Li256ELb1ELb1EEENS1_19SingleTileSchedulerILb1ELb0ELb0ELi128EEEEEEEEEvNT_6ParamsE,@"STO_CUDA_ENTRY STV_DEFAULT"
_ZN7cutlass13device_kernelIN5flash19enable_sm80_to_sm89INS1_16FlashAttnBwdSm80INS1_25CollectiveMainloopBwdSm80ILi2ELi2EN4cute5tupleIJNS5_1CILi64EEENS7_ILi128EEENS7_ILi96EEEEEENS_10bfloat16_tEfNS_4arch4Sm80ELb0ELb0ELb0ELb1ELb1ELb0ELb0ELb0ELi2ELi2ELi4ELi2ELb0EEENS1_24CollectiveEpilogueBwdGQAISB_fSE_Li256ELb1ELb1EEENS1_19SingleTileSchedulerILb1ELb0ELb0ELi128EEEEEEEEEvNT_6ParamsE:
[----:B------:R-:W-:Y:S01]  /*0000*/  LDC R1, c[0x0][0x28] ;  /* 0x00000a00ff017b82 */ /* 0x000fe20000000800 */
[----:B------:R-:W-:Y:S05]  /*0010*/  EXIT ;  /* 0x000000000000794d */ /* 0x000fea0003800000 */
.L_x_31:
        /* <DEDUP_REMOVED lines=14> */
.L_x_106:


//--------------------- .text._ZN7cutlass13device_kernelIN5flash19enable_sm80_to_sm89INS1_16FlashAttnBwdSm80INS1_25CollectiveMainloopBwdSm80ILi2ELi2EN4cute5tupleIJNS5_1CILi64EEENS7_ILi128EEENS7_ILi96EEEEEENS_10bfloat16_tEfNS_4arch4Sm80ELb0ELb1ELb0ELb0ELb0ELb0ELb0ELb0ELi2ELi2ELi4ELi2ELb0EEENS1_21CollectiveEpilogueBwdISB_SC_SE_Li256ELb0ELb0ELi2EEENS1_19SingleTileSchedulerILb0ELb0ELb0ELi128EEEEEEEEEvNT_6ParamsE --------------------------
	.section	.text._ZN7cutlass13device_kernelIN5flash19enable_sm80_to_sm89INS1_16FlashAttnBwdSm80INS1_25CollectiveMainloopBwdSm80ILi2ELi2EN4cute5tupleIJNS5_1CILi64EEENS7_ILi128EEENS7_ILi96EEEEEENS_10bfloat16_tEfNS_4arch4Sm80ELb0ELb1ELb0ELb0ELb0ELb0ELb0ELb0ELi2ELi2ELi4ELi2ELb0EEENS1_21CollectiveEpilogueBwdISB_SC_SE_Li256ELb0ELb0ELi2EEENS1_19SingleTileSchedulerILb0ELb0ELb0ELi128EEEEEEEEEvNT_6ParamsE,"ax",@progbits
	.align	128
.text._ZN7cutlass13device_kernelIN5flash19enable_sm80_to_sm89INS1_16FlashAttnBwdSm80INS1_25CollectiveMainloopBwdSm80ILi2ELi2EN4cute5tupleIJNS5_1CILi64EEENS7_ILi128EEENS7_ILi96EEEEEENS_10bfloat16_tEfNS_4arch4Sm80ELb0ELb1ELb0ELb0ELb0ELb0ELb0ELb0ELi2ELi2ELi4ELi2ELb0EEENS1_21CollectiveEpilogueBwdISB_SC_SE_Li256ELb0ELb0ELi2EEENS1_19SingleTileSchedulerILb0ELb0ELb0ELi128EEEEEEEEEvNT_6ParamsE:
        .type           _ZN7cutlass13device_kernelIN5flash19enable_sm80_to_sm89INS1_16FlashAttnBwdSm80INS1_25CollectiveMainloopBwdSm80ILi2ELi2EN4cute5tupleIJNS5_1CILi64EEENS7_ILi128EEENS7_ILi96EEEEEENS_10bfloat16_tEfNS_4arch4Sm80ELb0ELb1ELb0ELb0ELb0ELb0ELb0ELb0ELi2ELi2ELi4ELi2ELb0EEENS1_21CollectiveEpilogueBwdISB_SC_SE_Li256ELb0ELb0ELi2EEENS1_19SingleTileSchedulerILb0ELb0ELb0ELi128EEEEEEEEEvNT_6ParamsE,@function
        .size           _ZN7cutlass13device_kernelIN5flash19enable_sm80_to_sm89INS1_16FlashAttnBwdSm80INS1_25CollectiveMainloopBwdSm80ILi2ELi2EN4cute5tupleIJNS5_1CILi64EEENS7_ILi128EEENS7_ILi96EEEEEENS_10bfloat16_tEfNS_4arch4Sm80ELb0ELb1ELb0ELb0ELb0ELb0ELb0ELb0ELi2ELi2ELi4ELi2ELb0EEENS1_21CollectiveEpilogueBwdISB_SC_SE_Li256ELb0ELb0ELi2EEENS1_19SingleTileSchedulerILb0ELb0ELb0ELi128EEEEEEEEEvNT_6ParamsE,(.L_x_107 - _ZN7cutlass13device_kernelIN5flash19enable_sm80_to_sm89INS1_16FlashAttnBwdSm80INS1_25CollectiveMainloopBwdSm80ILi2ELi2EN4cute5tupleIJNS5_1CILi64EEENS7_ILi128EEENS7_ILi96EEEEEENS_10bfloat16_tEfNS_4arch4Sm80ELb0ELb1ELb0ELb0ELb0ELb0ELb0ELb0ELi2ELi2ELi4ELi2ELb0EEENS1_21CollectiveEpilogueBwdISB_SC_SE_Li256ELb0ELb0ELi2EEENS1_19SingleTileSchedulerILb0ELb0ELb0ELi128EEEEEEEEEvNT_6ParamsE)
        .other          _ZN7cutlass13device_kernelIN5flash19enable_sm80_to_sm89INS1_16FlashAttnBwdSm80INS1_25CollectiveMainloopBwdSm80ILi2ELi2EN4cute5tupleIJNS5_1CILi64EEENS7_ILi128EEENS7_ILi96EEEEEENS_10bfloat16_tEfNS_4arch4Sm80ELb0ELb1ELb0ELb0ELb0ELb0ELb0ELb0ELi2ELi2ELi4ELi2ELb0EEENS1_21CollectiveEpilogueBwdISB_SC_SE_Li256ELb0ELb0ELi2EEENS1_19SingleTileSchedulerILb0ELb0ELb0ELi128EEEEEEEEEvNT_6ParamsE,@"STO_CUDA_ENTRY STV_DEFAULT"
_ZN7cutlass13device_kernelIN5flash19enable_sm80_to_sm89INS1_16FlashAttnBwdSm80INS1_25CollectiveMainloopBwdSm80ILi2ELi2EN4cute5tupleIJNS5_1CILi64EEENS7_ILi128EEENS7_ILi96EEEEEENS_10bfloat16_tEfNS_4arch4Sm80ELb0ELb1ELb0ELb0ELb0ELb0ELb0ELb0ELi2ELi2ELi4ELi2ELb0EEENS1_21CollectiveEpilogueBwdISB_SC_SE_Li256ELb0ELb0ELi2EEENS1_19SingleTileSchedulerILb0ELb0ELb0ELi128EEEEEEEEEvNT_6ParamsE:
[----:B------:R-:W-:Y:S01]  /*0000*/  LDC R1, c[0x0][0x28] ;  /* 0x00000a00ff017b82 */ /* 0x000fe20000000800 */
[----:B------:R-:W-:Y:S05]  /*0010*/  EXIT ;  /* 0x000000000000794d */ /* 0x000fea0003800000 */
.L_x_32:
        /* <DEDUP_REMOVED lines=14> */
.L_x_107:


//--------------------- .text._ZN7cutlass13device_kernelIN5flash19enable_sm80_to_sm89INS1_16FlashAttnBwdSm80INS1_25CollectiveMainloopBwdSm80ILi2ELi2EN4cute5tupleIJNS5_1CILi64EEENS7_ILi128EEENS7_ILi96EEEEEENS_10bfloat16_tEfNS_4arch4Sm80ELb0ELb1ELb0ELb0ELb1ELb0ELb0ELb0ELi2ELi2ELi4ELi2ELb0EEENS1_21CollectiveEpilogueBwdISB_SC_SE_Li256ELb0ELb0ELi2EEENS1_19SingleTileSchedulerILb0ELb0ELb0ELi128EEEEEEEEEvNT_6ParamsE --------------------------
	.section	.text._ZN7cutlass13device_kernelIN5flash19enable_sm80_to_sm89INS1_16FlashAttnBwdSm80INS1_25CollectiveMainloopBwdSm80ILi2ELi2EN4cute5tupleIJNS5_1CILi64EEENS7_ILi128EEENS7_ILi96EEEEEENS_10bfloat16_tEfNS_4arch4Sm80ELb0ELb1ELb0ELb0ELb1ELb0ELb0ELb0ELi2ELi2ELi4ELi2ELb0EEENS1_21CollectiveEpilogueBwdISB_SC_SE_Li256ELb0ELb0ELi2EEENS1_19SingleTileSchedulerILb0ELb0ELb0ELi128EEEEEEEEEvNT_6ParamsE,"ax",@progbits
	.align	128
.text._ZN7cutlass13device_kernelIN5flash19enable_sm80_to_sm89INS1_16FlashAttnBwdSm80INS1_25CollectiveMainloopBwdSm80ILi2ELi2EN4cute5tupleIJNS5_1CILi64EEENS7_ILi128EEENS7_ILi96EEEEEENS_10bfloat16_tEfNS_4arch4Sm80ELb0ELb1ELb0ELb0ELb1ELb0ELb0ELb0ELi2ELi2ELi4ELi2ELb0EEENS1_21CollectiveEpilogueBwdISB_SC_SE_Li256ELb0ELb0ELi2EEENS1_19SingleTileSchedulerILb0ELb0ELb0ELi128EEEEEEEEEvNT_6ParamsE:
        .type           _ZN7cutlass13device_kernelIN5flash19enable_sm80_to_sm89INS1_16FlashAttnBwdSm80INS1_25CollectiveMainloopBwdSm80ILi2ELi2EN4cute5tupleIJNS5_1CILi64EEENS7_ILi128EEENS7_ILi96EEEEEENS_10bfloat16_tEfNS_4arch4Sm80ELb0ELb1ELb0ELb0ELb1ELb0ELb0ELb0ELi2ELi2ELi4ELi2ELb0EEENS1_21CollectiveEpilogueBwdISB_SC_SE_Li256ELb0ELb0ELi2EEENS1_19SingleTileSchedulerILb0ELb0ELb0ELi128EEEEEEEEEvNT_6ParamsE,@function
        .size           _ZN7cutlass13device_kernelIN5flash19enable_sm80_to_sm89INS1_16FlashAttnBwdSm80INS1_25CollectiveMainloopBwdSm80ILi2ELi2EN4cute5tupleIJNS5_1CILi64EEENS7_ILi128EEENS7_ILi96EEEEEENS_10bfloat16_tEfNS_4arch4Sm80ELb0ELb1ELb0ELb0ELb1ELb0ELb0ELb0ELi2ELi2ELi4ELi2ELb0EEENS1_21CollectiveEpilogueBwdISB_SC_SE_Li256ELb0ELb0ELi2EEENS1_19SingleTileSchedulerILb0ELb0ELb0ELi128EEEEEEEEEvNT_6ParamsE,(.L_x_108 - _ZN7cutlass13device_kernelIN5flash19enable_sm80_to_sm89INS1_16FlashAttnBwdSm80INS1_25CollectiveMainloopBwdSm80ILi2ELi2EN4cute5tupleIJNS5_1CILi64EEENS7_ILi128EEENS7_ILi96EEEEEENS_10bfloat16_tEfNS_4arch4Sm80ELb0ELb1ELb0ELb0ELb1ELb0ELb0ELb0ELi2ELi2ELi4ELi2ELb0EEENS1_21CollectiveEpilogueBwdISB_SC_SE_Li256ELb0ELb0ELi2EEENS1_19SingleTileSchedulerILb0ELb0ELb0ELi128EEEEEEEEEvNT_6ParamsE)
        .other          _ZN7cutlass13device_kernelIN5flash19enable_sm80_to_sm89INS1_16FlashAttnBwdSm80INS1_25CollectiveMainloopBwdSm80ILi2ELi2EN4cute5tupleIJNS5_1CILi64EEENS7_ILi128EEENS7_ILi96EEEEEENS_10bfloat16_tEfNS_4arch4Sm80ELb0ELb1ELb0ELb0ELb1ELb0ELb0ELb0ELi2ELi2ELi4ELi2ELb0EEENS1_21CollectiveEpilogueBwdISB_SC_SE_Li256ELb0ELb0ELi2EEENS1_19SingleTileSchedulerILb0ELb0ELb0ELi128EEEEEEEEEvNT_6ParamsE,@"STO_CUDA_ENTRY STV_DEFAULT"
_ZN7cutlass13device_kernelIN5flash19enable_sm80_to_sm89INS1_16FlashAttnBwdSm80INS1_25CollectiveMainloopBwdSm80ILi2ELi2EN4cute5tupleIJNS5_1CILi64EEENS7_ILi128EEENS7_ILi96EEEEEENS_10bfloat16_tEfNS_4arch4Sm80ELb0ELb1ELb0ELb0ELb1ELb0ELb0ELb0ELi2ELi2ELi4ELi2ELb0EEENS1_21CollectiveEpilogueBwdISB_SC_SE_Li256ELb0ELb0ELi2EEENS1_19SingleTileSchedulerILb0ELb0ELb0ELi128EEEEEEEEEvNT_6ParamsE:
[----:B------:R-:W-:Y:S01]  /*0000*/  LDC R1, c[0x0][0x28] ;  /* 0x00000a00ff017b82 */ /* 0x000fe20000000800 */
[----:B------:R-:W-:Y:S05]  /*0010*/  EXIT ;  /* 0x000000000000794d */ /* 0x000fea0003800000 */
.L_x_33:
        /* <DEDUP_REMOVED lines=14> */
.L_x_108:


//--------------------- .text._ZN7cutlass13device_kernelIN5flash19enable_sm80_to_sm89INS1_16FlashAttnBwdSm80INS1_25CollectiveMainloopBwdSm80ILi2ELi2EN4cute5tupleIJNS5_1CILi64EEENS7_ILi128EEENS7_ILi96EEEEEENS_10bfloat16_tEfNS_4arch4Sm80ELb0ELb1ELb0ELb0ELb0ELb0ELb0ELb0ELi2ELi2ELi4ELi2ELb0EEENS1_24CollectiveEpilogueBwdGQAISB_fSE_Li256ELb0ELb0EEENS1_19SingleTileSchedulerILb0ELb0ELb0ELi128EEEEEEEEEvNT_6ParamsE --------------------------
	.section	.text._ZN7cutlass13device_kernelIN5flash19enable_sm80_to_sm89INS1_16FlashAttnBwdSm80INS1_25CollectiveMainloopBwdSm80ILi2ELi2EN4cute5tupleIJNS5_1CILi64EEENS7_ILi128EEENS7_ILi96EEEEEENS_10bfloat16_tEfNS_4arch4Sm80ELb0ELb1ELb0ELb0ELb0ELb0ELb0ELb0ELi2ELi2ELi4ELi2ELb0EEENS1_24CollectiveEpilogueBwdGQAISB_fSE_Li256ELb0ELb0EEENS1_19SingleTileSchedulerILb0ELb0ELb0ELi128EEEEEEEEEvNT_6ParamsE,"ax",@progbits
	.align	128
.text._ZN7cutlass13device_kernelIN5flash19enable_sm80_to_sm89INS1_16FlashAttnBwdSm80INS1_25CollectiveMainloopBwdSm80ILi2ELi2EN4cute5tupleIJNS5_1CILi64EEENS7_ILi128EEENS7_ILi96EEEEEENS_10bfloat16_tEfNS_4arch4Sm80ELb0ELb1ELb0ELb0ELb0ELb0ELb0ELb0ELi2ELi2ELi4ELi2ELb0EEENS1_24CollectiveEpilogueBwdGQAISB_fSE_Li256ELb0ELb0EEENS1_19SingleTileSchedulerILb0ELb0ELb0ELi128EEEEEEEEEvNT_6ParamsE:
        .type           _ZN7cutlass13device_kernelIN5flash19enable_sm80_to_sm89INS1_16FlashAttnBwdSm80INS1_25CollectiveMainloopBwdSm80ILi2ELi2EN4cute5tupleIJNS5_1CILi64EEENS7_ILi128EEENS7_ILi96EEEEEENS_10bfloat16_tEfNS_4arch4Sm80ELb0ELb1ELb0ELb0ELb0ELb0ELb0ELb0ELi2ELi2ELi4ELi2ELb0EEENS1_24CollectiveEpilogueBwdGQAISB_fSE_Li256ELb0ELb0EEENS1_19SingleTileSchedulerILb0ELb0ELb0ELi128EEEEEEEEEvNT_6ParamsE,@function
        .size           _ZN7cutlass13device_kernelIN5flash19enable_sm80_to_sm89INS1_16FlashAttnBwdSm80INS1_25CollectiveMainloopBwdSm80ILi2ELi2EN4cute5tupleIJNS5_1CILi64EEENS7_ILi128EEENS7_ILi96EEEEEENS_10bfloat16_tEfNS_4arch4Sm80ELb0ELb1ELb0ELb0ELb0ELb0ELb0ELb0ELi2ELi2ELi4ELi2ELb0EEENS1_24CollectiveEpilogueBwdGQAISB_fSE_Li256ELb0ELb0EEENS1_19SingleTileSchedulerILb0ELb0ELb0ELi128EEEEEEEEEvNT_6ParamsE,(.L_x_109 - _ZN7cutlass13device_kernelIN5flash19enable_sm80_to_sm89INS1_16FlashAttnBwdSm80INS1_25CollectiveMainloopBwdSm80ILi2ELi2EN4cute5tupleIJNS5_1CILi64EEENS7_ILi128EEENS7_ILi96EEEEEENS_10bfloat16_tEfNS_4arch4Sm80ELb0ELb1ELb0ELb0ELb0ELb0ELb0ELb0ELi2ELi2ELi4ELi2ELb0EEENS1_24CollectiveEpilogueBwdGQAISB_fSE_Li256ELb0ELb0EEENS1_19SingleTileSchedulerILb0ELb0ELb0ELi128EEEEEEEEEvNT_6ParamsE)
        .other          _ZN7cutlass13device_kernelIN5flash19enable_sm80_to_sm89INS1_16FlashAttnBwdSm80INS1_25CollectiveMainloopBwdSm80ILi2ELi2EN4cute5tupleIJNS5_1CILi64EEENS7_ILi128EEENS7_ILi96EEEEEENS_10bfloat16_tEfNS_4arch4Sm80ELb0ELb1ELb0ELb0ELb0ELb0ELb0ELb0ELi2ELi2ELi4ELi2ELb0EEENS1_24CollectiveEpilogueBwdGQAISB_fSE_Li256ELb0ELb0EEENS1_19SingleTileSchedulerILb0ELb0ELb0ELi128EEEEEEEEEvNT_6ParamsE,@"STO_CUDA_ENTRY STV_DEFAULT"
_ZN7cutlass13device_kernelIN5flash19enable_sm80_to_sm89INS1_16FlashAttnBwdSm80INS1_25CollectiveMainloopBwdSm80ILi2ELi2EN4cute5tupleIJNS5_1CILi64EEENS7_ILi128EEENS7_ILi96EEEEEENS_10bfloat16_tEfNS_4arch4Sm80ELb0ELb1ELb0ELb0ELb0ELb0ELb0ELb0ELi2ELi2ELi4ELi2ELb0EEENS1_24CollectiveEpilogueBwdGQAISB_fSE_Li256ELb0ELb0EEENS1_19SingleTileSchedulerILb0ELb0ELb0ELi128EEEEEEEEEvNT_6ParamsE:
[----:B------:R-:W-:Y:S01]  /*0000*/  LDC R1, c[0x0][0x28] ;  /* 0x00000a00ff017b82 */ /* 0x000fe20000000800 */
[----:B------:R-:W-:Y:S05]  /*0010*/  EXIT ;  /* 0x000000000000794d */ /* 0x000fea0003800000 */
.L_x_34:
        /* <DEDUP_REMOVED lines=14> */
.L_x_109:


//--------------------- .text._ZN7cutlass13device_kernelIN5flash19enable_sm80_to_sm89INS1_16FlashAttnBwdSm80INS1_25CollectiveMainloopBwdSm80ILi2ELi2EN4cute5tupleIJNS5_1CILi64EEENS7_ILi128EEENS7_ILi96EEEEEENS_10bfloat16_tEfNS_4arch4Sm80ELb0ELb1ELb0ELb0ELb1ELb0ELb0ELb0ELi2ELi2ELi4ELi2ELb0EEENS1_24CollectiveEpilogueBwdGQAISB_fSE_Li256ELb0ELb1EEENS1_19SingleTileSchedulerILb0ELb0ELb0ELi128EEEEEEEEEvNT_6ParamsE --------------------------
	.section	.text._ZN7cutlass13device_kernelIN5flash19enable_sm80_to_sm89INS1_16FlashAttnBwdSm80INS1_25CollectiveMainloopBwdSm80ILi2ELi2EN4cute5tupleIJNS5_1CILi64EEENS7_ILi128EEENS7_ILi96EEEEEENS_10bfloat16_tEfNS_4arch4Sm80ELb0ELb1ELb0ELb0ELb1ELb0ELb0ELb0ELi2ELi2ELi4ELi2ELb0EEENS1_24CollectiveEpilogueBwdGQAISB_fSE_Li256ELb0ELb1EEENS1_19SingleTileSchedulerILb0ELb0ELb0ELi128EEEEEEEEEvNT_6ParamsE,"ax",@progbits
	.align	128
.text._ZN7cutlass13device_kernelIN5flash19enable_sm80_to_sm89INS1_16FlashAttnBwdSm80INS1_25CollectiveMainloopBwdSm80ILi2ELi2EN4cute5tupleIJNS5_1CILi64EEENS7_ILi128EEENS7_ILi96EEEEEENS_10bfloat16_tEfNS_4arch4Sm80ELb0ELb1ELb0ELb0ELb1ELb0ELb0ELb0ELi2ELi2ELi4ELi2ELb0EEENS1_24CollectiveEpilogueBwdGQAISB_fSE_Li256ELb0ELb1EEENS1_19SingleTileSchedulerILb0ELb0ELb0ELi128EEEEEEEEEvNT_6ParamsE:
        .type           _ZN7cutlass13device_kernelIN5flash19enable_sm80_to_sm89INS1_16FlashAttnBwdSm80INS1_25CollectiveMainloopBwdSm80ILi2ELi2EN4cute5tupleIJNS5_1CILi64EEENS7_ILi128EEENS7_ILi96EEEEEENS_10bfloat16_tEfNS_4arch4Sm80ELb0ELb1ELb0ELb0ELb1ELb0ELb0ELb0ELi2ELi2ELi4ELi2ELb0EEENS1_24CollectiveEpilogueBwdGQAISB_fSE_Li256ELb0ELb1EEENS1_19SingleTileSchedulerILb0ELb0ELb0ELi128EEEEEEEEEvNT_6ParamsE,@function
        .size           _ZN7cutlass13device_kernelIN5flash19enable_sm80_to_sm89INS1_16FlashAttnBwdSm80INS1_25CollectiveMainloopBwdSm80ILi2ELi2EN4cute5tupleIJNS5_1CILi64EEENS7_ILi128EEENS7_ILi96EEEEEENS_10bfloat16_tEfNS_4arch4Sm80ELb0ELb1ELb0ELb0ELb1ELb0ELb0ELb0ELi2ELi2ELi4ELi2ELb0EEENS1_24CollectiveEpilogueBwdGQAISB_fSE_Li256ELb0ELb1EEENS1_19SingleTileSchedulerILb0ELb0ELb0ELi128EEEEEEEEEvNT_6ParamsE,(.L_x_110 - _ZN7cutlass13device_kernelIN5flash19enable_sm80_to_sm89INS1_16FlashAttnBwdSm80INS1_25CollectiveMainloopBwdSm80ILi2ELi2EN4cute5tupleIJNS5_1CILi64EEENS7_ILi128EEENS7_ILi96EEEEEENS_10bfloat16_tEfNS_4arch4Sm80ELb0ELb1ELb0ELb0ELb1ELb0ELb0ELb0ELi2ELi2ELi4ELi2ELb0EEENS1_24CollectiveEpilogueBwdGQAISB_fSE_Li256ELb0ELb1EEENS1_19SingleTileSchedulerILb0ELb0ELb0ELi128EEEEEEEEEvNT_6ParamsE)
        .other          _ZN7cutlass13device_kernelIN5flash19enable_sm80_to_sm89INS1_16FlashAttnBwdSm80INS1_25CollectiveMainloopBwdSm80ILi2ELi2EN4cute5tupleIJNS5_1CILi64EEENS7_ILi128EEENS7_ILi96EEEEEENS_10bfloat16_tEfNS_4arch4Sm80ELb0ELb1ELb0ELb0ELb1ELb0ELb0ELb0ELi2ELi2ELi4ELi2ELb0EEENS1_24CollectiveEpilogueBwdGQAISB_fSE_Li256ELb0ELb1EEENS1_19SingleTileSchedulerILb0ELb0ELb0ELi128EEEEEEEEEvNT_6ParamsE,@"STO_CUDA_ENTRY STV_DEFAULT"
_ZN7cutlass13device_kernelIN5flash19enable_sm80_to_sm89INS1_16FlashAttnBwdSm80INS1_25CollectiveMainloopBwdSm80ILi2ELi2EN4cute5tupleIJNS5_1CILi64EEENS7_ILi128EEENS7_ILi96EEEEEENS_10bfloat16_tEfNS_4arch4Sm80ELb0ELb1ELb0ELb0ELb1ELb0ELb0ELb0ELi2ELi2ELi4ELi2ELb0EEENS1_24CollectiveEpilogueBwdGQAISB_fSE_Li256ELb0ELb1EEENS1_19SingleTileSchedulerILb0ELb0ELb0ELi128EEEEEEEEEvNT_6ParamsE:
[----:B------:R-:W-:Y:S01]  /*0000*/  LDC R1, c[0x0][0x28] ;  /* 0x00000a00ff017b82 */ /* 0x000fe20000000800 */
[----:B------:R-:W-:Y:S05]  /*0010*/  EXIT ;  /* 0x000000000000794d */ /* 0x000fea0003800000 */
.L_x_35:
        /* <DEDUP_REMOVED lines=14> */
.L_x_110:


//--------------------- .text._ZN7cutlass13device_kernelIN5flash19enable_sm80_to_sm89INS1_16FlashAttnBwdSm80INS1_25CollectiveMainloopBwdSm80ILi2ELi2EN4cute5tupleIJNS5_1CILi64EEENS7_ILi128EEENS7_ILi96EEEEEENS_10bfloat16_tEfNS_4arch4Sm80ELb0ELb1ELb0ELb1ELb0ELb0ELb0ELb0ELi2ELi2ELi4ELi2ELb0EEENS1_21CollectiveEpilogueBwdISB_SC_SE_Li256ELb1ELb0ELi2EEENS1_19SingleTileSchedulerILb1ELb0ELb0ELi128EEEEEEEEEvNT_6ParamsE --------------------------
	.section	.text._ZN7cutlass13device_kernelIN5flash19enable_sm80_to_sm89INS1_16FlashAttnBwdSm80INS1_25CollectiveMainloopBwdSm80ILi2ELi2EN4cute5tupleIJNS5_1CILi64EEENS7_ILi128EEENS7_ILi96EEEEEENS_10bfloat16_tEfNS_4arch4Sm80ELb0ELb1ELb0ELb1ELb0ELb0ELb0ELb0ELi2ELi2ELi4ELi2ELb0EEENS1_21CollectiveEpilogueBwdISB_SC_SE_Li256ELb1ELb0ELi2EEENS1_19SingleTileSchedulerILb1ELb0ELb0ELi128EEEEEEEEEvNT_6ParamsE,"ax",@progbits
	.align	128
.text._ZN7cutlass13device_kernelIN5flash19enable_sm80_to_sm89INS1_16FlashAttnBwdSm80INS1_25CollectiveMainloopBwdSm80ILi2ELi2EN4cute5tupleIJNS5_1CILi64EEENS7_ILi128EEENS7_ILi96EEEEEENS_10bfloat16_tEfNS_4arch4Sm80ELb0ELb1ELb0ELb1ELb0ELb0ELb0ELb0ELi2ELi2ELi4ELi2ELb0EEENS1_21CollectiveEpilogueBwdISB_SC_SE_Li256ELb1ELb0ELi2EEENS1_19SingleTileSchedulerILb1ELb0ELb0ELi128EEEEEEEEEvNT_6ParamsE:
        .type           _ZN7cutlass13device_kernelIN5flash19enable_sm80_to_sm89INS1_16FlashAttnBwdSm80INS1_25CollectiveMainloopBwdSm80ILi2ELi2EN4cute5tupleIJNS5_1CILi64EEENS7_ILi128EEENS7_ILi96EEEEEENS_10bfloat16_tEfNS_4arch4Sm80ELb0ELb1ELb0ELb1ELb0ELb0ELb0ELb0ELi2ELi2ELi4ELi2ELb0EEENS1_21CollectiveEpilogueBwdISB_SC_SE_Li256ELb1ELb0ELi2EEENS1_19SingleTileSchedulerILb1ELb0ELb0ELi128EEEEEEEEEvNT_6ParamsE,@function
        .size           _ZN7cutlass13device_kernelIN5flash19enable_sm80_to_sm89INS1_16FlashAttnBwdSm80INS1_25CollectiveMainloopBwdSm80ILi2ELi2EN4cute5tupleIJNS5_1CILi64EEENS7_ILi128EEENS7_ILi96EEEEEENS_10bfloat16_tEfNS_4arch4Sm80ELb0ELb1ELb0ELb1ELb0ELb0ELb0ELb0ELi2ELi2ELi4ELi2ELb0EEENS1_21CollectiveEpilogueBwdISB_SC_SE_Li256ELb1ELb0ELi2EEENS1_19SingleTileSchedulerILb1ELb0ELb0ELi128EEEEEEEEEvNT_6ParamsE,(.L_x_111 - _ZN7cutlass13device_kernelIN5flash19enable_sm80_to_sm89INS1_16FlashAttnBwdSm80INS1_25CollectiveMainloopBwdSm80ILi2ELi2EN4cute5tupleIJNS5_1CILi64EEENS7_ILi128EEENS7_ILi96EEEEEENS_10bfloat16_tEfNS_4arch4Sm80ELb0ELb1ELb0ELb1ELb0ELb0ELb0ELb0ELi2ELi2ELi4ELi2ELb0EEENS1_21CollectiveEpilogueBwdISB_SC_SE_Li256ELb1ELb0ELi2EEENS1_19SingleTileSchedulerILb1ELb0ELb0ELi128EEEEEEEEEvNT_6ParamsE)
        .other          _ZN7cutlass13device_kernelIN5flash19enable_sm80_to_sm89INS1_16FlashAttnBwdSm80INS1_25CollectiveMainloopBwdSm80ILi2ELi2EN4cute5tupleIJNS5_1CILi64EEENS7_ILi128EEENS7_ILi96EEEEEENS_10bfloat16_tEfNS_4arch4Sm80ELb0ELb1ELb0ELb1ELb0ELb0ELb0ELb0ELi2ELi2ELi4ELi2ELb0EEENS1_21CollectiveEpilogueBwdISB_SC_SE_Li256ELb1ELb0ELi2EEENS1_19SingleTileSchedulerILb1ELb0ELb0ELi128EEEEEEEEEvNT_6ParamsE,@"STO_CUDA_ENTRY STV_DEFAULT"
_ZN7cutlass13device_kernelIN5flash19enable_sm80_to_sm89INS1_16FlashAttnBwdSm80INS1_25CollectiveMainloopBwdSm80ILi2ELi2EN4cute5tupleIJNS5_1CILi64EEENS7_ILi128EEENS7_ILi96EEEEEENS_10bfloat16_tEfNS_4arch4Sm80ELb0ELb1ELb0ELb1ELb0ELb0ELb0ELb0ELi2ELi2ELi4ELi2ELb0EEENS1_21CollectiveEpilogueBwdISB_SC_SE_Li256ELb1ELb0ELi2EEENS1_19SingleTileSchedulerILb1ELb0ELb0ELi128EEEEEEEEEvNT_6ParamsE:
[----:B------:R-:W-:Y:S01]  /*0000*/  LDC R1, c[0x0][0x28] ;  /* 0x00000a00ff017b82 */ /* 0x000fe20000000800 */
[----:B------:R-:W-:Y:S05]  /*0010*/  EXIT ;  /* 0x000000000000794d */ /* 0x000fea0003800000 */
.L_x_36:
        /* <DEDUP_REMOVED lines=14> */
.L_x_111:


//--------------------- .text._ZN7cutlass13device_kernelIN5flash19enable_sm80_to_sm89INS1_16FlashAttnBwdSm80INS1_25CollectiveMainloopBwdSm80ILi2ELi2EN4cute5tupleIJNS5_1CILi64EEENS7_ILi128EEENS7_ILi96EEEEEENS_10bfloat16_tEfNS_4arch4Sm80ELb0ELb1ELb0ELb1ELb1ELb0ELb0ELb0ELi2ELi2ELi4ELi2ELb0EEENS1_21CollectiveEpilogueBwdISB_SC_SE_Li256ELb1ELb0ELi2EEENS1_19SingleTileSchedulerILb1ELb0ELb0ELi128EEEEEEEEEvNT_6ParamsE --------------------------
	.section	.text._ZN7cutlass13device_kernelIN5flash19enable_sm80_to_sm89INS1_16FlashAttnBwdSm80INS1_25CollectiveMainloopBwdSm80ILi2ELi2EN4cute5tupleIJNS5_1CILi64EEENS7_ILi128EEENS7_ILi96EEEEEENS_10bfloat16_tEfNS_4arch4Sm80ELb0ELb1ELb0ELb1ELb1ELb0ELb0ELb0ELi2ELi2ELi4ELi2ELb0EEENS1_21CollectiveEpilogueBwdISB_SC_SE_Li256ELb1ELb0ELi2EEENS1_19SingleTileSchedulerILb1ELb0ELb0ELi128EEEEEEEEEvNT_6ParamsE,"ax",@progbits
	.align	128
.text._ZN7cutlass13device_kernelIN5flash19enable_sm80_to_sm89INS1_16FlashAttnBwdSm80INS1_25CollectiveMainloopBwdSm80ILi2ELi2EN4cute5tupleIJNS5_1CILi64EEENS7_ILi128EEENS7_ILi96EEEEEENS_10bfloat16_tEfNS_4arch4Sm80ELb0ELb1ELb0ELb1ELb1ELb0ELb0ELb0ELi2ELi2ELi4ELi2ELb0EEENS1_21CollectiveEpilogueBwdISB_SC_SE_Li256ELb1ELb0ELi2EEENS1_19SingleTileSchedulerILb1ELb0ELb0ELi128EEEEEEEEEvNT_6ParamsE:
        .type           _ZN7cutlass13device_kernelIN5flash19enable_sm80_to_sm89INS1_16FlashAttnBwdSm80INS1_25CollectiveMainloopBwdSm80ILi2ELi2EN4cute5tupleIJNS5_1CILi64EEENS7_ILi128EEENS7_ILi96EEEEEENS_10bfloat16_tEfNS_4arch4Sm80ELb0ELb1ELb0ELb1ELb1ELb0ELb0ELb0ELi2ELi2ELi4ELi2ELb0EEENS1_21CollectiveEpilogueBwdISB_SC_SE_Li256ELb1ELb0ELi2EEENS1_19SingleTileSchedulerILb1ELb0ELb0ELi128EEEEEEEEEvNT_6ParamsE,@function
        .size           _ZN7cutlass13device_kernelIN5flash19enable_sm80_to_sm89INS1_16FlashAttnBwdSm80INS1_25CollectiveMainloopBwdSm80ILi2ELi2EN4cute5tupleIJNS5_1CILi64EEENS7_ILi128EEENS7_ILi96EEEEEENS_10bfloat16_tEfNS_4arch4Sm80ELb0ELb1ELb0ELb1ELb1ELb0ELb0ELb0ELi2ELi2ELi4ELi2ELb0EEENS1_21CollectiveEpilogueBwdISB_SC_SE_Li256ELb1ELb0ELi2EEENS1_19SingleTileSchedulerILb1ELb0ELb0ELi128EEEEEEEEEvNT_6ParamsE,(.L_x_112 - _ZN7cutlass13device_kernelIN5flash19enable_sm80_to_sm89INS1_16FlashAttnBwdSm80INS1_25CollectiveMainloopBwdSm80ILi2ELi2EN4cute5tupleIJNS5_1CILi64EEENS7_ILi128EEENS7_ILi96EEEEEENS_10bfloat16_tEfNS_4arch4Sm80ELb0ELb1ELb0ELb1ELb1ELb0ELb0ELb0ELi2ELi2ELi4ELi2ELb0EEENS1_21CollectiveEpilogueBwdISB_SC_SE_Li256ELb1ELb0ELi2EEENS1_19SingleTileSchedulerILb1ELb0ELb0ELi128EEEEEEEEEvNT_6ParamsE)
        .other          _ZN7cutlass13device_kernelIN5flash19enable_sm80_to_sm89INS1_16FlashAttnBwdSm80INS1_25CollectiveMainloopBwdSm80ILi2ELi2EN4cute5tupleIJNS5_1CILi64EEENS7_ILi128EEENS7_ILi96EEEEEENS_10bfloat16_tEfNS_4arch4Sm80ELb0ELb1ELb0ELb1ELb1ELb0ELb0ELb0ELi2ELi2ELi4ELi2ELb0EEENS1_21CollectiveEpilogueBwdISB_SC_SE_Li256ELb1ELb0ELi2EEENS1_19SingleTileSchedulerILb1ELb0ELb0ELi128EEEEEEEEEvNT_6ParamsE,@"STO_CUDA_ENTRY STV_DEFAULT"
_ZN7cutlass13device_kernelIN5flash19enable_sm80_to_sm89INS1_16FlashAttnBwdSm80INS1_25CollectiveMainloopBwdSm80ILi2ELi2EN4cute5tupleIJNS5_1CILi64EEENS7_ILi128EEENS7_ILi96EEEEEENS_10bfloat16_tEfNS_4arch4Sm80ELb0ELb1ELb0ELb1ELb1ELb0ELb0ELb0ELi2ELi2ELi4ELi2ELb0EEENS1_21CollectiveEpilogueBwdISB_SC_SE_Li256ELb1ELb0ELi2EEENS1_19SingleTileSchedulerILb1ELb0ELb0ELi128EEEEEEEEEvNT_6ParamsE:
[----:B------:R-:W-:Y:S01]  /*0000*/  LDC R1, c[0x0][0x28] ;  /* 0x00000a00ff017b82 */ /* 0x000fe20000000800 */
[----:B------:R-:W-:Y:S05]  /*0010*/  EXIT ;  /* 0x000000000000794d */ /* 0x000fea0003800000 */
.L_x_37:
        /* <DEDUP_REMOVED lines=14> */
.L_x_112:


//--------------------- .text._ZN7cutlass13device_kernelIN5flash19enable_sm80_to_sm89INS1_16FlashAttnBwdSm80INS1_25CollectiveMainloopBwdSm80ILi2ELi2EN4cute5tupleIJNS5_1CILi64EEENS7_ILi128EEENS7_ILi96EEEEEENS_10bfloat16_tEfNS_4arch4Sm80ELb0ELb1ELb0ELb1ELb0ELb0ELb0ELb0ELi2ELi2ELi4ELi2ELb0EEENS1_24CollectiveEpilogueBwdGQAISB_fSE_Li256ELb1ELb0EEENS1_19SingleTileSchedulerILb1ELb0ELb0ELi128EEEEEEEEEvNT_6ParamsE --------------------------
	.section	.text._ZN7cutlass13device_kernelIN5flash19enable_sm80_to_sm89INS1_16FlashAttnBwdSm80INS1_25CollectiveMainloopBwdSm80ILi2ELi2EN4cute5tupleIJNS5_1CILi64EEENS7_ILi128EEENS7_ILi96EEEEEENS_10bfloat16_tEfNS_4arch4Sm80ELb0ELb1ELb0ELb1ELb0ELb0ELb0ELb0ELi2ELi2ELi4ELi2ELb0EEENS1_24CollectiveEpilogueBwdGQAISB_fSE_Li256ELb1ELb0EEENS1_19SingleTileSchedulerILb1ELb0ELb0ELi128EEEEEEEEEvNT_6ParamsE,"ax",@progbits
	.align	128
.text._ZN7cutlass13device_kernelIN5flash19enable_sm80_to_sm89INS1_16FlashAttnBwdSm80INS1_25CollectiveMainloopBwdSm80ILi2ELi2EN4cute5tupleIJNS5_1CILi64EEENS7_ILi128EEENS7_ILi96EEEEEENS_10bfloat16_tEfNS_4arch4Sm80ELb0ELb1ELb0ELb1ELb0ELb0ELb0ELb0ELi2ELi2ELi4ELi2ELb0EEENS1_24CollectiveEpilogueBwdGQAISB_fSE_Li256ELb1ELb0EEENS1_19SingleTileSchedulerILb1ELb0ELb0ELi128EEEEEEEEEvNT_6ParamsE:
        .type           _ZN7cutlass13device_kernelIN5flash19enable_sm80_to_sm89INS1_16FlashAttnBwdSm80INS1_25CollectiveMainloopBwdSm80ILi2ELi2EN4cute5tupleIJNS5_1CILi64EEENS7_ILi128EEENS7_ILi96EEEEEENS_10bfloat16_tEfNS_4arch4Sm80ELb0ELb1ELb0ELb1ELb0ELb0ELb0ELb0ELi2ELi2ELi4ELi2ELb0EEENS1_24CollectiveEpilogueBwdGQAISB_fSE_Li256ELb1ELb0EEENS1_19SingleTileSchedulerILb1ELb0ELb0ELi128EEEEEEEEEvNT_6ParamsE,@function
        .size           _ZN7cutlass13device_kernelIN5flash19enable_sm80_to_sm89INS1_16FlashAttnBwdSm80INS1_25CollectiveMainloopBwdSm80ILi2ELi2EN4cute5tupleIJNS5_1CILi64EEENS7_ILi128EEENS7_ILi96EEEEEENS_10bfloat16_tEfNS_4arch4Sm80ELb0ELb1ELb0ELb1ELb0ELb0ELb0ELb0ELi2ELi2ELi4ELi2ELb0EEENS1_24CollectiveEpilogueBwdGQAISB_fSE_Li256ELb1ELb0EEENS1_19SingleTileSchedulerILb1ELb0ELb0ELi128EEEEEEEEEvNT_6ParamsE,(.L_x_113 - _ZN7cutlass13device_kernelIN5flash19enable_sm80_to_sm89INS1_16FlashAttnBwdSm80INS1_25CollectiveMainloopBwdSm80ILi2ELi2EN4cute5tupleIJNS5_1CILi64EEENS7_ILi128EEENS7_ILi96EEEEEENS_10bfloat16_tEfNS_4arch4Sm80ELb0ELb1ELb0ELb1ELb0ELb0ELb0ELb0ELi2ELi2ELi4ELi2ELb0EEENS1_24CollectiveEpilogueBwdGQAISB_fSE_Li256ELb1ELb0EEENS1_19SingleTileSchedulerILb1ELb0ELb0ELi128EEEEEEEEEvNT_6ParamsE)
        .other          _ZN7cutlass13device_kernelIN5flash19enable_sm80_to_sm89INS1_16FlashAttnBwdSm80INS1_25CollectiveMainloopBwdSm80ILi2ELi2EN4cute5tupleIJNS5_1CILi64EEENS7_ILi128EEENS7_ILi96EEEEEENS_10bfloat16_tEfNS_4arch4Sm80ELb0ELb1ELb0ELb1ELb0ELb0ELb0ELb0ELi2ELi2ELi4ELi2ELb0EEENS1_24CollectiveEpilogueBwdGQAISB_fSE_Li256ELb1ELb0EEENS1_19SingleTileSchedulerILb1ELb0ELb0ELi128EEEEEEEEEvNT_6ParamsE,@"STO_CUDA_ENTRY STV_DEFAULT"
_ZN7cutlass13device_kernelIN5flash19enable_sm80_to_sm89INS1_16FlashAttnBwdSm80INS1_25CollectiveMainloopBwdSm80ILi2ELi2EN4cute5tupleIJNS5_1CILi64EEENS7_ILi128EEENS7_ILi96EEEEEENS_10bfloat16_tEfNS_4arch4Sm80ELb0ELb1ELb0ELb1ELb0ELb0ELb0ELb0ELi2ELi2ELi4ELi2ELb0EEENS1_24CollectiveEpilogueBwdGQAISB_fSE_Li256ELb1ELb0EEENS1_19SingleTileSchedulerILb1ELb0ELb0ELi128EEEEEEEEEvNT_6ParamsE:
[----:B------:R-:W-:Y:S01]  /*0000*/  LDC R1, c[0x0][0x28] ;  /* 0x00000a00ff017b82 */ /* 0x000fe20000000800 */
[----:B------:R-:W-:Y:S05]  /*0010*/  EXIT ;  /* 0x000000000000794d */ /* 0x000fea0003800000 */
.L_x_38:
        /* <DEDUP_REMOVED lines=14> */
.L_x_113:


//--------------------- .text._ZN7cutlass13device_kernelIN5flash19enable_sm80_to_sm89INS1_16FlashAttnBwdSm80INS1_25CollectiveMainloopBwdSm80ILi2ELi2EN4cute5tupleIJNS5_1CILi64EEENS7_ILi128EEENS7_ILi96EEEEEENS_10bfloat16_tEfNS_4arch4Sm80ELb0ELb1ELb0ELb1ELb1ELb0ELb0ELb0ELi2ELi2ELi4ELi2ELb0EEENS1_24CollectiveEpilogueBwdGQAISB_fSE_Li256ELb1ELb1EEENS1_19SingleTileSchedulerILb1ELb0ELb0ELi128EEEEEEEEEvNT_6ParamsE --------------------------
	.section	.text._ZN7cutlass13device_kernelIN5flash19enable_sm80_to_sm89INS1_16FlashAttnBwdSm80INS1_25CollectiveMainloopBwdSm80ILi2ELi2EN4cute5tupleIJNS5_1CILi64EEENS7_ILi128EEENS7_ILi96EEEEEENS_10bfloat16_tEfNS_4arch4Sm80ELb0ELb1ELb0ELb1ELb1ELb0ELb0ELb0ELi2ELi2ELi4ELi2ELb0EEENS1_24CollectiveEpilogueBwdGQAISB_fSE_Li256ELb1ELb1EEENS1_19SingleTileSchedulerILb1ELb0ELb0ELi128EEEEEEEEEvNT_6ParamsE,"ax",@progbits
	.align	128
.text._ZN7cutlass13device_kernelIN5flash19enable_sm80_to_sm89INS1_16FlashAttnBwdSm80INS1_25CollectiveMainloopBwdSm80ILi2ELi2EN4cute5tupleIJNS5_1CILi64EEENS7_ILi128EEENS7_ILi96EEEEEENS_10bfloat16_tEfNS_4arch4Sm80ELb0ELb1ELb0ELb1ELb1ELb0ELb0ELb0ELi2ELi2ELi4ELi2ELb0EEENS1_24CollectiveEpilogueBwdGQAISB_fSE_Li256ELb1ELb1EEENS1_19SingleTileSchedulerILb1ELb0ELb0ELi128EEEEEEEEEvNT_6ParamsE:
        .type           _ZN7cutlass13device_kernelIN5flash19enable_sm80_to_sm89INS1_16FlashAttnBwdSm80INS1_25CollectiveMainloopBwdSm80ILi2ELi2EN4cute5tupleIJNS5_1CILi64EEENS7_ILi128EEENS7_ILi96EEEEEENS_10bfloat16_tEfNS_4arch4Sm80ELb0ELb1ELb0ELb1ELb1ELb0ELb0ELb0ELi2ELi2ELi4ELi2ELb0EEENS1_24CollectiveEpilogueBwdGQAISB_fSE_Li256ELb1ELb1EEENS1_19SingleTileSchedulerILb1ELb0ELb0ELi128EEEEEEEEEvNT_6ParamsE,@function
        .size           _ZN7cutlass13device_kernelIN5flash19enable_sm80_to_sm89INS1_16FlashAttnBwdSm80INS1_25CollectiveMainloopBwdSm80ILi2ELi2EN4cute5tupleIJNS5_1CILi64EEENS7_ILi128EEENS7_ILi96EEEEEENS_10bfloat16_tEfNS_4arch4Sm80ELb0ELb1ELb0ELb1ELb1ELb0ELb0ELb0ELi2ELi2ELi4ELi2ELb0EEENS1_24CollectiveEpilogueBwdGQAISB_fSE_Li256ELb1ELb1EEENS1_19SingleTileSchedulerILb1ELb0ELb0ELi128EEEEEEEEEvNT_6ParamsE,(.L_x_114 - _ZN7cutlass13device_kernelIN5flash19enable_sm80_to_sm89INS1_16FlashAttnBwdSm80INS1_25CollectiveMainloopBwdSm80ILi2ELi2EN4cute5tupleIJNS5_1CILi64EEENS7_ILi128EEENS7_ILi96EEEEEENS_10bfloat16_tEfNS_4arch4Sm80ELb0ELb1ELb0ELb1ELb1ELb0ELb0ELb0ELi2ELi2ELi4ELi2ELb0EEENS1_24CollectiveEpilogueBwdGQAISB_fSE_Li256ELb1ELb1EEENS1_19SingleTileSchedulerILb1ELb0ELb0ELi128EEEEEEEEEvNT_6ParamsE)
        .other          _ZN7cutlass13device_kernelIN5flash19enable_sm80_to_sm89INS1_16FlashAttnBwdSm80INS1_25CollectiveMainloopBwdSm80ILi2ELi2EN4cute5tupleIJNS5_1CILi64EEENS7_ILi128EEENS7_ILi96EEEEEENS_10bfloat16_tEfNS_4arch4Sm80ELb0ELb1ELb0ELb1ELb1ELb0ELb0ELb0ELi2ELi2ELi4ELi2ELb0EEENS1_24CollectiveEpilogueBwdGQAISB_fSE_Li256ELb1ELb1EEENS1_19SingleTileSchedulerILb1ELb0ELb0ELi128EEEEEEEEEvNT_6ParamsE,@"STO_CUDA_ENTRY STV_DEFAULT"
_ZN7cutlass13device_kernelIN5flash19enable_sm80_to_sm89INS1_16FlashAttnBwdSm80INS1_25CollectiveMainloopBwdSm80ILi2ELi2EN4cute5tupleIJNS5_1CILi64EEENS7_ILi128EEENS7_ILi96EEEEEENS_10bfloat16_tEfNS_4arch4Sm80ELb0ELb1ELb0ELb1ELb1ELb0ELb0ELb0ELi2ELi2ELi4ELi2ELb0EEENS1_24CollectiveEpilogueBwdGQAISB_fSE_Li256ELb1ELb1EEENS1_19SingleTileSchedulerILb1ELb0ELb0ELi128EEEEEEEEEvNT_6ParamsE:
[----:B------:R-:W-:Y:S01]  /*0000*/  LDC R1, c[0x0][0x28] ;  /* 0x00000a00ff017b82 */ /* 0x000fe20000000800 */
[----:B------:R-:W-:Y:S05]  /*0010*/  EXIT ;  /* 0x000000000000794d */ /* 0x000fea0003800000 */
.L_x_39:
        /* <DEDUP_REMOVED lines=14> */
.L_x_114:


//--------------------- .text._ZN7cutlass13device_kernelIN5flash19enable_sm80_to_sm89INS1_16FlashAttnBwdSm80INS1_25CollectiveMainloopBwdSm80ILi2ELi2EN4cute5tupleIJNS5_1CILi64EEENS7_ILi128EEENS7_ILi96EEEEEENS_10bfloat16_tEfNS_4arch4Sm80ELb1ELb0ELb0ELb0ELb0ELb0ELb0ELb0ELi2ELi2ELi4ELi2ELb0EEENS1_21CollectiveEpilogueBwdISB_SC_SE_Li256ELb0ELb0ELi2EEENS1_25SingleTileBwdLPTSchedulerILb0ELi128ELb0EEEEEEEEEvNT_6ParamsE --------------------------
	.section	.text._ZN7cutlass13device_kernelIN5flash19enable_sm80_to_sm89INS1_16FlashAttnBwdSm80INS1_25CollectiveMainloopBwdSm80ILi2ELi2EN4cute5tupleIJNS5_1CILi64EEENS7_ILi128EEENS7_ILi96EEEEEENS_10bfloat16_tEfNS_4arch4Sm80ELb1ELb0ELb0ELb0ELb0ELb0ELb0ELb0ELi2ELi2ELi4ELi2ELb0EEENS1_21CollectiveEpilogueBwdISB_SC_SE_Li256ELb0ELb0ELi2EEENS1_25SingleTileBwdLPTSchedulerILb0ELi128ELb0EEEEEEEEEvNT_6ParamsE,"ax",@progbits
	.align	128
.text._ZN7cutlass13device_kernelIN5flash19enable_sm80_to_sm89INS1_16FlashAttnBwdSm80INS1_25CollectiveMainloopBwdSm80ILi2ELi2EN4cute5tupleIJNS5_1CILi64EEENS7_ILi128EEENS7_ILi96EEEEEENS_10bfloat16_tEfNS_4arch4Sm80ELb1ELb0ELb0ELb0ELb0ELb0ELb0ELb0ELi2ELi2ELi4ELi2ELb0EEENS1_21CollectiveEpilogueBwdISB_SC_SE_Li256ELb0ELb0ELi2EEENS1_25SingleTileBwdLPTSchedulerILb0ELi128ELb0EEEEEEEEEvNT_6ParamsE:
        .type           _ZN7cutlass13device_kernelIN5flash19enable_sm80_to_sm89INS1_16FlashAttnBwdSm80INS1_25CollectiveMainloopBwdSm80ILi2ELi2EN4cute5tupleIJNS5_1CILi64EEENS7_ILi128EEENS7_ILi96EEEEEENS_10bfloat16_tEfNS_4arch4Sm80ELb1ELb0ELb0ELb0ELb0ELb0ELb0ELb0ELi2ELi2ELi4ELi2ELb0EEENS1_21CollectiveEpilogueBwdISB_SC_SE_Li256ELb0ELb0ELi2EEENS1_25SingleTileBwdLPTSchedulerILb0ELi128ELb0EEEEEEEEEvNT_6ParamsE,@function
        .size           _ZN7cutlass13device_kernelIN5flash19enable_sm80_to_sm89INS1_16FlashAttnBwdSm80INS1_25CollectiveMainloopBwdSm80ILi2ELi2EN4cute5tupleIJNS5_1CILi64EEENS7_ILi128EEENS7_ILi96EEEEEENS_10bfloat16_tEfNS_4arch4Sm80ELb1ELb0ELb0ELb0ELb0ELb0ELb0ELb0ELi2ELi2ELi4ELi2ELb0EEENS1_21CollectiveEpilogueBwdISB_SC_SE_Li256ELb0ELb0ELi2EEENS1_25SingleTileBwdLPTSchedulerILb0ELi128ELb0EEEEEEEEEvNT_6ParamsE,(.L_x_115 - _ZN7cutlass13device_kernelIN5flash19enable_sm80_to_sm89INS1_16FlashAttnBwdSm80INS1_25CollectiveMainloopBwdSm80ILi2ELi2EN4cute5tupleIJNS5_1CILi64EEENS7_ILi128EEENS7_ILi96EEEEEENS_10bfloat16_tEfNS_4arch4Sm80ELb1ELb0ELb0ELb0ELb0ELb0ELb0ELb0ELi2ELi2ELi4ELi2ELb0EEENS1_21CollectiveEpilogueBwdISB_SC_SE_Li256ELb0ELb0ELi2EEENS1_25SingleTileBwdLPTSchedulerILb0ELi128ELb0EEEEEEEEEvNT_6ParamsE)
        .other          _ZN7cutlass13device_kernelIN5flash19enable_sm80_to_sm89INS1_16FlashAttnBwdSm80INS1_25CollectiveMainloopBwdSm80ILi2ELi2EN4cute5tupleIJNS5_1CILi64EEENS7_ILi128EEENS7_ILi96EEEEEENS_10bfloat16_tEfNS_4arch4Sm80ELb1ELb0ELb0ELb0ELb0ELb0ELb0ELb0ELi2ELi2ELi4ELi2ELb0EEENS1_21CollectiveEpilogueBwdISB_SC_SE_Li256ELb0ELb0ELi2EEENS1_25SingleTileBwdLPTSchedulerILb0ELi128ELb0EEEEEEEEEvNT_6ParamsE,@"STO_CUDA_ENTRY STV_DEFAULT"
_ZN7cutlass13device_kernelIN5flash19enable_sm80_to_sm89INS1_16FlashAttnBwdSm80INS1_25CollectiveMainloopBwdSm80ILi2ELi2EN4cute5tupleIJNS5_1CILi64EEENS7_ILi128EEENS7_ILi96EEEEEENS_10bfloat16_tEfNS_4arch4Sm80ELb1ELb0ELb0ELb0ELb0ELb0ELb0ELb0ELi2ELi2ELi4ELi2ELb0EEENS1_21CollectiveEpilogueBwdISB_SC_SE_Li256ELb0ELb0ELi2EEENS1_25SingleTileBwdLPTSchedulerILb0ELi128ELb0EEEEEEEEEvNT_6ParamsE:
[----:B------:R-:W-:Y:S01]  /*0000*/  LDC R1, c[0x0][0x28] ;  /* 0x00000a00ff017b82 */ /* 0x000fe20000000800 */
[----:B------:R-:W-:Y:S05]  /*0010*/  EXIT ;  /* 0x000000000000794d */ /* 0x000fea0003800000 */
.L_x_40:
        /* <DEDUP_REMOVED lines=14> */
.L_x_115:


//--------------------- .text._ZN7cutlass13device_kernelIN5flash19enable_sm80_to_sm89INS1_16FlashAttnBwdSm80INS1_25CollectiveMainloopBwdSm80ILi2ELi2EN4cute5tupleIJNS5_1CILi64EEENS7_ILi128EEENS7_ILi96EEEEEENS_10bfloat16_tEfNS_4arch4Sm80ELb1ELb0ELb0ELb0ELb1ELb0ELb0ELb0ELi2ELi2ELi4ELi2ELb0EEENS1_21CollectiveEpilogueBwdISB_SC_SE_Li256ELb0ELb0ELi2EEENS1_25SingleTileBwdLPTSchedulerILb0ELi128ELb1EEEEEEEEEvNT_6ParamsE --------------------------
	.section	.text._ZN7cutlass13device_kernelIN5flash19enable_sm80_to_sm89INS1_16FlashAttnBwdSm80INS1_25CollectiveMainloopBwdSm80ILi2ELi2EN4cute5tupleIJNS5_1CILi64EEENS7_ILi128EEENS7_ILi96EEEEEENS_10bfloat16_tEfNS_4arch4Sm80ELb1ELb0ELb0ELb0ELb1ELb0ELb0ELb0ELi2ELi2ELi4ELi2ELb0EEENS1_21CollectiveEpilogueBwdISB_SC_SE_Li256ELb0ELb0ELi2EEENS1_25SingleTileBwdLPTSchedulerILb0ELi128ELb1EEEEEEEEEvNT_6ParamsE,"ax",@progbits
	.align	128
.text._ZN7cutlass13device_kernelIN5flash19enable_sm80_to_sm89INS1_16FlashAttnBwdSm80INS1_25CollectiveMainloopBwdSm80ILi2ELi2EN4cute5tupleIJNS5_1CILi64EEENS7_ILi128EEENS7_ILi96EEEEEENS_10bfloat16_tEfNS_4arch4Sm80ELb1ELb0ELb0ELb0ELb1ELb0ELb0ELb0ELi2ELi2ELi4ELi2ELb0EEENS1_21CollectiveEpilogueBwdISB_SC_SE_Li256ELb0ELb0ELi2EEENS1_25SingleTileBwdLPTSchedulerILb0ELi128ELb1EEEEEEEEEvNT_6ParamsE:
        .type           _ZN7cutlass13device_kernelIN5flash19enable_sm80_to_sm89INS1_16FlashAttnBwdSm80INS1_25CollectiveMainloopBwdSm80ILi2ELi2EN4cute5tupleIJNS5_1CILi64EEENS7_ILi128EEENS7_ILi96EEEEEENS_10bfloat16_tEfNS_4arch4Sm80ELb1ELb0ELb0ELb0ELb1ELb0ELb0ELb0ELi2ELi2ELi4ELi2ELb0EEENS1_21CollectiveEpilogueBwdISB_SC_SE_Li256ELb0ELb0ELi2EEENS1_25SingleTileBwdLPTSchedulerILb0ELi128ELb1EEEEEEEEEvNT_6ParamsE,@function
        .size           _ZN7cutlass13device_kernelIN5flash19enable_sm80_to_sm89INS1_16FlashAttnBwdSm80INS1_25CollectiveMainloopBwdSm80ILi2ELi2EN4cute5tupleIJNS5_1CILi64EEENS7_ILi128EEENS7_ILi96EEEEEENS_10bfloat16_tEfNS_4arch4Sm80ELb1ELb0ELb0ELb0ELb1ELb0ELb0ELb0ELi2ELi2ELi4ELi2ELb0EEENS1_21CollectiveEpilogueBwdISB_SC_SE_Li256ELb0ELb0ELi2EEENS1_25SingleTileBwdLPTSchedulerILb0ELi128ELb1EEEEEEEEEvNT_6ParamsE,(.L_x_116 - _ZN7cutlass13device_kernelIN5flash19enable_sm80_to_sm89INS1_16FlashAttnBwdSm80INS1_25CollectiveMainloopBwdSm80ILi2ELi2EN4cute5tupleIJNS5_1CILi64EEENS7_ILi128EEENS7_ILi96EEEEEENS_10bfloat16_tEfNS_4arch4Sm80ELb1ELb0ELb0ELb0ELb1ELb0ELb0ELb0ELi2ELi2ELi4ELi2ELb0EEENS1_21CollectiveEpilogueBwdISB_SC_SE_Li256ELb0ELb0ELi2EEENS1_25SingleTileBwdLPTSchedulerILb0ELi128ELb1EEEEEEEEEvNT_6ParamsE)
        .other          _ZN7cutlass13device_kernelIN5flash19enable_sm80_to_sm89INS1_16FlashAttnBwdSm80INS1_25CollectiveMainloopBwdSm80ILi2ELi2EN4cute5tupleIJNS5_1CILi64EEENS7_ILi128EEENS7_ILi96EEEEEENS_10bfloat16_tEfNS_4arch4Sm80ELb1ELb0ELb0ELb0ELb1ELb0ELb0ELb0ELi2ELi2ELi4ELi2ELb0EEENS1_21CollectiveEpilogueBwdISB_SC_SE_Li256ELb0ELb0ELi2EEENS1_25SingleTileBwdLPTSchedulerILb0ELi128ELb1EEEEEEEEEvNT_6ParamsE,@"STO_CUDA_ENTRY STV_DEFAULT"
_ZN7cutlass13device_kernelIN5flash19enable_sm80_to_sm89INS1_16FlashAttnBwdSm80INS1_25CollectiveMainloopBwdSm80ILi2ELi2EN4cute5tupleIJNS5_1CILi64EEENS7_ILi128EEENS7_ILi96EEEEEENS_10bfloat16_tEfNS_4arch4Sm80ELb1ELb0ELb0ELb0ELb1ELb0ELb0ELb0ELi2ELi2ELi4ELi2ELb0EEENS1_21CollectiveEpilogueBwdISB_SC_SE_Li256ELb0ELb0ELi2EEENS1_25SingleTileBwdLPTSchedulerILb0ELi128ELb1EEEEEEEEEvNT_6ParamsE:
[----:B------:R-:W-:Y:S01]  /*0000*/  LDC R1, c[0x0][0x28] ;  /* 0x00000a00ff017b82 */ /* 0x000fe20000000800 */
[----:B------:R-:W-:Y:S05]  /*0010*/  EXIT ;  /* 0x000000000000794d */ /* 0x000fea0003800000 */
.L_x_41:
        /* <DEDUP_REMOVED lines=14> */
.L_x_116:


//--------------------- .text._ZN7cutlass13device_kernelIN5flash19enable_sm80_to_sm89INS1_16FlashAttnBwdSm80INS1_25CollectiveMainloopBwdSm80ILi2ELi2EN4cute5tupleIJNS5_1CILi64EEENS7_ILi128EEENS7_ILi96EEEEEENS_10bfloat16_tEfNS_4arch4Sm80ELb1ELb0ELb0ELb0ELb0ELb0ELb0ELb0ELi2ELi2ELi4ELi2ELb0EEENS1_24CollectiveEpilogueBwdGQAISB_fSE_Li256ELb0ELb0EEENS1_25SingleTileBwdLPTSchedulerILb0ELi128ELb0EEEEEEEEEvNT_6ParamsE --------------------------
	.section	.text._ZN7cutlass13device_kernelIN5flash19enable_sm80_to_sm89INS1_16FlashAttnBwdSm80INS1_25CollectiveMainloopBwdSm80ILi2ELi2EN4cute5tupleIJNS5_1CILi64EEENS7_ILi128EEENS7_ILi96EEEEEENS_10bfloat16_tEfNS_4arch4Sm80ELb1ELb0ELb0ELb0ELb0ELb0ELb0ELb0ELi2ELi2ELi4ELi2ELb0EEENS1_24CollectiveEpilogueBwdGQAISB_fSE_Li256ELb0ELb0EEENS1_25SingleTileBwdLPTSchedulerILb0ELi128ELb0EEEEEEEEEvNT_6ParamsE,"ax",@progbits
	.align	128
.text._ZN7cutlass13device_kernelIN5flash19enable_sm80_to_sm89INS1_16FlashAttnBwdSm80INS1_25CollectiveMainloopBwdSm80ILi2ELi2EN4cute5tupleIJNS5_1CILi64EEENS7_ILi128EEENS7_ILi96EEEEEENS_10bfloat16_tEfNS_4arch4Sm80ELb1ELb0ELb0ELb0ELb0ELb0ELb0ELb0ELi2ELi2ELi4ELi2ELb0EEENS1_24CollectiveEpilogueBwdGQAISB_fSE_Li256ELb0ELb0EEENS1_25SingleTileBwdLPTSchedulerILb0ELi128ELb0EEEEEEEEEvNT_6ParamsE:
        .type           _ZN7cutlass13device_kernelIN5flash19enable_sm80_to_sm89INS1_16FlashAttnBwdSm80INS1_25CollectiveMainloopBwdSm80ILi2ELi2EN4cute5tupleIJNS5_1CILi64EEENS7_ILi128EEENS7_ILi96EEEEEENS_10bfloat16_tEfNS_4arch4Sm80ELb1ELb0ELb0ELb0ELb0ELb0ELb0ELb0ELi2ELi2ELi4ELi2ELb0EEENS1_24CollectiveEpilogueBwdGQAISB_fSE_Li256ELb0ELb0EEENS1_25SingleTileBwdLPTSchedulerILb0ELi128ELb0EEEEEEEEEvNT_6ParamsE,@function
        .size           _ZN7cutlass13device_kernelIN5flash19enable_sm80_to_sm89INS1_16FlashAttnBwdSm80INS1_25CollectiveMainloopBwdSm80ILi2ELi2EN4cute5tupleIJNS5_1CILi64EEENS7_ILi128EEENS7_ILi96EEEEEENS_10bfloat16_tEfNS_4arch4Sm80ELb1ELb0ELb0ELb0ELb0ELb0ELb0ELb0ELi2ELi2ELi4ELi2ELb0EEENS1_24CollectiveEpilogueBwdGQAISB_fSE_Li256ELb0ELb0EEENS1_25SingleTileBwdLPTSchedulerILb0ELi128ELb0EEEEEEEEEvNT_6ParamsE,(.L_x_117 - _ZN7cutlass13device_kernelIN5flash19enable_sm80_to_sm89INS1_16FlashAttnBwdSm80INS1_25CollectiveMainloopBwdSm80ILi2ELi2EN4cute5tupleIJNS5_1CILi64EEENS7_ILi128EEENS7_ILi96EEEEEENS_10bfloat16_tEfNS_4arch4Sm80ELb1ELb0ELb0ELb0ELb0ELb0ELb0ELb0ELi2ELi2ELi4ELi2ELb0EEENS1_24CollectiveEpilogueBwdGQAISB_fSE_Li256ELb0ELb0EEENS1_25SingleTileBwdLPTSchedulerILb0ELi128ELb0EEEEEEEEEvNT_6ParamsE)
        .other          _ZN7cutlass13device_kernelIN5flash19enable_sm80_to_sm89INS1_16FlashAttnBwdSm80INS1_25CollectiveMainloopBwdSm80ILi2ELi2EN4cute5tupleIJNS5_1CILi64EEENS7_ILi128EEENS7_ILi96EEEEEENS_10bfloat16_tEfNS_4arch4Sm80ELb1ELb0ELb0ELb0ELb0ELb0ELb0ELb0ELi2ELi2ELi4ELi2ELb0EEENS1_24CollectiveEpilogueBwdGQAISB_fSE_Li256ELb0ELb0EEENS1_25SingleTileBwdLPTSchedulerILb0ELi128ELb0EEEEEEEEEvNT_6ParamsE,@"STO_CUDA_ENTRY STV_DEFAULT"
_ZN7cutlass13device_kernelIN5flash19enable_sm80_to_sm89INS1_16FlashAttnBwdSm80INS1_25CollectiveMainloopBwdSm80ILi2ELi2EN4cute5tupleIJNS5_1CILi64EEENS7_ILi128EEENS7_ILi96EEEEEENS_10bfloat16_tEfNS_4arch4Sm80ELb1ELb0ELb0ELb0ELb0ELb0ELb0ELb0ELi2ELi2ELi4ELi2ELb0EEENS1_24CollectiveEpilogueBwdGQAISB_fSE_Li256ELb0ELb0EEENS1_25SingleTileBwdLPTSchedulerILb0ELi128ELb0EEEEEEEEEvNT_6ParamsE:
[----:B------:R-:W-:Y:S01]  /*0000*/  LDC R1, c[0x0][0x28] ;  /* 0x00000a00ff017b82 */ /* 0x000fe20000000800 */
[----:B------:R-:W-:Y:S05]  /*0010*/  EXIT ;  /* 0x000000000000794d */ /* 0x000fea0003800000 */
.L_x_42:
        /* <DEDUP_REMOVED lines=14> */
.L_x_117:


//--------------------- .text._ZN7cutlass13device_kernelIN5flash19enable_sm80_to_sm89INS1_16FlashAttnBwdSm80INS1_25CollectiveMainloopBwdSm80ILi2ELi2EN4cute5tupleIJNS5_1CILi64EEENS7_ILi128EEENS7_ILi96EEEEEENS_10bfloat16_tEfNS_4arch4Sm80ELb1ELb0ELb0ELb0ELb1ELb0ELb0ELb0ELi2ELi2ELi4ELi2ELb0EEENS1_24CollectiveEpilogueBwdGQAISB_fSE_Li256ELb0ELb1EEENS1_25SingleTileBwdLPTSchedulerILb0ELi128ELb1EEEEEEEEEvNT_6ParamsE --------------------------
	.section	.text._ZN7cutlass13device_kernelIN5flash19enable_sm80_to_sm89INS1_16FlashAttnBwdSm80INS1_25CollectiveMainloopBwdSm80ILi2ELi2EN4cute5tupleIJNS5_1CILi64EEENS7_ILi128EEENS7_ILi96EEEEEENS_10bfloat16_tEfNS_4arch4Sm80ELb1ELb0ELb0ELb0ELb1ELb0ELb0ELb0ELi2ELi2ELi4ELi2ELb0EEENS1_24CollectiveEpilogueBwdGQAISB_fSE_Li256ELb0ELb1EEENS1_25SingleTileBwdLPTSchedulerILb0ELi128ELb1EEEEEEEEEvNT_6ParamsE,"ax",@progbits
	.align	128
.text._ZN7cutlass13device_kernelIN5flash19enable_sm80_to_sm89INS1_16FlashAttnBwdSm80INS1_25CollectiveMainloopBwdSm80ILi2ELi2EN4cute5tupleIJNS5_1CILi64EEENS7_ILi128EEENS7_ILi96EEEEEENS_10bfloat16_tEfNS_4arch4Sm80ELb1ELb0ELb0ELb0ELb1ELb0ELb0ELb0ELi2ELi2ELi4ELi2ELb0EEENS1_24CollectiveEpilogueBwdGQAISB_fSE_Li256ELb0ELb1EEENS1_25SingleTileBwdLPTSchedulerILb0ELi128ELb1EEEEEEEEEvNT_6ParamsE:
        .type           _ZN7cutlass13device_kernelIN5flash19enable_sm80_to_sm89INS1_16FlashAttnBwdSm80INS1_25CollectiveMainloopBwdSm80ILi2ELi2EN4cute5tupleIJNS5_1CILi64EEENS7_ILi128EEENS7_ILi96EEEEEENS_10bfloat16_tEfNS_4arch4Sm80ELb1ELb0ELb0ELb0ELb1ELb0ELb0ELb0ELi2ELi2ELi4ELi2ELb0EEENS1_24CollectiveEpilogueBwdGQAISB_fSE_Li256ELb0ELb1EEENS1_25SingleTileBwdLPTSchedulerILb0ELi128ELb1EEEEEEEEEvNT_6ParamsE,@function
        .size           _ZN7cutlass13device_kernelIN5flash19enable_sm80_to_sm89INS1_16FlashAttnBwdSm80INS1_25CollectiveMainloopBwdSm80ILi2ELi2EN4cute5tupleIJNS5_1CILi64EEENS7_ILi128EEENS7_ILi96EEEEEENS_10bfloat16_tEfNS_4arch4Sm80ELb1ELb0ELb0ELb0ELb1ELb0ELb0ELb0ELi2ELi2ELi4ELi2ELb0EEENS1_24CollectiveEpilogueBwdGQAISB_fSE_Li256ELb0ELb1EEENS1_25SingleTileBwdLPTSchedulerILb0ELi128ELb1EEEEEEEEEvNT_6ParamsE,(.L_x_118 - _ZN7cutlass13device_kernelIN5flash19enable_sm80_to_sm89INS1_16FlashAttnBwdSm80INS1_25CollectiveMainloopBwdSm80ILi2ELi2EN4cute5tupleIJNS5_1CILi64EEENS7_ILi128EEENS7_ILi96EEEEEENS_10bfloat16_tEfNS_4arch4Sm80ELb1ELb0ELb0ELb0ELb1ELb0ELb0ELb0ELi2ELi2ELi4ELi2ELb0EEENS1_24CollectiveEpilogueBwdGQAISB_fSE_Li256ELb0ELb1EEENS1_25SingleTileBwdLPTSchedulerILb0ELi128ELb1EEEEEEEEEvNT_6ParamsE)
        .other          _ZN7cutlass13device_kernelIN5flash19enable_sm80_to_sm89INS1_16FlashAttnBwdSm80INS1_25CollectiveMainloopBwdSm80ILi2ELi2EN4cute5tupleIJNS5_1CILi64EEENS7_ILi128EEENS7_ILi96EEEEEENS_10bfloat16_tEfNS_4arch4Sm80ELb1ELb0ELb0ELb0ELb1ELb0ELb0ELb0ELi2ELi2ELi4ELi2ELb0EEENS1_24CollectiveEpilogueBwdGQAISB_fSE_Li256ELb0ELb1EEENS1_25SingleTileBwdLPTSchedulerILb0ELi128ELb1EEEEEEEEEvNT_6ParamsE,@"STO_CUDA_ENTRY STV_DEFAULT"
_ZN7cutlass13device_kernelIN5flash19enable_sm80_to_sm89INS1_16FlashAttnBwdSm80INS1_25CollectiveMainloopBwdSm80ILi2ELi2EN4cute5tupleIJNS5_1CILi64EEENS7_ILi128EEENS7_ILi96EEEEEENS_10bfloat16_tEfNS_4arch4Sm80ELb1ELb0ELb0ELb0ELb1ELb0ELb0ELb0ELi2ELi2ELi4ELi2ELb0EEENS1_24CollectiveEpilogueBwdGQAISB_fSE_Li256ELb0ELb1EEENS1_25SingleTileBwdLPTSchedulerILb0ELi128ELb1EEEEEEEEEvNT_6ParamsE:
[----:B------:R-:W-:Y:S01]  /*0000*/  LDC R1, c[0x0][0x28] ;  /* 0x00000a00ff017b82 */ /* 0x000fe20000000800 */
[----:B------:R-:W-:Y:S05]  /*0010*/  EXIT ;  /* 0x000000000000794d */ /* 0x000fea0003800000 */
.L_x_43:
        /* <DEDUP_REMOVED lines=14> */
.L_x_118:


//--------------------- .text._ZN7cutlass13device_kernelIN5flash22FlashAttnBwdPreprocessIN4cute5tupleIJNS3_1CILi64EEENS5_ILi96EEEEEENS_10bfloat16_tEfNS_4arch4Sm80ELb1ELb0EEEEEvNT_6ParamsE --------------------------
	.section	.text._ZN7cutlass13device_kernelIN5flash22FlashAttnBwdPreprocessIN4cute5tupleIJNS3_1CILi64EEENS5_ILi96EEEEEENS_10bfloat16_tEfNS_4arch4Sm80ELb1ELb0EEEEEvNT_6ParamsE,"ax",@progbits
	.align	128
.text._ZN7cutlass13device_kernelIN5flash22FlashAttnBwdPreprocessIN4cute5tupleIJNS3_1CILi64EEENS5_ILi96EEEEEENS_10bfloat16_tEfNS_4arch4Sm80ELb1ELb0EEEEEvNT_6ParamsE:
        .type           _ZN7cutlass13device_kernelIN5flash22FlashAttnBwdPreprocessIN4cute5tupleIJNS3_1CILi64EEENS5_ILi96EEEEEENS_10bfloat16_tEfNS_4arch4Sm80ELb1ELb0EEEEEvNT_6ParamsE,@function
        .size           _ZN7cutlass13device_kernelIN5flash22FlashAttnBwdPreprocessIN4cute5tupleIJNS3_1CILi64EEENS5_ILi96EEEEEENS_10bfloat16_tEfNS_4arch4Sm80ELb1ELb0EEEEEvNT_6ParamsE,(.L_x_119 - _ZN7cutlass13device_kernelIN5flash22FlashAttnBwdPreprocessIN4cute5tupleIJNS3_1CILi64EEENS5_ILi96EEEEEENS_10bfloat16_tEfNS_4arch4Sm80ELb1ELb0EEEEEvNT_6ParamsE)
        .other          _ZN7cutlass13device_kernelIN5flash22FlashAttnBwdPreprocessIN4cute5tupleIJNS3_1CILi64EEENS5_ILi96EEEEEENS_10bfloat16_tEfNS_4arch4Sm80ELb1ELb0EEEEEvNT_6ParamsE,@"STO_CUDA_ENTRY STV_DEFAULT"
_ZN7cutlass13device_kernelIN5flash22FlashAttnBwdPreprocessIN4cute5tupleIJNS3_1CILi64EEENS5_ILi96EEEEEENS_10bfloat16_tEfNS_4arch4Sm80ELb1ELb0EEEEEvNT_6ParamsE:
[----:B------:R-:W-:Y:S01]  /*0000*/  LDC R1, c[0x0][0x28] ;  /* 0x00000a00ff017b82 */ /* 0x000fe20000000800 */
[----:B------:R-:W0:Y:S01]  /*0010*/  S2R R33, SR_CTAID.X ;  /* 0x0000000000217919 */ /* 0x000e220000002500 */
[----:B------:R-:W-:-:S06]  /*0020*/  ULDC UR4, c[0x0][0x218] ;  /* 0x0000860000047ab9 */ /* 0x000fcc0000000800 */
[----:B------:R-:W1:Y:S01]  /*0030*/  S2UR UR8, SR_CTAID.Y ;  /* 0x00000000000879c3 */ /* 0x000e620000002600 */
[----:B------:R-:W-:Y:S01]  /*0040*/  IMAD.MOV.U32 R30, RZ, RZ, 0x7f800000 ;  /* 0x7f800000ff1e7424 */ /* 0x000fe200078e00ff */
[----:B------:R-:W2:Y:S01]  /*0050*/  S2R R28, SR_TID.X ;  /* 0x00000000001c7919 */ /* 0x000ea20000002100 */
[----:B------:R-:W-:-:S05]  /*0060*/  ULDC.64 UR6, c[0x0][0x208] ;  /* 0x0000820000067ab9 */ /* 0x000fca0000000a00 */
[----:B------:R-:W3:Y:S01]  /*0070*/  S2UR UR9, SR_CTAID.Z ;  /* 0x00000000000979c3 */ /* 0x000ee20000002700 */
[----:B-1----:R-:W-:Y:S01]  /*0080*/  USHF.R.S32.HI UR10, URZ, 0x1f, UR8 ;  /* 0x0000001f3f0a7899 */ /* 0x002fe20008011408 */
[----:B0-----:R-:W-:Y:S01]  /*0090*/  IMAD.SHL.U32 R31, R33, 0x40, RZ ;  /* 0x00000040211f7824 */ /* 0x001fe200078e00ff */
[----:B---3--:R-:W-:Y:S01]  /*00a0*/  USHF.R.S32.HI UR11, URZ, 0x1f, UR9 ;  /* 0x0000001f3f0b7899 */ /* 0x008fe20008011409 */
[----:B--2---:R-:W-:-:S03]  /*00b0*/  ISETP.GT.AND P0, PT, R28, 0x3f, PT ;  /* 0x0000003f1c00780c */ /* 0x004fc60003f04270 */
[----:B------:R-:W-:-:S04]  /*00c0*/  IADD3 R29, -R31, UR4, RZ ;  /* 0x000000041f1d7c10 */ /* 0x000fc8000fffe1ff */
[----:B------:R-:W-:-:S13]  /*00d0*/  ISETP.GE.OR P1, PT, R28, R29, P0 ;  /* 0x0000001d1c00720c */ /* 0x000fda0000726670 */
[----:B------:R-:W0:Y:S01]  /*00e0*/  @!P1 LDC.64 R6, c[0x0][0x290] ;  /* 0x0000a400ff069b82 */ /* 0x000e220000000a00 */
[----:B------:R-:W-:Y:S02]  /*00f0*/  @!P1 SHF.R.S32.HI R0, RZ, 0x1f, R28 ;  /* 0x0000001fff009819 */ /* 0x000fe4000001141c */
[----:B------:R-:W-:-:S04]  /*0100*/  @!P1 IADD3 R2, P2, R31, R28, RZ ;  /* 0x0000001c1f029210 */ /* 0x000fc80007f5e0ff */
[----:B------:R-:W-:Y:S01]  /*0110*/  @!P1 LEA.HI.X.SX32 R3, R31, R0, 0x1, P2 ;  /* 0x000000001f039211 */ /* 0x000fe200010f0eff */
[----:B------:R-:W1:Y:S08]  /*0120*/  @!P1 LDC.64 R8, c[0x0][0x298] ;  /* 0x0000a600ff089b82 */ /* 0x000e700000000a00 */
[----:B------:R-:W2:Y:S01]  /*0130*/  @!P1 LDC.64 R20, c[0x0][0x288] ;  /* 0x0000a200ff149b82 */ /* 0x000ea20000000a00 */
[----:B0-----:R-:W-:-:S02]  /*0140*/  @!P1 IMAD R4, R6, UR10, RZ ;  /* 0x0000000a06049c24 */ /* 0x001fc4000f8e02ff */
[----:B------:R-:W-:-:S04]  /*0150*/  @!P1 IMAD.WIDE.U32 R2, R6, UR8, R2 ;  /* 0x0000000806029c25 */ /* 0x000fc8000f8e0002 */
[----:B------:R-:W-:Y:S02]  /*0160*/  @!P1 IMAD R5, R7, UR8, R4 ;  /* 0x0000000807059c24 */ /* 0x000fe4000f8e0204 */
[C---:B-1----:R-:W-:Y:S02]  /*0170*/  @!P1 IMAD R0, R8.reuse, UR11, RZ ;  /* 0x0000000b08009c24 */ /* 0x042fe4000f8e02ff */
[----:B------:R-:W-:Y:S02]  /*0180*/  @!P1 IMAD.IADD R3, R3, 0x1, R5 ;  /* 0x0000000103039824 */ /* 0x000fe400078e0205 */
[----:B------:R-:W-:Y:S02]  /*0190*/  @!P1 IMAD R5, R9, UR9, R0 ;  /* 0x0000000909059c24 */ /* 0x000fe4000f8e0200 */
[----:B------:R-:W-:-:S05]  /*01a0*/  @!P1 IMAD.WIDE.U32 R2, R8, UR9, R2 ;  /* 0x0000000908029c25 */ /* 0x000fca000f8e0002 */
[----:B------:R-:W-:Y:S02]  /*01b0*/  @!P1 IADD3 R0, R3, R5, RZ ;  /* 0x0000000503009210 */ /* 0x000fe40007ffe0ff */
[----:B------:R-:W-:Y:S02]  /*01c0*/  SHF.R.S32.HI R3, RZ, 0x1f, R28 ;  /* 0x0000001fff037819 */ /* 0x000fe4000001141c */
[C---:B--2---:R-:W-:Y:S02]  /*01d0*/  @!P1 LEA R20, P2, R2.reuse, R20, 0x2 ;  /* 0x0000001402149211 */ /* 0x044fe400078410ff */
[----:B------:R-:W-:Y:S02]  /*01e0*/  LEA.HI R3, R3, R28, RZ, 0x2 ;  /* 0x0000001c03037211 */ /* 0x000fe400078f10ff */
[----:B------:R-:W-:Y:S02]  /*01f0*/  @!P1 LEA.HI.X R21, R2, R21, R0, 0x2, P2 ;  /* 0x0000001502159211 */ /* 0x000fe400010f1400 */
[----:B------:R-:W-:-:S03]  /*0200*/  SHF.R.S32.HI R2, RZ, 0x2, R3 ;  /* 0x00000002ff027819 */ /* 0x000fc60000011403 */
[----:B------:R0:W5:Y:S01]  /*0210*/  @!P1 LDG.E R30, desc[UR6][R20.64] ;  /* 0x00000006141e9981 */ /* 0x000162000c1e1900 */
[----:B------:R-:W-:Y:S01]  /*0220*/  ISETP.GE.AND P1, PT, R2, R29, PT ;  /* 0x0000001d0200720c */ /* 0x000fe20003f26270 */
[----:B------:R-:W-:Y:S01]  /*0230*/  BSSY B0, `(.L_x_44) ;  /* 0x000002f000007945 */ /* 0x000fe20003800000 */
[----:B------:R-:W-:Y:S02]  /*0240*/  LOP3.LUT R35, R3, 0xfffffffc, RZ, 0xc0, !PT ;  /* 0xfffffffc03237812 */ /* 0x000fe400078ec0ff */
[----:B------:R-:W-:Y:S02]  /*0250*/  CS2R R12, SRZ ;  /* 0x00000000000c7805 */ /* 0x000fe4000001ff00 */
[----:B------:R-:W-:Y:S02]  /*0260*/  CS2R R4, SRZ ;  /* 0x0000000000047805 */ /* 0x000fe4000001ff00 */
[----:B------:R-:W-:Y:S02]  /*0270*/  CS2R R6, SRZ ;  /* 0x0000000000067805 */ /* 0x000fe4000001ff00 */
[----:B------:R-:W-:-:S02]  /*0280*/  CS2R R8, SRZ ;  /* 0x0000000000087805 */ /* 0x000fc4000001ff00 */
[----:B------:R-:W-:Y:S02]  /*0290*/  CS2R R10, SRZ ;  /* 0x00000000000a7805 */ /* 0x000fe4000001ff00 */
[----:B------:R-:W-:Y:S02]  /*02a0*/  CS2R R14, SRZ ;  /* 0x00000000000e7805 */ /* 0x000fe4000001ff00 */
[----:B------:R-:W-:Y:S02]  /*02b0*/  CS2R R16, SRZ ;  /* 0x0000000000107805 */ /* 0x000fe4000001ff00 */
[----:B------:R-:W-:Y:S02]  /*02c0*/  CS2R R18, SRZ ;  /* 0x0000000000127805 */ /* 0x000fe4000001ff00 */
[----:B------:R-:W-:Y:S02]  /*02d0*/  CS2R R24, SRZ ;  /* 0x0000000000187805 */ /* 0x000fe4000001ff00 */
[----:B0-----:R-:W-:-:S02]  /*02e0*/  CS2R R20, SRZ ;  /* 0x0000000000147805 */ /* 0x001fc4000001ff00 */
[----:B------:R-:W-:Y:S02]  /*02f0*/  CS2R R22, SRZ ;  /* 0x0000000000167805 */ /* 0x000fe4000001ff00 */
[----:B------:R-:W-:Y:S02]  /*0300*/  SHF.R.S32.HI R3, RZ, 0x1f, R2 ;  /* 0x0000001fff037819 */ /* 0x000fe40000011402 */
[----:B------:R-:W-:Y:S01]  /*0310*/  CS2R R26, SRZ ;  /* 0x00000000001a7805 */ /* 0x000fe2000001ff00 */
[----:B------:R-:W-:Y:S01]  /*0320*/  IMAD.IADD R0, R28, 0x1, -R35 ;  /* 0x000000011c007824 */ /* 0x000fe200078e0a23 */
[----:B------:R-:W-:Y:S06]  /*0330*/  @P1 BRA `(.L_x_45) ;  /* 0x0000000000781947 */ /* 0x000fec0003800000 */
[----:B------:R-:W0:Y:S01]  /*0340*/  LDC.64 R38, c[0x0][0x230] ;  /* 0x00008c00ff267b82 */ /* 0x000e220000000a00 */
[----:B------:R-:W-:Y:S01]  /*0350*/  SHF.L.U32 R34, R0, 0x3, RZ ;  /* 0x0000000300227819 */ /* 0x000fe200000006ff */
[----:B------:R-:W-:Y:S01]  /*0360*/  ULDC.64 UR12, c[0x0][0x228] ;  /* 0x00008a00000c7ab9 */ /* 0x000fe20000000a00 */
[----:B------:R-:W-:Y:S02]  /*0370*/  ULDC UR5, c[0x0][0x21c] ;  /* 0x0000870000057ab9 */ /* 0x000fe40000000800 */
[----:B------:R-:W-:Y:S01]  /*0380*/  SHF.R.S32.HI R35, RZ, 0x1f, R34 ;  /* 0x0000001fff237819 */ /* 0x000fe20000011422 */
[C---:B------:R-:W-:Y:S01]  /*0390*/  VIADD R40, R34.reuse, 0x40 ;  /* 0x0000004022287836 */ /* 0x040fe20000000000 */
[----:B------:R-:W-:Y:S01]  /*03a0*/  ISETP.GE.AND P2, PT, R34, UR5, PT ;  /* 0x0000000522007c0c */ /* 0x000fe2000bf46270 */
[----:B------:R-:W1:Y:S03]  /*03b0*/  LDC.64 R36, c[0x0][0x238] ;  /* 0x00008e00ff247b82 */ /* 0x000e660000000a00 */
[----:B------:R-:W-:Y:S01]  /*03c0*/  ISETP.GE.AND P4, PT, R40, UR5, PT ;  /* 0x0000000528007c0c */ /* 0x000fe2000bf86270 */
[----:B0-----:R-:W-:-:S04]  /*03d0*/  IMAD R32, R38, UR10, RZ ;  /* 0x0000000a26207c24 */ /* 0x001fc8000f8e02ff */
[----:B------:R-:W-:Y:S02]  /*03e0*/  IMAD R41, R39, UR8, R32 ;  /* 0x0000000827297c24 */ /* 0x000fe4000f8e0220 */
[----:B------:R-:W-:-:S04]  /*03f0*/  IMAD.WIDE.U32 R38, R38, UR8, R34 ;  /* 0x0000000826267c25 */ /* 0x000fc8000f8e0022 */
[----:B-1----:R-:W-:Y:S02]  /*0400*/  IMAD R32, R36, UR11, RZ ;  /* 0x0000000b24207c24 */ /* 0x002fe4000f8e02ff */
[----:B------:R-:W-:Y:S02]  /*0410*/  IMAD.IADD R39, R39, 0x1, R41 ;  /* 0x0000000127277824 */ /* 0x000fe400078e0229 */
[----:B------:R-:W-:Y:S01]  /*0420*/  IMAD R35, R37, UR9, R32 ;  /* 0x0000000925237c24 */ /* 0x000fe2000f8e0220 */
[----:B------:R-:W-:Y:S01]  /*0430*/  IADD3 R32, R34, 0x20, RZ ;  /* 0x0000002022207810 */ /* 0x000fe20007ffe0ff */
[----:B------:R-:W-:-:S03]  /*0440*/  IMAD.WIDE.U32 R38, R36, UR9, R38 ;  /* 0x0000000924267c25 */ /* 0x000fc6000f8e0026 */
[----:B------:R-:W-:Y:S01]  /*0450*/  ISETP.GE.AND P3, PT, R32, UR5, PT ;  /* 0x0000000520007c0c */ /* 0x000fe2000bf66270 */
[----:B------:R-:W-:-:S04]  /*0460*/  IMAD.WIDE R36, R33, 0x40, R2 ;  /* 0x0000004021247825 */ /* 0x000fc800078e0202 */
[----:B------:R-:W-:Y:S02]  /*0470*/  IMAD.IADD R39, R39, 0x1, R35 ;  /* 0x0000000127277824 */ /* 0x000fe400078e0223 */
[----:B------:R-:W-:-:S04]  /*0480*/  IMAD R35, R37, UR12, RZ ;  /* 0x0000000c25237c24 */ /* 0x000fc8000f8e02ff */
[C---:B------:R-:W-:Y:S02]  /*0490*/  IMAD R35, R36.reuse, UR13, R35 ;  /* 0x0000000d24237c24 */ /* 0x040fe4000f8e0223 */
[----:B------:R-:W-:Y:S01]  /*04a0*/  IMAD.WIDE.U32 R36, R36, UR12, R38 ;  /* 0x0000000c24247c25 */ /* 0x000fe2000f8e0026 */
[----:B------:R-:W-:-:S03]  /*04b0*/  ULDC.64 UR12, c[0x0][0x210] ;  /* 0x00008400000c7ab9 */ /* 0x000fc60000000a00 */
[----:B------:R-:W-:Y:S01]  /*04c0*/  IMAD.IADD R35, R37, 0x1, R35 ;  /* 0x0000000125237824 */ /* 0x000fe200078e0223 */
[----:B------:R-:W-:-:S04]  /*04d0*/  LEA R34, P5, R36, UR12, 0x1 ;  /* 0x0000000c24227c11 */ /* 0x000fc8000f8a08ff */
[----:B------:R-:W-:-:S05]  /*04e0*/  LEA.HI.X R35, R36, UR13, R35, 0x1, P5 ;  /* 0x0000000d24237c11 */ /* 0x000fca000a8f0c23 */
[----:B------:R0:W5:Y:S04]  /*04f0*/  @!P2 LDG.E.128 R4, desc[UR6][R34.64] ;  /* 0x000000062204a981 */ /* 0x000168000c1e1d00 */
[----:B------:R0:W5:Y:S04]  /*0500*/  @!P3 LDG.E.128 R8, desc[UR6][R34.64+0x40] ;  /* 0x000040062208b981 */ /* 0x000168000c1e1d00 */
[----:B------:R0:W5:Y:S02]  /*0510*/  @!P4 LDG.E.128 R20, desc[UR6][R34.64+0x80] ;  /* 0x000080062214c981 */ /* 0x000164000c1e1d00 */
.L_x_45:
[----:B------:R-:W-:Y:S05]  /*0520*/  BSYNC B0 ;  /* 0x0000000000007941 */ /* 0x000fea0003800000 */
.L_x_44:
[----:B------:R-:W-:Y:S04]  /*0530*/  BSSY B0, `(.L_x_46) ;  /* 0x0000020000007945 */ /* 0x000fe80003800000 */
[----:B------:R-:W-:Y:S05]  /*0540*/  @P1 BRA `(.L_x_47) ;  /* 0x0000000000781947 */ /* 0x000fea0003800000 */
[----:B------:R-:W1:Y:S01]  /*0550*/  LDC.64 R38, c[0x0][0x250] ;  /* 0x00009400ff267b82 */ /* 0x000e620000000a00 */
[----:B0-----:R-:W-:Y:S01]  /*0560*/  SHF.L.U32 R34, R0, 0x3, RZ ;  /* 0x0000000300227819 */ /* 0x001fe200000006ff */
[----:B------:R-:W-:Y:S01]  /*0570*/  ULDC.64 UR12, c[0x0][0x248] ;  /* 0x00009200000c7ab9 */ /* 0x000fe20000000a00 */
[----:B------:R-:W-:Y:S02]  /*0580*/  ULDC UR5, c[0x0][0x21c] ;  /* 0x0000870000057ab9 */ /* 0x000fe40000000800 */
[----:B------:R-:W-:Y:S01]  /*0590*/  SHF.R.S32.HI R35, RZ, 0x1f, R34 ;  /* 0x0000001fff237819 */ /* 0x000fe20000011422 */
[C---:B------:R-:W-:Y:S01]  /*05a0*/  VIADD R40, R34.reuse, 0x40 ;  /* 0x0000004022287836 */ /* 0x040fe20000000000 */
[----:B------:R-:W-:Y:S01]  /*05b0*/  ISETP.GE.AND P2, PT, R34, UR5, PT ;  /* 0x0000000522007c0c */ /* 0x000fe2000bf46270 */
[----:B------:R-:W0:Y:S03]  /*05c0*/  LDC.64 R36, c[0x0][0x258] ;  /* 0x00009600ff247b82 */ /* 0x000e260000000a00 */
[----:B------:R-:W-:Y:S01]  /*05d0*/  ISETP.GE.AND P4, PT, R40, UR5, PT ;  /* 0x0000000528007c0c */ /* 0x000fe2000bf86270 */
[----:B-1----:R-:W-:-:S04]  /*05e0*/  IMAD R32, R38, UR10, RZ ;  /* 0x0000000a26207c24 */ /* 0x002fc8000f8e02ff */
[----:B------:R-:W-:Y:S02]  /*05f0*/  IMAD R41, R39, UR8, R32 ;  /* 0x0000000827297c24 */ /* 0x000fe4000f8e0220 */
[----:B------:R-:W-:-:S04]  /*0600*/  IMAD.WIDE.U32 R38, R38, UR8, R34 ;  /* 0x0000000826267c25 */ /* 0x000fc8000f8e0022 */
[----:B0-----:R-:W-:Y:S02]  /*0610*/  IMAD R32, R36, UR11, RZ ;  /* 0x0000000b24207c24 */ /* 0x001fe4000f8e02ff */
        /* <DEDUP_REMOVED lines=17> */
.L_x_47:
[----:B------:R-:W-:Y:S05]  /*0730*/  BSYNC B0 ;  /* 0x0000000000007941 */ /* 0x000fea0003800000 */
.L_x_46:
[----:B-----5:R-:W-:Y:S01]  /*0740*/  LOP3.LUT R32, R4, 0xffff0000, RZ, 0xc0, !PT ;  /* 0xffff000004207812 */ /* 0x020fe200078ec0ff */
[C---:B01----:R-:W-:Y:S01]  /*0750*/  IMAD.U32 R35, R12.reuse, 0x10000, RZ ;  /* 0x000100000c237824 */ /* 0x043fe200078e00ff */
[----:B------:R-:W-:Y:S01]  /*0760*/  LOP3.LUT R37, R12, 0xffff0000, RZ, 0xc0, !PT ;  /* 0xffff00000c257812 */ /* 0x000fe200078ec0ff */
[----:B------:R-:W-:Y:S01]  /*0770*/  IMAD.U32 R12, R5, 0x10000, RZ ;  /* 0x00010000050c7824 */ /* 0x000fe200078e00ff */
[----:B------:R-:W-:Y:S01]  /*0780*/  SHF.L.U32 R4, R4, 0x10, RZ ;  /* 0x0000001004047819 */ /* 0x000fe200000006ff */
[----:B------:R-:W-:Y:S01]  /*0790*/  BSSY B0, `(.L_x_48) ;  /* 0x0000060000007945 */ /* 0x000fe20003800000 */
[----:B------:R-:W-:Y:S01]  /*07a0*/  ISETP.NE.AND P1, PT, R0, RZ, PT ;  /* 0x000000ff0000720c */ /* 0x000fe20003f25270 */
[----:B------:R-:W-:Y:S01]  /*07b0*/  FMUL.FTZ R39, R32, R37 ;  /* 0x0000002520277220 */ /* 0x000fe20000410000 */
[----:B------:R-:W-:Y:S01]  /*07c0*/  SHF.L.U32 R37, R13, 0x10, RZ ;  /* 0x000000100d257819 */ /* 0x000fe200000006ff */
[----:B------:R-:W-:Y:S01]  /*07d0*/  IMAD R0, R33, 0x1800, RZ ;  /* 0x0000180021007824 */ /* 0x000fe200078e02ff */
[----:B------:R-:W-:Y:S01]  /*07e0*/  LOP3.LUT R13, R13, 0xffff0000, RZ, 0xc0, !PT ;  /* 0xffff00000d0d7812 */ /* 0x000fe200078ec0ff */
[----:B------:R-:W-:Y:S01]  /*07f0*/  FFMA.FTZ R35, R4, R35, R39 ;  /* 0x0000002304237223 */ /* 0x000fe20000010027 */
[----:B------:R-:W-:Y:S01]  /*0800*/  LOP3.LUT R4, R5, 0xffff0000, RZ, 0xc0, !PT ;  /* 0xffff000005047812 */ /* 0x000fe200078ec0ff */
[----:B------:R-:W-:-:S02]  /*0810*/  IMAD.U32 R5, R6, 0x10000, RZ ;  /* 0x0001000006057824 */ /* 0x000fc400078e00ff */
[----:B------:R-:W-:Y:S01]  /*0820*/  FFMA.FTZ R35, R12, R37, R35 ;  /* 0x000000250c237223 */ /* 0x000fe20000010023 */
[----:B------:R-:W-:-:S03]  /*0830*/  IMAD.U32 R12, R14, 0x10000, RZ ;  /* 0x000100000e0c7824 */ /* 0x000fc600078e00ff */
[----:B------:R-:W-:Y:S01]  /*0840*/  FFMA.FTZ R32, R4, R13, R35 ;  /* 0x0000000d04207223 */ /* 0x000fe20000010023 */
[----:B------:R-:W-:Y:S02]  /*0850*/  LOP3.LUT R4, R6, 0xffff0000, RZ, 0xc0, !PT ;  /* 0xffff000006047812 */ /* 0x000fe400078ec0ff */
[----:B------:R-:W-:Y:S01]  /*0860*/  LOP3.LUT R13, R14, 0xffff0000, RZ, 0xc0, !PT ;  /* 0xffff00000e0d7812 */ /* 0x000fe200078ec0ff */
[----:B------:R-:W-:Y:S01]  /*0870*/  FFMA.FTZ R35, R5, R12, R32 ;  /* 0x0000000c05237223 */ /* 0x000fe20000010020 */
[----:B------:R-:W-:Y:S01]  /*0880*/  SHF.L.U32 R5, R7, 0x10, RZ ;  /* 0x0000001007057819 */ /* 0x000fe200000006ff */
[----:B------:R-:W-:Y:S01]  /*0890*/  IMAD.U32 R12, R15, 0x10000, RZ ;  /* 0x000100000f0c7824 */ /* 0x000fe200078e00ff */
[----:B------:R-:W-:Y:S01]  /*08a0*/  LOP3.LUT R6, R7, 0xffff0000, RZ, 0xc0, !PT ;  /* 0xffff000007067812 */ /* 0x000fe200078ec0ff */
[----:B------:R-:W-:Y:S01]  /*08b0*/  FFMA.FTZ R4, R4, R13, R35 ;  /* 0x0000000d04047223 */ /* 0x000fe20000010023 */
[----:B------:R-:W-:Y:S01]  /*08c0*/  LOP3.LUT R15, R15, 0xffff0000, RZ, 0xc0, !PT ;  /* 0xffff00000f0f7812 */ /* 0x000fe200078ec0ff */
[----:B------:R-:W-:Y:S01]  /*08d0*/  IMAD.U32 R7, R16, 0x10000, RZ ;  /* 0x0001000010077824 */ /* 0x000fe200078e00ff */
[----:B------:R-:W-:Y:S01]  /*08e0*/  SHF.L.U32 R13, R28, 0x2, RZ ;  /* 0x000000021c0d7819 */ /* 0x000fe200000006ff */
[----:B------:R-:W-:Y:S01]  /*08f0*/  FFMA.FTZ R5, R5, R12, R4 ;  /* 0x0000000c05057223 */ /* 0x000fe20000010004 */
[----:B------:R-:W-:-:S03]  /*0900*/  SHF.L.U32 R4, R8, 0x10, RZ ;  /* 0x0000001008047819 */ /* 0x000fc600000006ff */
[----:B------:R-:W-:Y:S01]  /*0910*/  FFMA.FTZ R15, R6, R15, R5 ;  /* 0x0000000f060f7223 */ /* 0x000fe20000010005 */
[----:B------:R-:W-:Y:S02]  /*0920*/  LOP3.LUT R5, R8, 0xffff0000, RZ, 0xc0, !PT ;  /* 0xffff000008057812 */ /* 0x000fe400078ec0ff */
[----:B------:R-:W-:Y:S01]  /*0930*/  LOP3.LUT R6, R16, 0xffff0000, RZ, 0xc0, !PT ;  /* 0xffff000010067812 */ /* 0x000fe200078ec0ff */
[----:B------:R-:W-:Y:S01]  /*0940*/  FFMA.FTZ R8, R4, R7, R15 ;  /* 0x0000000704087223 */ /* 0x000fe2000001000f */
[----:B------:R-:W-:Y:S01]  /*0950*/  SHF.L.U32 R4, R9, 0x10, RZ ;  /* 0x0000001009047819 */ /* 0x000fe200000006ff */
[C---:B------:R-:W-:Y:S01]  /*0960*/  IMAD.U32 R7, R17.reuse, 0x10000, RZ ;  /* 0x0001000011077824 */ /* 0x040fe200078e00ff */
[----:B------:R-:W-:Y:S01]  /*0970*/  LOP3.LUT R17, R17, 0xffff0000, RZ, 0xc0, !PT ;  /* 0xffff000011117812 */ /* 0x000fe200078ec0ff */
[----:B------:R-:W-:Y:S01]  /*0980*/  FFMA.FTZ R5, R5, R6, R8 ;  /* 0x0000000605057223 */ /* 0x000fe20000010008 */
[----:B------:R-:W-:Y:S02]  /*0990*/  LOP3.LUT R8, R9, 0xffff0000, RZ, 0xc0, !PT ;  /* 0xffff000009087812 */ /* 0x000fe400078ec0ff */
[----:B------:R-:W-:Y:S01]  /*09a0*/  LOP3.LUT R6, R18, 0xffff0000, RZ, 0xc0, !PT ;  /* 0xffff000012067812 */ /* 0x000fe200078ec0ff */
[----:B------:R-:W-:Y:S01]  /*09b0*/  FFMA.FTZ R5, R4, R7, R5 ;  /* 0x0000000704057223 */ /* 0x000fe20000010005 */
[----:B------:R-:W-:Y:S01]  /*09c0*/  SHF.L.U32 R4, R10, 0x10, RZ ;  /* 0x000000100a047819 */ /* 0x000fe200000006ff */
[----:B------:R-:W-:-:S02]  /*09d0*/  IMAD.U32 R7, R18, 0x10000, RZ ;  /* 0x0001000012077824 */ /* 0x000fc400078e00ff */
[----:B------:R-:W-:Y:S01]  /*09e0*/  FFMA.FTZ R17, R8, R17, R5 ;  /* 0x0000001108117223 */ /* 0x000fe20000010005 */
[----:B------:R-:W-:Y:S02]  /*09f0*/  LOP3.LUT R5, R10, 0xffff0000, RZ, 0xc0, !PT ;  /* 0xffff00000a057812 */ /* 0x000fe400078ec0ff */
[C---:B------:R-:W-:Y:S01]  /*0a00*/  LOP3.LUT R10, R11.reuse, 0xffff0000, RZ, 0xc0, !PT ;  /* 0xffff00000b0a7812 */ /* 0x040fe200078ec0ff */
[----:B------:R-:W-:Y:S01]  /*0a10*/  FFMA.FTZ R8, R4, R7, R17 ;  /* 0x0000000704087223 */ /* 0x000fe20000010011 */
[----:B------:R-:W-:Y:S01]  /*0a20*/  SHF.L.U32 R4, R11, 0x10, RZ ;  /* 0x000000100b047819 */ /* 0x000fe200000006ff */
[C---:B------:R-:W-:Y:S01]  /*0a30*/  IMAD.U32 R7, R19.reuse, 0x10000, RZ ;  /* 0x0001000013077824 */ /* 0x040fe200078e00ff */
[----:B------:R-:W-:Y:S01]  /*0a40*/  LOP3.LUT R19, R19, 0xffff0000, RZ, 0xc0, !PT ;  /* 0xffff000013137812 */ /* 0x000fe200078ec0ff */
[----:B------:R-:W-:Y:S01]  /*0a50*/  FFMA.FTZ R5, R5, R6, R8 ;  /* 0x0000000605057223 */ /* 0x000fe20000010008 */
[----:B------:R-:W-:-:S03]  /*0a60*/  LOP3.LUT R6, R25, 0xffff0000, RZ, 0xc0, !PT ;  /* 0xffff000019067812 */ /* 0x000fc600078ec0ff */
[----:B------:R-:W-:Y:S01]  /*0a70*/  FFMA.FTZ R7, R4, R7, R5 ;  /* 0x0000000704077223 */ /* 0x000fe20000010005 */
[----:B------:R-:W-:Y:S01]  /*0a80*/  SHF.L.U32 R4, R20, 0x10, RZ ;  /* 0x0000001014047819 */ /* 0x000fe200000006ff */
[----:B------:R-:W-:Y:S01]  /*0a90*/  IMAD.U32 R5, R24, 0x10000, RZ ;  /* 0x0001000018057824 */ /* 0x000fe200078e00ff */
[----:B------:R-:W-:Y:S01]  /*0aa0*/  LOP3.LUT R20, R20, 0xffff0000, RZ, 0xc0, !PT ;  /* 0xffff000014147812 */ /* 0x000fe200078ec0ff */
[----:B------:R-:W-:Y:S01]  /*0ab0*/  FFMA.FTZ R19, R10, R19, R7 ;  /* 0x000000130a137223 */ /* 0x000fe20000010007 */
[----:B------:R-:W-:-:S03]  /*0ac0*/  LOP3.LUT R7, R24, 0xffff0000, RZ, 0xc0, !PT ;  /* 0xffff000018077812 */ /* 0x000fc600078ec0ff */
[----:B------:R-:W-:Y:S01]  /*0ad0*/  FFMA.FTZ R19, R4, R5, R19 ;  /* 0x0000000504137223 */ /* 0x000fe20000010013 */
[----:B------:R-:W-:Y:S01]  /*0ae0*/  SHF.L.U32 R4, R21, 0x10, RZ ;  /* 0x0000001015047819 */ /* 0x000fe200000006ff */
[----:B------:R-:W-:Y:S01]  /*0af0*/  IMAD.U32 R5, R25, 0x10000, RZ ;  /* 0x0001000019057824 */ /* 0x000fe200078e00ff */
[----:B------:R-:W-:Y:S01]  /*0b00*/  LOP3.LUT R21, R21, 0xffff0000, RZ, 0xc0, !PT ;  /* 0xffff000015157812 */ /* 0x000fe200078ec0ff */
[----:B------:R-:W-:-:S04]  /*0b10*/  FFMA.FTZ R7, R20, R7, R19 ;  /* 0x0000000714077223 */ /* 0x000fc80000010013 */
[----:B------:R-:W-:Y:S01]  /*0b20*/  FFMA.FTZ R8, R4, R5, R7 ;  /* 0x0000000504087223 */ /* 0x000fe20000010007 */
[----:B------:R-:W-:Y:S01]  /*0b30*/  SHF.L.U32 R4, R22, 0x10, RZ ;  /* 0x0000001016047819 */ /* 0x000fe200000006ff */
[----:B------:R-:W-:Y:S01]  /*0b40*/  IMAD.U32 R5, R26, 0x10000, RZ ;  /* 0x000100001a057824 */ /* 0x000fe200078e00ff */
[----:B------:R-:W-:Y:S01]  /*0b50*/  LOP3.LUT R22, R22, 0xffff0000, RZ, 0xc0, !PT ;  /* 0xffff000016167812 */ /* 0x000fe200078ec0ff */
[----:B------:R-:W-:Y:S01]  /*0b60*/  FFMA.FTZ R21, R21, R6, R8 ;  /* 0x0000000615157223 */ /* 0x000fe20000010008 */
[----:B------:R-:W-:Y:S02]  /*0b70*/  LOP3.LUT R7, R26, 0xffff0000, RZ, 0xc0, !PT ;  /* 0xffff00001a077812 */ /* 0x000fe400078ec0ff */
[----:B------:R-:W-:Y:S01]  /*0b80*/  LOP3.LUT R6, R27, 0xffff0000, RZ, 0xc0, !PT ;  /* 0xffff00001b067812 */ /* 0x000fe200078ec0ff */
[----:B------:R-:W-:Y:S01]  /*0b90*/  FFMA.FTZ R21, R4, R5, R21 ;  /* 0x0000000504157223 */ /* 0x000fe20000010015 */
[----:B------:R-:W-:Y:S01]  /*0ba0*/  SHF.L.U32 R4, R23, 0x10, RZ ;  /* 0x0000001017047819 */ /* 0x000fe200000006ff */
[----:B------:R-:W-:Y:S01]  /*0bb0*/  IMAD.U32 R5, R27, 0x10000, RZ ;  /* 0x000100001b057824 */ /* 0x000fe200078e00ff */
[----:B------:R-:W-:Y:S01]  /*0bc0*/  LOP3.LUT R23, R23, 0xffff0000, RZ, 0xc0, !PT ;  /* 0xffff000017177812 */ /* 0x000fe200078ec0ff */
[----:B------:R-:W-:-:S04]  /*0bd0*/  FFMA.FTZ R7, R22, R7, R21 ;  /* 0x0000000716077223 */ /* 0x000fc80000010015 */
[----:B------:R-:W-:-:S04]  /*0be0*/  FFMA.FTZ R4, R4, R5, R7 ;  /* 0x0000000504047223 */ /* 0x000fc80000010007 */
[----:B------:R-:W-:Y:S02]  /*0bf0*/  FFMA.FTZ R23, R23, R6, R4 ;  /* 0x0000000617177223 */ /* 0x000fe40000010004 */
[----:B------:R-:W0:Y:S03]  /*0c00*/  LDC.64 R6, c[0x0][0x2d0] ;  /* 0x0000b400ff067b82 */ /* 0x000e260000000a00 */
[----:B------:R-:W1:Y:S02]  /*0c10*/  SHFL.BFLY PT, R4, R23, 0x2, 0x1f ;  /* 0x0c401f0017047f89 */ /* 0x000e6400000e0000 */
[----:B-1----:R-:W-:-:S03]  /*0c20*/  FADD.FTZ R8, R23, R4 ;  /* 0x0000000417087221 */ /* 0x002fc60000010000 */
[----:B------:R-:W1:Y:S02]  /*0c30*/  LDC.64 R4, c[0x0][0x2d8] ;  /* 0x0000b600ff047b82 */ /* 0x000e640000000a00 */
[----:B------:R-:W2:Y:S02]  /*0c40*/  SHFL.BFLY PT, R9, R8, 0x1, 0x1f ;  /* 0x0c201f0008097f89 */ /* 0x000ea400000e0000 */
[----:B--2---:R-:W-:Y:S01]  /*0c50*/  FADD.FTZ R12, R8, R9 ;  /* 0x00000009080c7221 */ /* 0x004fe20000010000 */
[----:B0-----:R-:W-:Y:S06]  /*0c60*/  @P1 BRA `(.L_x_49) ;  /* 0x0000000000481947 */ /* 0x001fec0003800000 */
[----:B------:R-:W0:Y:S01]  /*0c70*/  LDC.64 R14, c[0x0][0x278] ;  /* 0x00009e00ff0e7b82 */ /* 0x000e220000000a00 */
[----:B------:R-:W-:Y:S01]  /*0c80*/  IADD3 R8, P1, R31, R2, RZ ;  /* 0x000000021f087210 */ /* 0x000fe20007f3e0ff */
[----:B------:R-:W-:-:S03]  /*0c90*/  ULDC.64 UR12, c[0x0][0x260] ;  /* 0x00009800000c7ab9 */ /* 0x000fc60000000a00 */
[----:B------:R-:W-:Y:S02]  /*0ca0*/  LEA.HI.X.SX32 R9, R31, R3, 0x1, P1 ;  /* 0x000000031f097211 */ /* 0x000fe400008f0eff */
[----:B------:R-:W-:Y:S01]  /*0cb0*/  ISETP.GE.AND P1, PT, R2, R29, PT ;  /* 0x0000001d0200720c */ /* 0x000fe20003f26270 */
[----:B------:R-:W2:Y:S01]  /*0cc0*/  LDC.64 R16, c[0x0][0x280] ;  /* 0x0000a000ff107b82 */ /* 0x000ea20000000a00 */
[C---:B0-----:R-:W-:Y:S02]  /*0cd0*/  IMAD R10, R14.reuse, UR10, RZ ;  /* 0x0000000a0e0a7c24 */ /* 0x041fe4000f8e02ff */
[----:B------:R-:W-:-:S04]  /*0ce0*/  IMAD.WIDE.U32 R8, R14, UR8, R8 ;  /* 0x000000080e087c25 */ /* 0x000fc8000f8e0008 */
[----:B------:R-:W-:Y:S02]  /*0cf0*/  IMAD R3, R15, UR8, R10 ;  /* 0x000000080f037c24 */ /* 0x000fe4000f8e020a */
[C---:B--2---:R-:W-:Y:S02]  /*0d00*/  IMAD R10, R16.reuse, UR11, RZ ;  /* 0x0000000b100a7c24 */ /* 0x044fe4000f8e02ff */
[----:B------:R-:W-:Y:S02]  /*0d10*/  IMAD.IADD R9, R9, 0x1, R3 ;  /* 0x0000000109097824 */ /* 0x000fe400078e0203 */
[----:B------:R-:W-:Y:S02]  /*0d20*/  IMAD R3, R17, UR9, R10 ;  /* 0x0000000911037c24 */ /* 0x000fe4000f8e020a */
[----:B------:R-:W-:-:S05]  /*0d30*/  IMAD.WIDE.U32 R8, R16, UR9, R8 ;  /* 0x0000000910087c25 */ /* 0x000fca000f8e0008 */
[----:B------:R-:W-:Y:S02]  /*0d40*/  IADD3 R3, R9, R3, RZ ;  /* 0x0000000309037210 */ /* 0x000fe40007ffe0ff */
[----:B------:R-:W-:-:S04]  /*0d50*/  LEA R10, P2, R8, UR12, 0x2 ;  /* 0x0000000c080a7c11 */ /* 0x000fc8000f8410ff */
[----:B------:R-:W-:Y:S02]  /*0d60*/  LEA.HI.X R11, R8, UR13, R3, 0x2, P2 ;  /* 0x0000000d080b7c11 */ /* 0x000fe400090f1403 */
[----:B------:R-:W-:-:S05]  /*0d70*/  FSEL R3, R12, RZ, !P1 ;  /* 0x000000ff0c037208 */ /* 0x000fca0004800000 */
[----:B------:R0:W-:Y:S02]  /*0d80*/  STG.E desc[UR6][R10.64], R3 ;  /* 0x000000030a007986 */ /* 0x0001e4000c101906 */
.L_x_49:
[----:B------:R-:W-:Y:S05]  /*0d90*/  BSYNC B0 ;  /* 0x0000000000007941 */ /* 0x000fea0003800000 */
.L_x_48:
[----:B------:R-:W-:Y:S01]  /*0da0*/  UIADD3 UR4, UR4, 0x3f, URZ ;  /* 0x0000003f04047890 */ /* 0x000fe2000fffe03f */
[----:B0-----:R-:W-:Y:S01]  /*0db0*/  SHF.R.S32.HI R3, RZ, 0x1f, R13 ;  /* 0x0000001fff037819 */ /* 0x001fe2000001140d */
[----:B------:R-:W-:Y:S01]  /*0dc0*/  BSSY B0, `(.L_x_50) ;  /* 0x0000025000007945 */ /* 0x000fe20003800000 */
[----:B------:R-:W-:Y:S01]  /*0dd0*/  IADD3 R2, P1, R0, R13, RZ ;  /* 0x0000000d00027210 */ /* 0x000fe20007f3e0ff */
[----:B------:R-:W-:-:S03]  /*0de0*/  USHF.R.S32.HI UR5, URZ, 0x1f, UR4 ;  /* 0x0000001f3f057899 */ /* 0x000fc60008011404 */
[----:B------:R-:W-:Y:S01]  /*0df0*/  LEA.HI.X.SX32 R3, R0, R3, 0x1, P1 ;  /* 0x0000000300037211 */ /* 0x000fe200008f0eff */
[----:B------:R-:W-:Y:S01]  /*0e00*/  ULEA.HI UR5, UR5, UR4, URZ, 0x6 ;  /* 0x0000000405057291 */ /* 0x000fe2000f8f303f */
[----:B------:R-:W-:-:S03]  /*0e10*/  IMAD R0, R6, UR10, RZ ;  /* 0x0000000a06007c24 */ /* 0x000fc6000f8e02ff */
[----:B------:R-:W-:Y:S01]  /*0e20*/  ULOP3.LUT UR5, UR5, 0xffffffc0, URZ, 0xc0, !UPT ;  /* 0xffffffc005057892 */ /* 0x000fe2000f8ec03f */
[----:B------:R-:W-:Y:S02]  /*0e30*/  IMAD R9, R7, UR8, R0 ;  /* 0x0000000807097c24 */ /* 0x000fe4000f8e0200 */
[----:B------:R-:W-:-:S03]  /*0e40*/  IMAD.WIDE.U32 R6, R6, UR8, R2 ;  /* 0x0000000806067c25 */ /* 0x000fc6000f8e0002 */
[----:B------:R-:W-:Y:S01]  /*0e50*/  IADD3 R3, -R31, UR5, RZ ;  /* 0x000000051f037c10 */ /* 0x000fe2000fffe1ff */
[----:B-1----:R-:W-:Y:S02]  /*0e60*/  IMAD R0, R4, UR11, RZ ;  /* 0x0000000b04007c24 */ /* 0x002fe4000f8e02ff */
[----:B------:R-:W-:Y:S01]  /*0e70*/  IMAD.IADD R7, R7, 0x1, R9 ;  /* 0x0000000107077824 */ /* 0x000fe200078e0209 */
[----:B------:R-:W-:Y:S01]  /*0e80*/  ISETP.GE.OR P0, PT, R28, R3, P0 ;  /* 0x000000031c00720c */ /* 0x000fe20000706670 */
[----:B------:R-:W-:Y:S02]  /*0e90*/  IMAD R9, R5, UR9, R0 ;  /* 0x0000000905097c24 */ /* 0x000fe4000f8e0200 */
[----:B------:R-:W-:-:S05]  /*0ea0*/  IMAD.WIDE.U32 R4, R4, UR9, R6 ;  /* 0x0000000904047c25 */ /* 0x000fca000f8e0006 */
[----:B------:R-:W-:-:S05]  /*0eb0*/  IADD3 R9, R5, R9, RZ ;  /* 0x0000000905097210 */ /* 0x000fca0007ffe0ff */
[----:B------:R-:W-:Y:S05]  /*0ec0*/  @P0 BRA `(.L_x_51) ;  /* 0x0000000000500947 */ /* 0x000fea0003800000 */
[----:B------:R-:W0:Y:S01]  /*0ed0*/  LDC.64 R6, c[0x0][0x2a8] ;  /* 0x0000aa00ff067b82 */ /* 0x000e220000000a00 */
[----:B------:R-:W-:Y:S01]  /*0ee0*/  SHF.R.S32.HI R0, RZ, 0x1f, R28 ;  /* 0x0000001fff007819 */ /* 0x000fe2000001141c */
[----:B------:R-:W-:Y:S01]  /*0ef0*/  ULDC.64 UR4, c[0x0][0x2a0] ;  /* 0x0000a80000047ab9 */ /* 0x000fe20000000a00 */
[----:B------:R-:W-:-:S04]  /*0f00*/  IADD3 R2, P0, R31, R28, RZ ;  /* 0x0000001c1f027210 */ /* 0x000fc80007f1e0ff */
[----:B------:R-:W-:Y:S01]  /*0f10*/  LEA.HI.X.SX32 R3, R31, R0, 0x1, P0 ;  /* 0x000000001f037211 */ /* 0x000fe200000f0eff */
[----:B------:R-:W1:Y:S01]  /*0f20*/  LDC.64 R10, c[0x0][0x2b0] ;  /* 0x0000ac00ff0a7b82 */ /* 0x000e620000000a00 */
[----:B------:R-:W-:Y:S01]  /*0f30*/  FSETP.NEU.FTZ.AND P0, PT, R30, -INF , PT ;  /* 0xff8000001e00780b */ /* 0x000fe20003f1d000 */
[C---:B0-----:R-:W-:Y:S02]  /*0f40*/  IMAD R0, R6.reuse, UR10, RZ ;  /* 0x0000000a06007c24 */ /* 0x041fe4000f8e02ff */
[----:B------:R-:W-:-:S04]  /*0f50*/  IMAD.WIDE.U32 R2, R6, UR8, R2 ;  /* 0x0000000806027c25 */ /* 0x000fc8000f8e0002 */
[----:B------:R-:W-:Y:S02]  /*0f60*/  IMAD R7, R7, UR8, R0 ;  /* 0x0000000807077c24 */ /* 0x000fe4000f8e0200 */
[----:B-1----:R-:W-:Y:S02]  /*0f70*/  IMAD R0, R10, UR11, RZ ;  /* 0x0000000b0a007c24 */ /* 0x002fe4000f8e02ff */
[----:B------:R-:W-:Y:S02]  /*0f80*/  IMAD.IADD R3, R3, 0x1, R7 ;  /* 0x0000000103037824 */ /* 0x000fe400078e0207 */
[----:B------:R-:W-:Y:S02]  /*0f90*/  IMAD R7, R11, UR9, R0 ;  /* 0x000000090b077c24 */ /* 0x000fe4000f8e0200 */
[----:B------:R-:W-:Y:S01]  /*0fa0*/  FMUL.FTZ R0, R30, 1.4426950216293334961 ;  /* 0x3fb8aa3b1e007820 */ /* 0x000fe20000410000 */
[----:B------:R-:W-:-:S05]  /*0fb0*/  IMAD.WIDE.U32 R2, R10, UR9, R2 ;  /* 0x000000090a027c25 */ /* 0x000fca000f8e0002 */
[----:B------:R-:W-:Y:S02]  /*0fc0*/  IADD3 R3, R3, R7, RZ ;  /* 0x0000000703037210 */ /* 0x000fe40007ffe0ff */
[----:B------:R-:W-:-:S04]  /*0fd0*/  LEA R6, P1, R2, UR4, 0x2 ;  /* 0x0000000402067c11 */ /* 0x000fc8000f8210ff */
[----:B------:R-:W-:Y:S02]  /*0fe0*/  LEA.HI.X R7, R2, UR5, R3, 0x2, P1 ;  /* 0x0000000502077c11 */ /* 0x000fe400088f1403 */
[----:B------:R-:W-:-:S05]  /*0ff0*/  FSEL R3, R0, RZ, P0 ;  /* 0x000000ff00037208 */ /* 0x000fca0000000000 */
[----:B------:R0:W-:Y:S02]  /*1000*/  STG.E desc[UR6][R6.64], R3 ;  /* 0x0000000306007986 */ /* 0x0001e4000c101906 */
.L_x_51:
[----:B------:R-:W-:Y:S05]  /*1010*/  BSYNC B0 ;  /* 0x0000000000007941 */ /* 0x000fea0003800000 */
.L_x_50:
[----:B------:R-:W-:Y:S01]  /*1020*/  ULDC.64 UR12, c[0x0][0x2e8] ;  /* 0x0000ba00000c7ab9 */ /* 0x000fe20000000a00 */
[----:B------:R-:W-:Y:S01]  /*1030*/  ULDC.64 UR4, c[0x0][0x2b8] ;  /* 0x0000ae0000047ab9 */ /* 0x000fe20000000a00 */
[----:B------:R-:W-:Y:S02]  /*1040*/  ISETP.NE.U32.AND P0, PT, RZ, UR12, PT ;  /* 0x0000000cff007c0c */ /* 0x000fe4000bf05070 */
[C---:B------:R-:W-:Y:S02]  /*1050*/  LEA R2, P1, R4.reuse, UR4, 0x2 ;  /* 0x0000000404027c11 */ /* 0x040fe4000f8210ff */
[----:B------:R-:W-:Y:S02]  /*1060*/  ISETP.NE.AND.EX P0, PT, RZ, UR13, PT, P0 ;  /* 0x0000000dff007c0c */ /* 0x000fe4000bf05300 */
[----:B0-----:R-:W-:Y:S02]  /*1070*/  LEA.HI.X R3, R4, UR5, R9, 0x2, P1 ;  /* 0x0000000504037c11 */ /* 0x001fe400088f1409 */
[----:B------:R-:W-:-:S03]  /*1080*/  ISETP.NE.OR P0, PT, R28, RZ, !P0 ;  /* 0x000000ff1c00720c */ /* 0x000fc60004705670 */
[----:B------:R0:W-:Y:S04]  /*1090*/  STG.E.128 desc[UR6][R2.64], RZ ;  /* 0x000000ff02007986 */ /* 0x0001e8000c101d06 */
[----:B------:R0:W-:Y:S04]  /*10a0*/  STG.E.128 desc[UR6][R2.64+0x1000], RZ ;  /* 0x001000ff02007986 */ /* 0x0001e8000c101d06 */
[----:B------:R0:W-:Y:S04]  /*10b0*/  STG.E.128 desc[UR6][R2.64+0x2000], RZ ;  /* 0x002000ff02007986 */ /* 0x0001e8000c101d06 */
[----:B------:R0:W-:Y:S04]  /*10c0*/  STG.E.128 desc[UR6][R2.64+0x3000], RZ ;  /* 0x003000ff02007986 */ /* 0x0001e8000c101d06 */
[----:B------:R0:W-:Y:S04]  /*10d0*/  STG.E.128 desc[UR6][R2.64+0x4000], RZ ;  /* 0x004000ff02007986 */ /* 0x0001e8000c101d06 */
[----:B------:R0:W-:Y:S01]  /*10e0*/  STG.E.128 desc[UR6][R2.64+0x5000], RZ ;  /* 0x005000ff02007986 */ /* 0x0001e2000c101d06 */
[----:B------:R-:W-:Y:S05]  /*10f0*/  @P0 EXIT ;  /* 0x000000000000094d */ /* 0x000fea0003800000 */
[----:B------:R-:W1:Y:S08]  /*1100*/  LDC R0, c[0x0][0x2e0] ;  /* 0x0000b800ff007b82 */ /* 0x000e700000000800 */
[----:B------:R-:W2:Y:S08]  /*1110*/  LDC R4, c[0x0][0x220] ;  /* 0x00008800ff047b82 */ /* 0x000eb00000000800 */
[----:B0-----:R-:W0:Y:S01]  /*1120*/  LDC.64 R2, c[0x0][0x2e8] ;  /* 0x0000ba00ff027b82 */ /* 0x001e220000000a00 */
[----:B-1----:R-:W-:-:S04]  /*1130*/  IMAD R33, R33, R0, UR9 ;  /* 0x0000000921217e24 */ /* 0x002fc8000f8e0200 */
[----:B--2---:R-:W-:-:S04]  /*1140*/  IMAD R33, R33, R4, UR8 ;  /* 0x0000000821217e24 */ /* 0x004fc8000f8e0204 */
[----:B0-----:R-:W-:-:S05]  /*1150*/  IMAD.WIDE R2, R33, 0x4, R2 ;  /* 0x0000000421027825 */ /* 0x001fca00078e0202 */
[----:B------:R-:W-:Y:S01]  /*1160*/  STG.E desc[UR6][R2.64], RZ ;  /* 0x000000ff02007986 */ /* 0x000fe2000c101906 */
[----:B------:R-:W-:Y:S05]  /*1170*/  EXIT ;  /* 0x000000000000794d */ /* 0x000fea0003800000 */
.L_x_52:
        /* <DEDUP_REMOVED lines=16> */
.L_x_119:


//--------------------- .text._ZN7cutlass13device_kernelIN5flash19enable_sm80_to_sm89INS1_16FlashAttnBwdSm80INS1_25CollectiveMainloopBwdSm80ILi2ELi2EN4cute5tupleIJNS5_1CILi64EEENS7_ILi128EEENS7_ILi96EEEEEENS_10bfloat16_tEfNS_4arch4Sm80ELb1ELb0ELb0ELb1ELb0ELb0ELb0ELb0ELi2ELi2ELi4ELi2ELb0EEENS1_21CollectiveEpilogueBwdISB_SC_SE_Li256ELb1ELb0ELi2EEENS1_25SingleTileBwdLPTSchedulerILb1ELi128ELb0EEEEEEEEEvNT_6ParamsE --------------------------
	.section	.text._ZN7cutlass13device_kernelIN5flash19enable_sm80_to_sm89INS1_16FlashAttnBwdSm80INS1_25CollectiveMainloopBwdSm80ILi2ELi2EN4cute5tupleIJNS5_1CILi64EEENS7_ILi128EEENS7_ILi96EEEEEENS_10bfloat16_tEfNS_4arch4Sm80ELb1ELb0ELb0ELb1ELb0ELb0ELb0ELb0ELi2ELi2ELi4ELi2ELb0EEENS1_21CollectiveEpilogueBwdISB_SC_SE_Li256ELb1ELb0ELi2EEENS1_25SingleTileBwdLPTSchedulerILb1ELi128ELb0EEEEEEEEEvNT_6ParamsE,"ax",@progbits
	.align	128
.text._ZN7cutlass13device_kernelIN5flash19enable_sm80_to_sm89INS1_16FlashAttnBwdSm80INS1_25CollectiveMainloopBwdSm80ILi2ELi2EN4cute5tupleIJNS5_1CILi64EEENS7_ILi128EEENS7_ILi96EEEEEENS_10bfloat16_tEfNS_4arch4Sm80ELb1ELb0ELb0ELb1ELb0ELb0ELb0ELb0ELi2ELi2ELi4ELi2ELb0EEENS1_21CollectiveEpilogueBwdISB_SC_SE_Li256ELb1ELb0ELi2EEENS1_25SingleTileBwdLPTSchedulerILb1ELi128ELb0EEEEEEEEEvNT_6ParamsE:
        .type           _ZN7cutlass13device_kernelIN5flash19enable_sm80_to_sm89INS1_16FlashAttnBwdSm80INS1_25CollectiveMainloopBwdSm80ILi2ELi2EN4cute5tupleIJNS5_1CILi64EEENS7_ILi128EEENS7_ILi96EEEEEENS_10bfloat16_tEfNS_4arch4Sm80ELb1ELb0ELb0ELb1ELb0ELb0ELb0ELb0ELi2ELi2ELi4ELi2ELb0EEENS1_21CollectiveEpilogueBwdISB_SC_SE_Li256ELb1ELb0ELi2EEENS1_25SingleTileBwdLPTSchedulerILb1ELi128ELb0EEEEEEEEEvNT_6ParamsE,@function
        .size           _ZN7cutlass13device_kernelIN5flash19enable_sm80_to_sm89INS1_16FlashAttnBwdSm80INS1_25CollectiveMainloopBwdSm80ILi2ELi2EN4cute5tupleIJNS5_1CILi64EEENS7_ILi128EEENS7_ILi96EEEEEENS_10bfloat16_tEfNS_4arch4Sm80ELb1ELb0ELb0ELb1ELb0ELb0ELb0ELb0ELi2ELi2ELi4ELi2ELb0EEENS1_21CollectiveEpilogueBwdISB_SC_SE_Li256ELb1ELb0ELi2EEENS1_25SingleTileBwdLPTSchedulerILb1ELi128ELb0EEEEEEEEEvNT_6ParamsE,(.L_x_120 - _ZN7cutlass13device_kernelIN5flash19enable_sm80_to_sm89INS1_16FlashAttnBwdSm80INS1_25CollectiveMainloopBwdSm80ILi2ELi2EN4cute5tupleIJNS5_1CILi64EEENS7_ILi128EEENS7_ILi96EEEEEENS_10bfloat16_tEfNS_4arch4Sm80ELb1ELb0ELb0ELb1ELb0ELb0ELb0ELb0ELi2ELi2ELi4ELi2ELb0EEENS1_21CollectiveEpilogueBwdISB_SC_SE_Li256ELb1ELb0ELi2EEENS1_25SingleTileBwdLPTSchedulerILb1ELi128ELb0EEEEEEEEEvNT_6ParamsE)
        .other          _ZN7cutlass13device_kernelIN5flash19enable_sm80_to_sm89INS1_16FlashAttnBwdSm80INS1_25CollectiveMainloopBwdSm80ILi2ELi2EN4cute5tupleIJNS5_1CILi64EEENS7_ILi128EEENS7_ILi96EEEEEENS_10bfloat16_tEfNS_4arch4Sm80ELb1ELb0ELb0ELb1ELb0ELb0ELb0ELb0ELi2ELi2ELi4ELi2ELb0EEENS1_21CollectiveEpilogueBwdISB_SC_SE_Li256ELb1ELb0ELi2EEENS1_25SingleTileBwdLPTSchedulerILb1ELi128ELb0EEEEEEEEEvNT_6ParamsE,@"STO_CUDA_ENTRY STV_DEFAULT"
_ZN7cutlass13device_kernelIN5flash19enable_sm80_to_sm89INS1_16FlashAttnBwdSm80INS1_25CollectiveMainloopBwdSm80ILi2ELi2EN4cute5tupleIJNS5_1CILi64EEENS7_ILi128EEENS7_ILi96EEEEEENS_10bfloat16_tEfNS_4arch4Sm80ELb1ELb0ELb0ELb1ELb0ELb0ELb0ELb0ELi2ELi2ELi4ELi2ELb0EEENS1_21CollectiveEpilogueBwdISB_SC_SE_Li256ELb1ELb0ELi2EEENS1_25SingleTileBwdLPTSchedulerILb1ELi128ELb0EEEEEEEEEvNT_6ParamsE:
[----:B------:R-:W-:Y:S01]  /*0000*/  LDC R1, c[0x0][0x28] ;  /* 0x00000a00ff017b82 */ /* 0x000fe20000000800 */
[----:B------:R-:W-:Y:S05]  /*0010*/  EXIT ;  /* 0x000000000000794d */ /* 0x000fea0003800000 */
.L_x_53:
        /* <DEDUP_REMOVED lines=14> */
.L_x_120:


//--------------------- .text._ZN7cutlass13device_kernelIN5flash19enable_sm80_to_sm89INS1_16FlashAttnBwdSm80INS1_25CollectiveMainloopBwdSm80ILi2ELi2EN4cute5tupleIJNS5_1CILi64EEENS7_ILi128EEENS7_ILi96EEEEEENS_10bfloat16_tEfNS_4arch4Sm80ELb1ELb0ELb0ELb1ELb1ELb0ELb0ELb0ELi2ELi2ELi4ELi2ELb0EEENS1_21CollectiveEpilogueBwdISB_SC_SE_Li256ELb1ELb0ELi2EEENS1_25SingleTileBwdLPTSchedulerILb1ELi128ELb1EEEEEEEEEvNT_6ParamsE --------------------------
	.section	.text._ZN7cutlass13device_kernelIN5flash19enable_sm80_to_sm89INS1_16FlashAttnBwdSm80INS1_25CollectiveMainloopBwdSm80ILi2ELi2EN4cute5tupleIJNS5_1CILi64EEENS7_ILi128EEENS7_ILi96EEEEEENS_10bfloat16_tEfNS_4arch4Sm80ELb1ELb0ELb0ELb1ELb1ELb0ELb0ELb0ELi2ELi2ELi4ELi2ELb0EEENS1_21CollectiveEpilogueBwdISB_SC_SE_Li256ELb1ELb0ELi2EEENS1_25SingleTileBwdLPTSchedulerILb1ELi128ELb1EEEEEEEEEvNT_6ParamsE,"ax",@progbits
	.align	128
.text._ZN7cutlass13device_kernelIN5flash19enable_sm80_to_sm89INS1_16FlashAttnBwdSm80INS1_25CollectiveMainloopBwdSm80ILi2ELi2EN4cute5tupleIJNS5_1CILi64EEENS7_ILi128EEENS7_ILi96EEEEEENS_10bfloat16_tEfNS_4arch4Sm80ELb1ELb0ELb0ELb1ELb1ELb0ELb0ELb0ELi2ELi2ELi4ELi2ELb0EEENS1_21CollectiveEpilogueBwdISB_SC_SE_Li256ELb1ELb0ELi2EEENS1_25SingleTileBwdLPTSchedulerILb1ELi128ELb1EEEEEEEEEvNT_6ParamsE:
        .type           _ZN7cutlass13device_kernelIN5flash19enable_sm80_to_sm89INS1_16FlashAttnBwdSm80INS1_25CollectiveMainloopBwdSm80ILi2ELi2EN4cute5tupleIJNS5_1CILi64EEENS7_ILi128EEENS7_ILi96EEEEEENS_10bfloat16_tEfNS_4arch4Sm80ELb1ELb0ELb0ELb1ELb1ELb0ELb0ELb0ELi2ELi2ELi4ELi2ELb0EEENS1_21CollectiveEpilogueBwdISB_SC_SE_Li256ELb1ELb0ELi2EEENS1_25SingleTileBwdLPTSchedulerILb1ELi128ELb1EEEEEEEEEvNT_6ParamsE,@function
        .size           _ZN7cutlass13device_kernelIN5flash19enable_sm80_to_sm89INS1_16FlashAttnBwdSm80INS1_25CollectiveMainloopBwdSm80ILi2ELi2EN4cute5tupleIJNS5_1CILi64EEENS7_ILi128EEENS7_ILi96EEEEEENS_10bfloat16_tEfNS_4arch4Sm80ELb1ELb0ELb0ELb1ELb1ELb0ELb0ELb0ELi2ELi2ELi4ELi2ELb0EEENS1_21CollectiveEpilogueBwdISB_SC_SE_Li256ELb1ELb0ELi2EEENS1_25SingleTileBwdLPTSchedulerILb1ELi128ELb1EEEEEEEEEvNT_6ParamsE,(.L_x_121 - _ZN7cutlass13device_kernelIN5flash19enable_sm80_to_sm89INS1_16FlashAttnBwdSm80INS1_25CollectiveMainloopBwdSm80ILi2ELi2EN4cute5tupleIJNS5_1CILi64EEENS7_ILi128EEENS7_ILi96EEEEEENS_10bfloat16_tEfNS_4arch4Sm80ELb1ELb0ELb0ELb1ELb1ELb0ELb0ELb0ELi2ELi2ELi4ELi2ELb0EEENS1_21CollectiveEpilogueBwdISB_SC_SE_Li256ELb1ELb0ELi2EEENS1_25SingleTileBwdLPTSchedulerILb1ELi128ELb1EEEEEEEEEvNT_6ParamsE)
        .other          _ZN7cutlass13device_kernelIN5flash19enable_sm80_to_sm89INS1_16FlashAttnBwdSm80INS1_25CollectiveMainloopBwdSm80ILi2ELi2EN4cute5tupleIJNS5_1CILi64EEENS7_ILi128EEENS7_ILi96EEEEEENS_10bfloat16_tEfNS_4arch4Sm80ELb1ELb0ELb0ELb1ELb1ELb0ELb0ELb0ELi2ELi2ELi4ELi2ELb0EEENS1_21CollectiveEpilogueBwdISB_SC_SE_Li256ELb1ELb0ELi2EEENS1_25SingleTileBwdLPTSchedulerILb1ELi128ELb1EEEEEEEEEvNT_6ParamsE,@"STO_CUDA_ENTRY STV_DEFAULT"
_ZN7cutlass13device_kernelIN5flash19enable_sm80_to_sm89INS1_16FlashAttnBwdSm80INS1_25CollectiveMainloopBwdSm80ILi2ELi2EN4cute5tupleIJNS5_1CILi64EEENS7_ILi128EEENS7_ILi96EEEEEENS_10bfloat16_tEfNS_4arch4Sm80ELb1ELb0ELb0ELb1ELb1ELb0ELb0ELb0ELi2ELi2ELi4ELi2ELb0EEENS1_21CollectiveEpilogueBwdISB_SC_SE_Li256ELb1ELb0ELi2EEENS1_25SingleTileBwdLPTSchedulerILb1ELi128ELb1EEEEEEEEEvNT_6ParamsE:
[----:B------:R-:W-:Y:S01]  /*0000*/  LDC R1, c[0x0][0x28] ;  /* 0x00000a00ff017b82 */ /* 0x000fe20000000800 */
[----:B------:R-:W-:Y:S05]  /*0010*/  EXIT ;  /* 0x000000000000794d */ /* 0x000fea0003800000 */
.L_x_54:
        /* <DEDUP_REMOVED lines=14> */
.L_x_121:


//--------------------- .text._ZN7cutlass13device_kernelIN5flash19enable_sm80_to_sm89INS1_16FlashAttnBwdSm80INS1_25CollectiveMainloopBwdSm80ILi2ELi2EN4cute5tupleIJNS5_1CILi64EEENS7_ILi128EEENS7_ILi96EEEEEENS_10bfloat16_tEfNS_4arch4Sm80ELb1ELb0ELb0ELb1ELb0ELb0ELb0ELb0ELi2ELi2ELi4ELi2ELb0EEENS1_24CollectiveEpilogueBwdGQAISB_fSE_Li256ELb1ELb0EEENS1_25SingleTileBwdLPTSchedulerILb1ELi128ELb0EEEEEEEEEvNT_6ParamsE --------------------------
	.section	.text._ZN7cutlass13device_kernelIN5flash19enable_sm80_to_sm89INS1_16FlashAttnBwdSm80INS1_25CollectiveMainloopBwdSm80ILi2ELi2EN4cute5tupleIJNS5_1CILi64EEENS7_ILi128EEENS7_ILi96EEEEEENS_10bfloat16_tEfNS_4arch4Sm80ELb1ELb0ELb0ELb1ELb0ELb0ELb0ELb0ELi2ELi2ELi4ELi2ELb0EEENS1_24CollectiveEpilogueBwdGQAISB_fSE_Li256ELb1ELb0EEENS1_25SingleTileBwdLPTSchedulerILb1ELi128ELb0EEEEEEEEEvNT_6ParamsE,"ax",@progbits
	.align	128
.text._ZN7cutlass13device_kernelIN5flash19enable_sm80_to_sm89INS1_16FlashAttnBwdSm80INS1_25CollectiveMainloopBwdSm80ILi2ELi2EN4cute5tupleIJNS5_1CILi64EEENS7_ILi128EEENS7_ILi96EEEEEENS_10bfloat16_tEfNS_4arch4Sm80ELb1ELb0ELb0ELb1ELb0ELb0ELb0ELb0ELi2ELi2ELi4ELi2ELb0EEENS1_24CollectiveEpilogueBwdGQAISB_fSE_Li256ELb1ELb0EEENS1_25SingleTileBwdLPTSchedulerILb1ELi128ELb0EEEEEEEEEvNT_6ParamsE:
        .type           _ZN7cutlass13device_kernelIN5flash19enable_sm80_to_sm89INS1_16FlashAttnBwdSm80INS1_25CollectiveMainloopBwdSm80ILi2ELi2EN4cute5tupleIJNS5_1CILi64EEENS7_ILi128EEENS7_ILi96EEEEEENS_10bfloat16_tEfNS_4arch4Sm80ELb1ELb0ELb0ELb1ELb0ELb0ELb0ELb0ELi2ELi2ELi4ELi2ELb0EEENS1_24CollectiveEpilogueBwdGQAISB_fSE_Li256ELb1ELb0EEENS1_25SingleTileBwdLPTSchedulerILb1ELi128ELb0EEEEEEEEEvNT_6ParamsE,@function
        .size           _ZN7cutlass13device_kernelIN5flash19enable_sm80_to_sm89INS1_16FlashAttnBwdSm80INS1_25CollectiveMainloopBwdSm80ILi2ELi2EN4cute5tupleIJNS5_1CILi64EEENS7_ILi128EEENS7_ILi96EEEEEENS_10bfloat16_tEfNS_4arch4Sm80ELb1ELb0ELb0ELb1ELb0ELb0ELb0ELb0ELi2ELi2ELi4ELi2ELb0EEENS1_24CollectiveEpilogueBwdGQAISB_fSE_Li256ELb1ELb0EEENS1_25SingleTileBwdLPTSchedulerILb1ELi128ELb0EEEEEEEEEvNT_6ParamsE,(.L_x_122 - _ZN7cutlass13device_kernelIN5flash19enable_sm80_to_sm89INS1_16FlashAttnBwdSm80INS1_25CollectiveMainloopBwdSm80ILi2ELi2EN4cute5tupleIJNS5_1CILi64EEENS7_ILi128EEENS7_ILi96EEEEEENS_10bfloat16_tEfNS_4arch4Sm80ELb1ELb0ELb0ELb1ELb0ELb0ELb0ELb0ELi2ELi2ELi4ELi2ELb0EEENS1_24CollectiveEpilogueBwdGQAISB_fSE_Li256ELb1ELb0EEENS1_25SingleTileBwdLPTSchedulerILb1ELi128ELb0EEEEEEEEEvNT_6ParamsE)
        .other          _ZN7cutlass13device_kernelIN5flash19enable_sm80_to_sm89INS1_16FlashAttnBwdSm80INS1_25CollectiveMainloopBwdSm80ILi2ELi2EN4cute5tupleIJNS5_1CILi64EEENS7_ILi128EEENS7_ILi96EEEEEENS_10bfloat16_tEfNS_4arch4Sm80ELb1ELb0ELb0ELb1ELb0ELb0ELb0ELb0ELi2ELi2ELi4ELi2ELb0EEENS1_24CollectiveEpilogueBwdGQAISB_fSE_Li256ELb1ELb0EEENS1_25SingleTileBwdLPTSchedulerILb1ELi128ELb0EEEEEEEEEvNT_6ParamsE,@"STO_CUDA_ENTRY STV_DEFAULT"
_ZN7cutlass13device_kernelIN5flash19enable_sm80_to_sm89INS1_16FlashAttnBwdSm80INS1_25CollectiveMainloopBwdSm80ILi2ELi2EN4cute5tupleIJNS5_1CILi64EEENS7_ILi128EEENS7_ILi96EEEEEENS_10bfloat16_tEfNS_4arch4Sm80ELb1ELb0ELb0ELb1ELb0ELb0ELb0ELb0ELi2ELi2ELi4ELi2ELb0EEENS1_24CollectiveEpilogueBwdGQAISB_fSE_Li256ELb1ELb0EEENS1_25SingleTileBwdLPTSchedulerILb1ELi128ELb0EEEEEEEEEvNT_6ParamsE:
[----:B------:R-:W-:Y:S01]  /*0000*/  LDC R1, c[0x0][0x28] ;  /* 0x00000a00ff017b82 */ /* 0x000fe20000000800 */
[----:B------:R-:W-:Y:S05]  /*0010*/  EXIT ;  /* 0x000000000000794d */ /* 0x000fea0003800000 */
.L_x_55:
        /* <DEDUP_REMOVED lines=14> */
.L_x_122:


//--------------------- .text._ZN7cutlass13device_kernelIN5flash32FlashAttnBwdPostprocessConvertdQIN4cute5tupleIJNS3_1CILi128EEENS5_ILi96EEEEEENS_10bfloat16_tEfNS_4arch4Sm80ELi256ENS3_8TiledMMAINS3_8MMA_AtomIJNS3_30SM80_16x8x16_F32BF16BF16F32_TNEEEENS3_6LayoutINS4_IJNS5_ILi4EEENS5_ILi2EEENS5_ILi1EEEEEENS4_IJSJ_SH_NS5_ILi0EEEEEEEENS4_IJNS5_ILi64EEENS5_ILi32EEENS5_ILi16EEEEEEEELb0EEEEEvNT_6ParamsE --------------------------
	.section	.text._ZN7cutlass13device_kernelIN5flash32FlashAttnBwdPostprocessConvertdQIN4cute5tupleIJNS3_1CILi128EEENS5_ILi96EEEEEENS_10bfloat16_tEfNS_4arch4Sm80ELi256ENS3_8TiledMMAINS3_8MMA_AtomIJNS3_30SM80_16x8x16_F32BF16BF16F32_TNEEEENS3_6LayoutINS4_IJNS5_ILi4EEENS5_ILi2EEENS5_ILi1EEEEEENS4_IJSJ_SH_NS5_ILi0EEEEEEEENS4_IJNS5_ILi64EEENS5_ILi32EEENS5_ILi16EEEEEEEELb0EEEEEvNT_6ParamsE,"ax",@progbits
	.align	128
.text._ZN7cutlass13device_kernelIN5flash32FlashAttnBwdPostprocessConvertdQIN4cute5tupleIJNS3_1CILi128EEENS5_ILi96EEEEEENS_10bfloat16_tEfNS_4arch4Sm80ELi256ENS3_8TiledMMAINS3_8MMA_AtomIJNS3_30SM80_16x8x16_F32BF16BF16F32_TNEEEENS3_6LayoutINS4_IJNS5_ILi4EEENS5_ILi2EEENS5_ILi1EEEEEENS4_IJSJ_SH_NS5_ILi0EEEEEEEENS4_IJNS5_ILi64EEENS5_ILi32EEENS5_ILi16EEEEEEEELb0EEEEEvNT_6ParamsE:
        .type           _ZN7cutlass13device_kernelIN5flash32FlashAttnBwdPostprocessConvertdQIN4cute5tupleIJNS3_1CILi128EEENS5_ILi96EEEEEENS_10bfloat16_tEfNS_4arch4Sm80ELi256ENS3_8TiledMMAINS3_8MMA_AtomIJNS3_30SM80_16x8x16_F32BF16BF16F32_TNEEEENS3_6LayoutINS4_IJNS5_ILi4EEENS5_ILi2EEENS5_ILi1EEEEEENS4_IJSJ_SH_NS5_ILi0EEEEEEEENS4_IJNS5_ILi64EEENS5_ILi32EEENS5_ILi16EEEEEEEELb0EEEEEvNT_6ParamsE,@function
        .size           _ZN7cutlass13device_kernelIN5flash32FlashAttnBwdPostprocessConvertdQIN4cute5tupleIJNS3_1CILi128EEENS5_ILi96EEEEEENS_10bfloat16_tEfNS_4arch4Sm80ELi256ENS3_8TiledMMAINS3_8MMA_AtomIJNS3_30SM80_16x8x16_F32BF16BF16F32_TNEEEENS3_6LayoutINS4_IJNS5_ILi4EEENS5_ILi2EEENS5_ILi1EEEEEENS4_IJSJ_SH_NS5_ILi0EEEEEEEENS4_IJNS5_ILi64EEENS5_ILi32EEENS5_ILi16EEEEEEEELb0EEEEEvNT_6ParamsE,(.L_x_123 - _ZN7cutlass13device_kernelIN5flash32FlashAttnBwdPostprocessConvertdQIN4cute5tupleIJNS3_1CILi128EEENS5_ILi96EEEEEENS_10bfloat16_tEfNS_4arch4Sm80ELi256ENS3_8TiledMMAINS3_8MMA_AtomIJNS3_30SM80_16x8x16_F32BF16BF16F32_TNEEEENS3_6LayoutINS4_IJNS5_ILi4EEENS5_ILi2EEENS5_ILi1EEEEEENS4_IJSJ_SH_NS5_ILi0EEEEEEEENS4_IJNS5_ILi64EEENS5_ILi32EEENS5_ILi16EEEEEEEELb0EEEEEvNT_6ParamsE)
        .other          _ZN7cutlass13device_kernelIN5flash32FlashAttnBwdPostprocessConvertdQIN4cute5tupleIJNS3_1CILi128EEENS5_ILi96EEEEEENS_10bfloat16_tEfNS_4arch4Sm80ELi256ENS3_8TiledMMAINS3_8MMA_AtomIJNS3_30SM80_16x8x16_F32BF16BF16F32_TNEEEENS3_6LayoutINS4_IJNS5_ILi4EEENS5_ILi2EEENS5_ILi1EEEEEENS4_IJSJ_SH_NS5_ILi0EEEEEEEENS4_IJNS5_ILi64EEENS5_ILi32EEENS5_ILi16EEEEEEEELb0EEEEEvNT_6ParamsE,@"STO_CUDA_ENTRY STV_DEFAULT"
_ZN7cutlass13device_kernelIN5flash32FlashAttnBwdPostprocessConvertdQIN4cute5tupleIJNS3_1CILi128EEENS5_ILi96EEEEEENS_10bfloat16_tEfNS_4arch4Sm80ELi256ENS3_8TiledMMAINS3_8MMA_AtomIJNS3_30SM80_16x8x16_F32BF16BF16F32_TNEEEENS3_6LayoutINS4_IJNS5_ILi4EEENS5_ILi2EEENS5_ILi1EEEEEENS4_IJSJ_SH_NS5_ILi0EEEEEEEENS4_IJNS5_ILi64EEENS5_ILi32EEENS5_ILi16EEEEEEEELb0EEEEEvNT_6ParamsE:
[----:B------:R-:W-:Y:S08]  /*0000*/  LDC R1, c[0x0][0x28] ;  /* 0x00000a00ff017b82 */ /* 0x000ff00000000800 */
[----:B------:R-:W0:Y:S01]  /*0010*/  LDC.64 R4, c[0x0][0x278] ;  /* 0x00009e00ff047b82 */ /* 0x000e220000000a00 */
[----:B------:R-:W1:Y:S01]  /*0020*/  S2R R7, SR_CTAID.Z ;  /* 0x0000000000077919 */ /* 0x000e620000002700 */
[----:B------:R-:W-:Y:S01]  /*0030*/  ULDC.64 UR4, c[0x0][0x270] ;  /* 0x00009c0000047ab9 */ /* 0x000fe20000000a00 */
[----:B------:R-:W-:Y:S01]  /*0040*/  ULDC.64 UR6, c[0x0][0x208] ;  /* 0x0000820000067ab9 */ /* 0x000fe20000000a00 */
[----:B------:R-:W-:-:S04]  /*0050*/  ISETP.NE.U32.AND P0, PT, RZ, UR4, PT ;  /* 0x00000004ff007c0c */ /* 0x000fc8000bf05070 */
[----:B------:R-:W1:Y:S01]  /*0060*/  LDC.64 R2, c[0x0][0x270] ;  /* 0x00009c00ff027b82 */ /* 0x000e620000000a00 */
[----:B------:R-:W-:Y:S02]  /*0070*/  ISETP.NE.AND.EX P0, PT, RZ, UR5, PT, P0 ;  /* 0x00000005ff007c0c */ /* 0x000fe4000bf05300 */
[----:B0-----:R-:W-:-:S04]  /*0080*/  ISETP.NE.U32.AND P1, PT, R4, RZ, PT ;  /* 0x000000ff0400720c */ /* 0x001fc80003f25070 */
[----:B------:R-:W-:Y:S01]  /*0090*/  ISETP.NE.AND.EX P1, PT, R5, RZ, PT, P1 ;  /* 0x000000ff0500720c */ /* 0x000fe20003f25310 */
[----:B------:R-:W-:Y:S01]  /*00a0*/  ULDC UR8, c[0x0][0x240] ;  /* 0x0000900000087ab9 */ /* 0x000fe20000000800 */
[----:B-1----:R-:W-:-:S11]  /*00b0*/  IMAD.WIDE R2, R7, 0x4, R2 ;  /* 0x0000000407027825 */ /* 0x002fd600078e0202 */
[----:B------:R-:W0:Y:S01]  /*00c0*/  @P1 LDC.64 R4, c[0x0][0x278] ;  /* 0x00009e00ff041b82 */ /* 0x000e220000000a00 */
[----:B------:R-:W-:Y:S01]  /*00d0*/  IMAD.U32 R57, RZ, RZ, UR8 ;  /* 0x00000008ff397e24 */ /* 0x000fe2000f8e00ff */
[----:B------:R1:W5:Y:S01]  /*00e0*/  @P0 LDG.E R59, desc[UR6][R2.64] ;  /* 0x00000006023b0981 */ /* 0x000362000c1e1900 */
[----:B------:R-:W2:Y:S01]  /*00f0*/  S2R R55, SR_CTAID.X ;  /* 0x0000000000377919 */ /* 0x000ea20000002500 */
[----:B0-----:R-:W-:-:S05]  /*0100*/  @P1 IMAD.WIDE R4, R7, 0x4, R4 ;  /* 0x0000000407041825 */ /* 0x001fca00078e0204 */
[----:B------:R1:W5:Y:S01]  /*0110*/  @P1 LDG.E R57, desc[UR6][R4.64] ;  /* 0x0000000604391981 */ /* 0x000362000c1e1900 */
[----:B--2---:R-:W-:Y:S01]  /*0120*/  IMAD.SHL.U32 R54, R55, 0x80, RZ ;  /* 0x0000008037367824 */ /* 0x004fe200078e00ff */
[----:B------:R-:W-:Y:S06]  /*0130*/  @P1 BRA `(.L_x_56) ;  /* 0x0000000000101947 */ /* 0x000fec0003800000 */
[----:B------:R-:W-:Y:S05]  /*0140*/  @!P0 BRA `(.L_x_56) ;  /* 0x00000000000c8947 */ /* 0x000fea0003800000 */
[----:B------:R-:W2:Y:S04]  /*0150*/  LDG.E R0, desc[UR6][R2.64] ;  /* 0x0000000602007981 */ /* 0x000ea8000c1e1900 */
[----:B-----5:R-:W2:Y:S02]  /*0160*/  LDG.E R57, desc[UR6][R2.64+0x4] ;  /* 0x0000040602397981 */ /* 0x020ea4000c1e1900 */
[----:B--2---:R-:W-:-:S07]  /*0170*/  IMAD.IADD R57, R57, 0x1, -R0 ;  /* 0x0000000139397824 */ /* 0x004fce00078e0a00 */
.L_x_56:
[----:B------:R-:W-:Y:S02]  /*0180*/  ISETP.NE.U32.AND P1, PT, RZ, UR4, PT ;  /* 0x00000004ff007c0c */ /* 0x000fe4000bf25070 */
[----:B-----5:R-:W-:Y:S02]  /*0190*/  ISETP.LE.AND P2, PT, R57, R54, PT ;  /* 0x000000363900720c */ /* 0x020fe40003f43270 */
[----:B------:R-:W-:-:S13]  /*01a0*/  ISETP.NE.AND.EX P1, PT, RZ, UR5, PT, P1 ;  /* 0x00000005ff007c0c */ /* 0x000fda000bf25310 */
[----:B------:R-:W-:Y:S05]  /*01b0*/  @P1 EXIT P2 ;  /* 0x000000000000194d */ /* 0x000fea0001000000 */
[----:B------:R-:W0:Y:S01]  /*01c0*/  S2R R56, SR_TID.X ;  /* 0x0000000000387919 */ /* 0x000e220000002100 */
[C---:B------:R-:W-:Y:S01]  /*01d0*/  @P0 IMAD R0, R7.reuse, 0x80, R59 ;  /* 0x0000008007000824 */ /* 0x040fe200078e023b */
[----:B------:R-:W2:Y:S01]  /*01e0*/  S2UR UR8, SR_CTAID.Y ;  /* 0x00000000000879c3 */ /* 0x000ea20000002600 */
[----:B------:R-:W-:Y:S01]  /*01f0*/  ULDC.64 UR4, c[0x0][0x230] ;  /* 0x00008c0000047ab9 */ /* 0x000fe20000000a00 */
[----:B------:R-:W-:Y:S02]  /*0200*/  SEL R52, R7, RZ, !P1 ;  /* 0x000000ff07347207 */ /* 0x000fe40004800000 */
[----:B-1----:R-:W-:-:S04]  /*0210*/  @P0 SHF.R.S32.HI R3, RZ, 0x1f, R0 ;  /* 0x0000001fff030819 */ /* 0x002fc80000011400 */
[----:B------:R-:W1:Y:S01]  /*0220*/  LDC.64 R8, c[0x0][0x228] ;  /* 0x00008a00ff087b82 */ /* 0x000e620000000a00 */
[----:B------:R-:W-:Y:S01]  /*0230*/  @P0 LEA.HI R3, R3, R0, RZ, 0x7 ;  /* 0x0000000003030211 */ /* 0x000fe200078f38ff */
[----:B------:R-:W-:-:S03]  /*0240*/  IMAD R0, R55, 0x3000, RZ ;  /* 0x0000300037007824 */ /* 0x000fc600078e02ff */
[----:B------:R-:W-:-:S05]  /*0250*/  @P0 SHF.R.S32.HI R3, RZ, 0x7, R3 ;  /* 0x00000007ff030819 */ /* 0x000fca0000011403 */
[----:B------:R-:W-:Y:S01]  /*0260*/  @P0 IMAD R5, R3, 0x3000, RZ ;  /* 0x0000300003050824 */ /* 0x000fe200078e02ff */
[----:B------:R-:W-:-:S03]  /*0270*/  CS2R R2, SRZ ;  /* 0x0000000000027805 */ /* 0x000fc6000001ff00 */
[--C-:B------:R-:W-:Y:S01]  /*0280*/  @P0 IMAD.MOV.U32 R2, RZ, RZ, R5.reuse ;  /* 0x000000ffff020224 */ /* 0x100fe200078e0005 */
[----:B------:R-:W-:Y:S01]  /*0290*/  @P0 SHF.R.S32.HI R3, RZ, 0x1f, R5 ;  /* 0x0000001fff030819 */ /* 0x000fe20000011405 */
[----:B--2---:R-:W-:Y:S01]  /*02a0*/  USHF.R.S32.HI UR9, URZ, 0x1f, UR8 ;  /* 0x0000001f3f097899 */ /* 0x004fe20008011408 */
[----:B------:R-:W-:Y:S02]  /*02b0*/  SHF.R.S32.HI R5, RZ, 0x1f, R0 ;  /* 0x0000001fff057819 */ /* 0x000fe40000011400 */
[----:B0-----:R-:W-:-:S03]  /*02c0*/  SHF.L.U32 R53, R56, 0x2, RZ ;  /* 0x0000000238357819 */ /* 0x001fc600000006ff */
[----:B-1----:R-:W-:Y:S01]  /*02d0*/  IMAD R6, R8, UR9, RZ ;  /* 0x0000000908067c24 */ /* 0x002fe2000f8e02ff */
[----:B------:R-:W-:Y:S02]  /*02e0*/  IADD3 R2, P2, P3, R2, R53, R0 ;  /* 0x0000003502027210 */ /* 0x000fe40007b5e000 */
[----:B------:R-:W-:Y:S02]  /*02f0*/  SHF.R.S32.HI R4, RZ, 0x1f, R53 ;  /* 0x0000001fff047819 */ /* 0x000fe40000011435 */
[----:B------:R-:W-:Y:S02]  /*0300*/  SHF.R.S32.HI R0, RZ, 0x1f, R7 ;  /* 0x0000001fff007819 */ /* 0x000fe40000011407 */
[----:B------:R-:W-:Y:S01]  /*0310*/  IADD3.X R3, R3, R4, R5, P2, P3 ;  /* 0x0000000403037210 */ /* 0x000fe200017e6405 */
[----:B------:R-:W-:Y:S01]  /*0320*/  IMAD R5, R9, UR8, R6 ;  /* 0x0000000809057c24 */ /* 0x000fe2000f8e0206 */
[----:B------:R-:W-:Y:S01]  /*0330*/  SEL R0, R0, RZ, !P1 ;  /* 0x000000ff00007207 */ /* 0x000fe20004800000 */
[----:B------:R-:W-:-:S04]  /*0340*/  IMAD.WIDE.U32 R2, R8, UR8, R2 ;  /* 0x0000000808027c25 */ /* 0x000fc8000f8e0002 */
[----:B------:R-:W-:Y:S02]  /*0350*/  IMAD R7, R0, UR4, RZ ;  /* 0x0000000400077c24 */ /* 0x000fe4000f8e02ff */
[----:B------:R-:W-:Y:S02]  /*0360*/  IMAD.IADD R3, R3, 0x1, R5 ;  /* 0x0000000103037824 */ /* 0x000fe400078e0205 */
[C---:B------:R-:W-:Y:S02]  /*0370*/  IMAD R7, R52.reuse, UR5, R7 ;  /* 0x0000000534077c24 */ /* 0x040fe4000f8e0207 */
[----:B------:R-:W-:Y:S01]  /*0380*/  IMAD.WIDE.U32 R2, R52, UR4, R2 ;  /* 0x0000000434027c25 */ /* 0x000fe2000f8e0002 */
[----:B------:R-:W-:-:S03]  /*0390*/  ULDC.64 UR4, c[0x0][0x210] ;  /* 0x0000840000047ab9 */ /* 0x000fc60000000a00 */
[----:B------:R-:W-:Y:S01]  /*03a0*/  IMAD.IADD R3, R3, 0x1, R7 ;  /* 0x0000000103037824 */ /* 0x000fe200078e0207 */
[----:B------:R-:W-:-:S04]  /*03b0*/  LEA R62, P1, R2, UR4, 0x2 ;  /* 0x00000004023e7c11 */ /* 0x000fc8000f8210ff */
[----:B------:R-:W-:-:S05]  /*03c0*/  LEA.HI.X R63, R2, UR5, R3, 0x2, P1 ;  /* 0x00000005023f7c11 */ /* 0x000fca00088f1403 */
[----:B------:R-:W2:Y:S04]  /*03d0*/  LDG.E.128 R4, desc[UR6][R62.64] ;  /* 0x000000063e047981 */ /* 0x000ea8000c1e1d00 */
[----:B------:R-:W3:Y:S04]  /*03e0*/  LDG.E.128 R8, desc[UR6][R62.64+0x1000] ;  /* 0x001000063e087981 */ /* 0x000ee8000c1e1d00 */
[----:B------:R-:W4:Y:S04]  /*03f0*/  LDG.E.128 R12, desc[UR6][R62.64+0x2000] ;  /* 0x002000063e0c7981 */ /* 0x000f28000c1e1d00 */
[----:B------:R-:W5:Y:S04]  /*0400*/  LDG.E.128 R16, desc[UR6][R62.64+0x3000] ;  /* 0x003000063e107981 */ /* 0x000f68000c1e1d00 */
[----:B------:R-:W5:Y:S04]  /*0410*/  LDG.E.128 R20, desc[UR6][R62.64+0x4000] ;  /* 0x004000063e147981 */ /* 0x000f68000c1e1d00 */
[----:B------:R-:W5:Y:S04]  /*0420*/  LDG.E.128 R24, desc[UR6][R62.64+0x5000] ;  /* 0x005000063e187981 */ /* 0x000f68000c1e1d00 */
[----:B------:R-:W5:Y:S04]  /*0430*/  LDG.E.128 R28, desc[UR6][R62.64+0x6000] ;  /* 0x006000063e1c7981 */ /* 0x000f68000c1e1d00 */
[----:B------:R-:W5:Y:S04]  /*0440*/  LDG.E.128 R32, desc[UR6][R62.64+0x7000] ;  /* 0x007000063e207981 */ /* 0x000f68000c1e1d00 */
[----:B------:R-:W5:Y:S04]  /*0450*/  LDG.E.128 R36, desc[UR6][R62.64+0x8000] ;  /* 0x008000063e247981 */ /* 0x000f68000c1e1d00 */
[----:B------:R-:W5:Y:S04]  /*0460*/  LDG.E.128 R40, desc[UR6][R62.64+0x9000] ;  /* 0x009000063e287981 */ /* 0x000f68000c1e1d00 */
[----:B------:R-:W5:Y:S04]  /*0470*/  LDG.E.128 R44, desc[UR6][R62.64+0xa000] ;  /* 0x00a000063e2c7981 */ /* 0x000f68000c1e1d00 */
[----:B------:R0:W5:Y:S01]  /*0480*/  LDG.E.128 R48, desc[UR6][R62.64+0xb000] ;  /* 0x00b000063e307981 */ /* 0x000162000c1e1d00 */
[----:B------:R-:W1:Y:S01]  /*0490*/  S2UR UR5, SR_CgaCtaId ;  /* 0x00000000000579c3 */ /* 0x000e620000008800 */
[----:B------:R-:W-:Y:S01]  /*04a0*/  UMOV UR4, 0x400 ;  /* 0x0000040000047882 */ /* 0x000fe20000000000 */
[----:B------:R-:W-:-:S02]  /*04b0*/  SHF.R.S32.HI R65, RZ, 0x1f, R56 ;  /* 0x0000001fff417819 */ /* 0x000fc40000011438 */
[----:B------:R-:W-:Y:S02]  /*04c0*/  CS2R R2, SRZ ;  /* 0x0000000000027805 */ /* 0x000fe4000001ff00 */
[----:B------:R-:W-:Y:S01]  /*04d0*/  VIADDMNMX R57, R57, -R54, 0x80, PT ;  /* 0x0000008039397446 */ /* 0x000fe20003800936 */
[----:B------:R-:W-:Y:S01]  /*04e0*/  BSSY B0, `(.L_x_57) ;  /* 0x00000fa000007945 */ /* 0x000fe20003800000 */
[----:B------:R-:W-:Y:S02]  /*04f0*/  LEA.HI R58, R65, R56, RZ, 0x2 ;  /* 0x00000038413a7211 */ /* 0x000fe400078f10ff */
[----:B------:R-:W-:Y:S02]  /*0500*/  @P0 SHF.R.S32.HI R3, RZ, 0x1f, R59 ;  /* 0x0000001fff030819 */ /* 0x000fe4000001143b */
[----:B------:R-:W-:Y:S02]  /*0510*/  SHF.R.S32.HI R61, RZ, 0x2, R58 ;  /* 0x00000002ff3d7819 */ /* 0x000fe4000001143a */
[----:B------:R-:W-:-:S02]  /*0520*/  @P0 MOV R2, R59 ;  /* 0x0000003b00020202 */ /* 0x000fc40000000f00 */
[----:B------:R-:W-:Y:S01]  /*0530*/  LOP3.LUT R59, R58, 0xfffffffc, RZ, 0xc0, !PT ;  /* 0xfffffffc3a3b7812 */ /* 0x000fe200078ec0ff */
[----:B------:R-:W-:Y:S01]  /*0540*/  VIADD R54, R61, 0x40 ;  /* 0x000000403d367836 */ /* 0x000fe20000000000 */
[-C--:B------:R-:W-:Y:S02]  /*0550*/  LEA.HI R60, R65, R56.reuse, RZ, 0x4 ;  /* 0x00000038413c7211 */ /* 0x080fe400078f20ff */
[-C--:B------:R-:W-:Y:S02]  /*0560*/  ISETP.GE.AND P1, PT, R61, R57.reuse, PT ;  /* 0x000000393d00720c */ /* 0x080fe40003f26270 */
[----:B------:R-:W-:Y:S01]  /*0570*/  ISETP.GE.AND P0, PT, R54, R57, PT ;  /* 0x000000393600720c */ /* 0x000fe20003f06270 */
[----:B------:R-:W-:Y:S01]  /*0580*/  IMAD.SHL.U32 R60, R60, 0x4, RZ ;  /* 0x000000043c3c7824 */ /* 0x000fe200078e00ff */
[----:B------:R-:W-:Y:S01]  /*0590*/  LEA.HI R54, R65, R56, RZ, 0x5 ;  /* 0x0000003841367211 */ /* 0x000fe200078f28ff */
[----:B-1----:R-:W-:Y:S01]  /*05a0*/  ULEA UR4, UR5, UR4, 0x18 ;  /* 0x0000000405047291 */ /* 0x002fe2000f8ec03f */
[----:B0-----:R-:W-:-:S02]  /*05b0*/  SHF.R.S32.HI R62, RZ, 0x1f, R58 ;  /* 0x0000001fff3e7819 */ /* 0x001fc4000001143a */
[----:B------:R-:W-:Y:S01]  /*05c0*/  LEA.HI R57, R65, R56, RZ, 0x7 ;  /* 0x0000003841397211 */ /* 0x000fe200078f38ff */
[----:B------:R-:W-:Y:S01]  /*05d0*/  ULDC UR5, c[0x0][0x268] ;  /* 0x00009a0000057ab9 */ /* 0x000fe20000000800 */
[--C-:B------:R-:W-:Y:S02]  /*05e0*/  SHF.R.S32.HI R58, RZ, 0x5, R54.reuse ;  /* 0x00000005ff3a7819 */ /* 0x100fe40000011436 */
[C---:B------:R-:W-:Y:S02]  /*05f0*/  LEA R63, R56.reuse, UR4, 0x4 ;  /* 0x00000004383f7c11 */ /* 0x040fe4000f8e20ff */
[----:B------:R-:W-:Y:S01]  /*0600*/  SHF.R.S32.HI R65, RZ, 0x1f, R54 ;  /* 0x0000001fff417819 */ /* 0x000fe20000011436 */
[----:B------:R-:W-:Y:S01]  /*0610*/  IMAD.IADD R54, R56, 0x1, -R59 ;  /* 0x0000000138367824 */ /* 0x000fe200078e0a3b */
[CC--:B------:R-:W-:Y:S02]  /*0620*/  LEA.HI R59, R62.reuse, R61.reuse, RZ, 0x2 ;  /* 0x0000003d3e3b7211 */ /* 0x0c0fe400078f10ff */
[----:B------:R-:W-:-:S02]  /*0630*/  LEA.HI R62, R62, R61, RZ, 0x3 ;  /* 0x0000003d3e3e7211 */ /* 0x000fc400078f18ff */
[----:B------:R-:W-:Y:S02]  /*0640*/  LEA.HI R65, R65, R58, RZ, 0x2 ;  /* 0x0000003a41417211 */ /* 0x000fe400078f10ff */
[----:B------:R-:W-:Y:S02]  /*0650*/  LOP3.LUT R56, R62, 0xfffffff8, RZ, 0xc0, !PT ;  /* 0xfffffff83e387812 */ /* 0x000fe400078ec0ff */
[----:B------:R-:W-:Y:S02]  /*0660*/  LOP3.LUT R64, R59, 0xffffffc, RZ, 0xc0, !PT ;  /* 0x0ffffffc3b407812 */ /* 0x000fe400078ec0ff */
[----:B------:R-:W-:Y:S01]  /*0670*/  LOP3.LUT R59, R65, 0xfffffc, RZ, 0xc0, !PT ;  /* 0x00fffffc413b7812 */ /* 0x000fe200078ec0ff */
[C---:B------:R-:W-:Y:S01]  /*0680*/  IMAD.IADD R56, R61.reuse, 0x1, -R56 ;  /* 0x000000013d387824 */ /* 0x040fe200078e0a38 */
[C---:B------:R-:W-:Y:S01]  /*0690*/  IADD3 R2, P2, R61.reuse, R2, RZ ;  /* 0x000000023d027210 */ /* 0x040fe20007f5e0ff */
[C---:B------:R-:W-:Y:S02]  /*06a0*/  IMAD.IADD R65, R61.reuse, 0x1, -R64 ;  /* 0x000000013d417824 */ /* 0x040fe400078e0a40 */
[----:B------:R-:W-:Y:S01]  /*06b0*/  IMAD.IADD R59, R58, 0x1, -R59 ;  /* 0x000000013a3b7824 */ /* 0x000fe200078e0a3b */
[----:B------:R-:W-:-:S02]  /*06c0*/  LEA.HI.X.SX32 R3, R61, R3, 0x1, P2 ;  /* 0x000000033d037211 */ /* 0x000fc400010f0eff */
[----:B------:R-:W-:Y:S01]  /*06d0*/  LEA R58, R58, R65, 0x3 ;  /* 0x000000413a3a7211 */ /* 0x000fe200078e18ff */
[----:B------:R-:W-:Y:S01]  /*06e0*/  IMAD.WIDE R2, R55, 0x80, R2 ;  /* 0x0000008037027825 */ /* 0x000fe200078e0202 */
[----:B--2---:R0:W-:Y:S04]  /*06f0*/  STS.128 [R63], R4 ;  /* 0x000000043f007388 */ /* 0x0041e80000000c00 */
[----:B---3--:R1:W-:Y:S04]  /*0700*/  STS.128 [R63+0x1000], R8 ;  /* 0x001000083f007388 */ /* 0x0083e80000000c00 */
[----:B----4-:R-:W-:Y:S04]  /*0710*/  STS.128 [R63+0x2000], R12 ;  /* 0x0020000c3f007388 */ /* 0x010fe80000000c00 */
[----:B-----5:R2:W-:Y:S04]  /*0720*/  STS.128 [R63+0x3000], R16 ;  /* 0x003000103f007388 */ /* 0x0205e80000000c00 */
[----:B------:R3:W-:Y:S01]  /*0730*/  STS.128 [R63+0x4000], R20 ;  /* 0x004000143f007388 */ /* 0x0007e20000000c00 */
[C---:B0-----:R-:W-:Y:S01]  /*0740*/  LEA.HI R6, R54.reuse, R54, RZ, 0x1 ;  /* 0x0000003636067211 */ /* 0x041fe200078f08ff */
[----:B------:R-:W-:-:S02]  /*0750*/  IMAD.SHL.U32 R4, R54, 0x8, RZ ;  /* 0x0000000836047824 */ /* 0x000fc400078e00ff */
[----:B------:R-:W-:Y:S01]  /*0760*/  STS.128 [R63+0x5000], R24 ;  /* 0x005000183f007388 */ /* 0x000fe20000000c00 */
[----:B-1----:R-:W-:Y:S01]  /*0770*/  SHF.R.S32.HI R9, RZ, 0x1f, R56 ;  /* 0x0000001fff097819 */ /* 0x002fe20000011438 */
[----:B------:R-:W-:Y:S02]  /*0780*/  IMAD.SHL.U32 R8, R6, 0x400, RZ ;  /* 0x0000040006087824 */ /* 0x000fe400078e00ff */
[----:B------:R-:W-:Y:S01]  /*0790*/  STS.128 [R63+0x6000], R28 ;  /* 0x0060001c3f007388 */ /* 0x000fe20000000c00 */
[----:B------:R-:W-:Y:S01]  /*07a0*/  LEA.HI R9, R9, R56, RZ, 0x2 ;  /* 0x0000003809097211 */ /* 0x000fe200078f10ff */
[----:B------:R-:W-:Y:S02]  /*07b0*/  IMAD R54, R59, 0x80, R54 ;  /* 0x000000803b367824 */ /* 0x000fe400078e0236 */
[----:B------:R-:W-:Y:S01]  /*07c0*/  STS.128 [R63+0x7000], R32 ;  /* 0x007000203f007388 */ /* 0x000fe20000000c00 */
[----:B--2---:R-:W-:Y:S02]  /*07d0*/  LOP3.LUT R17, R60, 0x40, RZ, 0xc0, !PT ;  /* 0x000000403c117812 */ /* 0x004fe400078ec0ff */
[----:B------:R-:W-:Y:S01]  /*07e0*/  LOP3.LUT R19, R8, 0x7ffff800, RZ, 0xc0, !PT ;  /* 0x7ffff80008137812 */ /* 0x000fe200078ec0ff */
[----:B------:R-:W-:Y:S01]  /*07f0*/  STS.128 [R63+0x8000], R36 ;  /* 0x008000243f007388 */ /* 0x000fe20000000c00 */
[----:B---3--:R-:W-:-:S02]  /*0800*/  SHF.R.U32.HI R21, RZ, 0x3, R17 ;  /* 0x00000003ff157819 */ /* 0x008fc40000011611 */
[----:B------:R-:W-:Y:S01]  /*0810*/  LOP3.LUT R6, R17, 0x8, R4, 0xf8, !PT ;  /* 0x0000000811067812 */ /* 0x000fe200078ef804 */
[----:B------:R-:W-:Y:S01]  /*0820*/  STS.128 [R63+0x9000], R40 ;  /* 0x009000283f007388 */ /* 0x000fe20000000c00 */
[C---:B------:R-:W-:Y:S01]  /*0830*/  LOP3.LUT R17, R9.reuse, 0x7fffffc, RZ, 0xc0, !PT ;  /* 0x07fffffc09117812 */ /* 0x040fe200078ec0ff */
[----:B------:R-:W-:Y:S01]  /*0840*/  IMAD.SHL.U32 R9, R9, 0x10, RZ ;  /* 0x0000001009097824 */ /* 0x000fe200078e00ff */
[----:B------:R-:W-:Y:S01]  /*0850*/  LOP3.LUT R16, R6, R21, RZ, 0x3c, !PT ;  /* 0x0000001506107212 */ /* 0x000fe200078e3cff */
[----:B------:R-:W-:Y:S01]  /*0860*/  STS.128 [R63+0xa000], R44 ;  /* 0x00a0002c3f007388 */ /* 0x000fe20000000c00 */
[----:B------:R-:W-:Y:S01]  /*0870*/  SHF.R.U32.HI R6, RZ, 0x4, R57 ;  /* 0x00000004ff067819 */ /* 0x000fe20000011639 */
[----:B------:R-:W-:Y:S01]  /*0880*/  IMAD.IADD R17, R56, 0x1, -R17 ;  /* 0x0000000138117824 */ /* 0x000fe200078e0a11 */
[----:B------:R-:W-:Y:S01]  /*0890*/  LOP3.LUT R9, R9, 0x40, RZ, 0xc0, !PT ;  /* 0x0000004009097812 */ /* 0x000fe200078ec0ff */
[----:B------:R-:W-:Y:S01]  /*08a0*/  STS.128 [R63+0xb000], R48 ;  /* 0x00b000303f007388 */ /* 0x000fe20000000c00 */
[----:B------:R-:W-:-:S02]  /*08b0*/  LEA R19, R58, R19, 0x4 ;  /* 0x000000133a137211 */ /* 0x000fc400078e20ff */
[----:B------:R-:W-:Y:S01]  /*08c0*/  LOP3.LUT R8, R9, 0x8, R6, 0xf8, !PT ;  /* 0x0000000809087812 */ /* 0x000fe200078ef806 */
[----:B------:R-:W-:Y:S01]  /*08d0*/  BAR.SYNC.DEFER_BLOCKING 0x0 ;  /* 0x0000000000007b1d */ /* 0x000fe20000010000 */
[----:B------:R-:W-:Y:S01]  /*08e0*/  SHF.R.U32.HI R9, RZ, 0x3, R9 ;  /* 0x00000003ff097819 */ /* 0x000fe20000011609 */
[----:B------:R-:W-:Y:S01]  /*08f0*/  IMAD.IADD R6, R19, 0x1, R16 ;  /* 0x0000000113067824 */ /* 0x000fe200078e0210 */
[----:B------:R-:W-:Y:S02]  /*0900*/  LEA R17, R17, R54, 0x3 ;  /* 0x0000003611117211 */ /* 0x000fe400078e18ff */
[----:B------:R-:W-:Y:S01]  /*0910*/  LOP3.LUT R16, R8, R9, RZ, 0x3c, !PT ;  /* 0x0000000908107212 */ /* 0x000fe200078e3cff */
[----:B------:R-:W0:Y:S04]  /*0920*/  LDS R5, [R53+UR4] ;  /* 0x0000000435057984 */ /* 0x000e280008000800 */
[----:B------:R-:W1:Y:S04]  /*0930*/  LDS R7, [R53+UR4+0x400] ;  /* 0x0004000435077984 */ /* 0x000e680008000800 */
[----:B------:R-:W2:Y:S04]  /*0940*/  LDS R10, [R53+UR4+0x800] ;  /* 0x00080004350a7984 */ /* 0x000ea80008000800 */
[----:B------:R-:W3:Y:S04]  /*0950*/  LDS R11, [R53+UR4+0xc00] ;  /* 0x000c0004350b7984 */ /* 0x000ee80008000800 */
[----:B------:R-:W4:Y:S04]  /*0960*/  LDS R12, [R53+UR4+0x1000] ;  /* 0x00100004350c7984 */ /* 0x000f280008000800 */
[----:B------:R-:W5:Y:S04]  /*0970*/  LDS R13, [R53+UR4+0x1400] ;  /* 0x00140004350d7984 */ /* 0x000f680008000800 */
[----:B------:R-:W5:Y:S04]  /*0980*/  LDS R14, [R53+UR4+0x1800] ;  /* 0x00180004350e7984 */ /* 0x000f680008000800 */
[----:B------:R-:W5:Y:S04]  /*0990*/  LDS R15, [R53+UR4+0x1c00] ;  /* 0x001c0004350f7984 */ /* 0x000f680008000800 */
[----:B------:R-:W5:Y:S04]  /*09a0*/  LDS R22, [R53+UR4+0x2800] ;  /* 0x0028000435167984 */ /* 0x000f680008000800 */
[----:B------:R-:W5:Y:S04]  /*09b0*/  LDS R23, [R53+UR4+0x2c00] ;  /* 0x002c000435177984 */ /* 0x000f680008000800 */
[----:B------:R-:W5:Y:S01]  /*09c0*/  LDS R26, [R53+UR4+0x3400] ;  /* 0x00340004351a7984 */ /* 0x000f620008000800 */
[----:B0-----:R-:W-:-:S03]  /*09d0*/  FMUL.FTZ R8, R5, UR5 ;  /* 0x0000000505087c20 */ /* 0x001fc60008410000 */
[----:B------:R-:W0:Y:S01]  /*09e0*/  LDS R31, [R53+UR4+0x3800] ;  /* 0x00380004351f7984 */ /* 0x000e220008000800 */
[----:B-1----:R-:W-:Y:S01]  /*09f0*/  FMUL.FTZ R9, R7, UR5 ;  /* 0x0000000507097c20 */ /* 0x002fe20008410000 */
[----:B------:R-:W-:Y:S02]  /*0a00*/  IMAD.U32 R7, R17, 0x2, R16 ;  /* 0x0000000211077824 */ /* 0x000fe400078e0010 */
[----:B------:R-:W1:Y:S01]  /*0a10*/  LDS R20, [R53+UR4+0x2000] ;  /* 0x0020000435147984 */ /* 0x000e620008000800 */
[----:B--2---:R-:W-:Y:S01]  /*0a20*/  FMUL.FTZ R10, R10, UR5 ;  /* 0x000000050a0a7c20 */ /* 0x004fe20008410000 */
[----:B------:R-:W-:Y:S02]  /*0a30*/  F2FP.BF16.F32.PACK_AB R8, R9, R8 ;  /* 0x000000080908723e */ /* 0x000fe400000010ff */
[----:B------:R-:W2:Y:S01]  /*0a40*/  LDS R21, [R53+UR4+0x2400] ;  /* 0x0024000435157984 */ /* 0x000ea20008000800 */
[----:B---3--:R-:W-:-:S03]  /*0a50*/  FMUL.FTZ R11, R11, UR5 ;  /* 0x000000050b0b7c20 */ /* 0x008fc60008410000 */
[----:B------:R-:W3:Y:S01]  /*0a60*/  LDS R24, [R53+UR4+0x3000] ;  /* 0x0030000435187984 */ /* 0x000ee20008000800 */
[----:B----4-:R-:W-:Y:S01]  /*0a70*/  FMUL.FTZ R12, R12, UR5 ;  /* 0x000000050c0c7c20 */ /* 0x010fe20008410000 */
[----:B------:R-:W-:Y:S02]  /*0a80*/  F2FP.BF16.F32.PACK_AB R9, R11, R10 ;  /* 0x0000000a0b09723e */ /* 0x000fe400000010ff */
[----:B------:R-:W4:Y:S01]  /*0a90*/  LDS R32, [R53+UR4+0x3c00] ;  /* 0x003c000435207984 */ /* 0x000f220008000800 */
[----:B-----5:R-:W-:-:S03]  /*0aa0*/  FMUL.FTZ R13, R13, UR5 ;  /* 0x000000050d0d7c20 */ /* 0x020fc60008410000 */
[----:B------:R-:W5:Y:S01]  /*0ab0*/  LDS R41, [R53+UR4+0x4000] ;  /* 0x0040000435297984 */ /* 0x000f620008000800 */
[----:B------:R-:W-:Y:S01]  /*0ac0*/  FMUL.FTZ R14, R14, UR5 ;  /* 0x000000050e0e7c20 */ /* 0x000fe20008410000 */
[----:B------:R-:W-:Y:S02]  /*0ad0*/  F2FP.BF16.F32.PACK_AB R10, R13, R12 ;  /* 0x0000000c0d0a723e */ /* 0x000fe400000010ff */
[----:B------:R-:W5:Y:S01]  /*0ae0*/  LDS R42, [R53+UR4+0x4400] ;  /* 0x00440004352a7984 */ /* 0x000f620008000800 */
[----:B------:R-:W-:-:S03]  /*0af0*/  FMUL.FTZ R15, R15, UR5 ;  /* 0x000000050f0f7c20 */ /* 0x000fc60008410000 */
        /* <DEDUP_REMOVED lines=9> */
[----:B0-----:R-:W-:-:S03]  /*0b90*/  FMUL.FTZ R38, R31, UR5 ;  /* 0x000000051f267c20 */ /* 0x001fc60008410000 */
[----:B------:R-:W0:Y:S01]  /*0ba0*/  LDS R15, [R53+UR4+0x5c00] ;  /* 0x005c0004350f7984 */ /* 0x000e220008000800 */
[----:B-1----:R-:W-:-:S03]  /*0bb0*/  FMUL.FTZ R20, R20, UR5 ;  /* 0x0000000514147c20 */ /* 0x002fc60008410000 */
[----:B------:R-:W1:Y:S01]  /*0bc0*/  LDS R16, [R53+UR4+0x6000] ;  /* 0x0060000435107984 */ /* 0x000e620008000800 */
[----:B--2---:R-:W-:-:S03]  /*0bd0*/  FMUL.FTZ R25, R21, UR5 ;  /* 0x0000000515197c20 */ /* 0x004fc60008410000 */
[----:B------:R-:W2:Y:S01]  /*0be0*/  LDS R17, [R53+UR4+0x6400] ;  /* 0x0064000435117984 */ /* 0x000ea20008000800 */
[----:B---3--:R-:W-:Y:S01]  /*0bf0*/  FMUL.FTZ R24, R24, UR5 ;  /* 0x0000000518187c20 */ /* 0x008fe20008410000 */
[----:B------:R-:W-:Y:S02]  /*0c00*/  F2FP.BF16.F32.PACK_AB R20, R25, R20 ;  /* 0x000000141914723e */ /* 0x000fe400000010ff */
[----:B------:R-:W3:Y:S01]  /*0c10*/  LDS R47, [R53+UR4+0x4c00] ;  /* 0x004c0004352f7984 */ /* 0x000ee20008000800 */
[----:B----4-:R-:W-:Y:S01]  /*0c20*/  FMUL.FTZ R35, R32, UR5 ;  /* 0x0000000520237c20 */ /* 0x010fe20008410000 */
[----:B------:R-:W-:Y:S02]  /*0c30*/  F2FP.BF16.F32.PACK_AB R27, R29, R24 ;  /* 0x000000181d1b723e */ /* 0x000fe400000010ff */
[----:B------:R-:W4:Y:S01]  /*0c40*/  LDS R18, [R53+UR4+0x6800] ;  /* 0x0068000435127984 */ /* 0x000f220008000800 */
[----:B-----5:R-:W-:Y:S01]  /*0c50*/  FMUL.FTZ R44, R41, UR5 ;  /* 0x00000005292c7c20 */ /* 0x020fe20008410000 */
[----:B------:R-:W-:-:S02]  /*0c60*/  F2FP.BF16.F32.PACK_AB R38, R35, R38 ;  /* 0x000000262326723e */ /* 0x000fc400000010ff */
        /* <DEDUP_REMOVED lines=15> */
[----:B-1----:R-:W-:Y:S01]  /*0d60*/  FMUL.FTZ R16, R16, UR5 ;  /* 0x0000000510107c20 */ /* 0x002fe20008410000 */
[----:B------:R-:W-:Y:S02]  /*0d70*/  F2FP.BF16.F32.PACK_AB R13, R15, R14 ;  /* 0x0000000e0f0d723e */ /* 0x000fe400000010ff */
        /* <DEDUP_REMOVED lines=24> */
[----:B0-----:R-:W-:Y:S01]  /*0f00*/  FMUL.FTZ R46, R23, UR5 ;  /* 0x00000005172e7c20 */ /* 0x001fe20008410000 */
[----:B------:R-:W-:Y:S01]  /*0f10*/  LEA R23, R7, UR4, 0x1 ;  /* 0x0000000407177c11 */ /* 0x000fe2000f8e08ff */
[----:B------:R-:W-:Y:S01]  /*0f20*/  VIADD R7, R4, 0x40 ;  /* 0x0000004004077836 */ /* 0x000fe20000000000 */
[----:B------:R-:W0:Y:S01]  /*0f30*/  LDS R37, [R53+UR4+0xb000] ;  /* 0x00b0000435257984 */ /* 0x000e220008000800 */
[----:B-1----:R-:W-:Y:S01]  /*0f40*/  FMUL.FTZ R24, R24, UR5 ;  /* 0x0000000518187c20 */ /* 0x002fe20008410000 */
[----:B------:R-:W-:-:S02]  /*0f50*/  F2FP.BF16.F32.PACK_AB R21, R46, R21 ;  /* 0x000000152e15723e */ /* 0x000fc400000010ff */
[----:B------:R-:W1:Y:S01]  /*0f60*/  LDS R42, [R53+UR4+0xb400] ;  /* 0x00b40004352a7984 */ /* 0x000e620008000800 */
[----:B--2---:R-:W-:-:S03]  /*0f70*/  FMUL.FTZ R29, R29, UR5 ;  /* 0x000000051d1d7c20 */ /* 0x004fc60008410000 */
[----:B------:R-:W2:Y:S01]  /*0f80*/  LDS R41, [R53+UR4+0xb800] ;  /* 0x00b8000435297984 */ /* 0x000ea20008000800 */
[----:B---3--:R-:W-:Y:S01]  /*0f90*/  FMUL.FTZ R25, R25, UR5 ;  /* 0x0000000519197c20 */ /* 0x008fe20008410000 */
[----:B------:R-:W-:Y:S02]  /*0fa0*/  F2FP.BF16.F32.PACK_AB R24, R29, R24 ;  /* 0x000000181d18723e */ /* 0x000fe400000010ff */
[----:B------:R-:W3:Y:S01]  /*0fb0*/  LDS R43, [R53+UR4+0xbc00] ;  /* 0x00bc0004352b7984 */ /* 0x000ee20008000800 */
[----:B----4-:R-:W-:Y:S01]  /*0fc0*/  FMUL.FTZ R28, R28, UR5 ;  /* 0x000000051c1c7c20 */ /* 0x010fe20008410000 */
[----:B-----5:R-:W-:Y:S02]  /*0fd0*/  FMUL.FTZ R32, R32, UR5 ;  /* 0x0000000520207c20 */ /* 0x020fe40008410000 */
[----:B------:R-:W-:Y:S02]  /*0fe0*/  STS [R23+0xf800], R21 ;  /* 0x00f8001517007388 */ /* 0x000fe40000000800 */
[----:B------:R-:W-:Y:S01]  /*0ff0*/  F2FP.BF16.F32.PACK_AB R25, R28, R25 ;  /* 0x000000191c19723e */ /* 0x000fe200000010ff */
[----:B------:R-:W-:Y:S01]  /*1000*/  FMUL.FTZ R19, R34, UR5 ;  /* 0x0000000522137c20 */ /* 0x000fe20008410000 */
[----:B------:R-:W-:Y:S01]  /*1010*/  STS [R23+0xc000], R8 ;  /* 0x00c0000817007388 */ /* 0x000fe20000000800 */
[----:B------:R-:W-:-:S03]  /*1020*/  FMUL.FTZ R36, R36, UR5 ;  /* 0x0000000524247c20 */ /* 0x000fc60008410000 */
[----:B------:R-:W-:Y:S01]  /*1030*/  F2FP.BF16.F32.PACK_AB R19, R19, R32 ;  /* 0x000000201313723e */ /* 0x000fe200000010ff */
[----:B------:R-:W-:Y:S01]  /*1040*/  STS [R23+0xc100], R9 ;  /* 0x00c1000917007388 */ /* 0x000fe20000000800 */
[----:B------:R-:W-:-:S03]  /*1050*/  FMUL.FTZ R17, R40, UR5 ;  /* 0x0000000528117c20 */ /* 0x000fc60008410000 */
[----:B------:R4:W-:Y:S01]  /*1060*/  STS [R23+0xd000], R20 ;  /* 0x00d0001417007388 */ /* 0x0009e20000000800 */
[----:B------:R-:W-:Y:S01]  /*1070*/  FMUL.FTZ R35, R35, UR5 ;  /* 0x0000000523237c20 */ /* 0x000fe20008410000 */
[----:B------:R-:W-:Y:S02]  /*1080*/  F2FP.BF16.F32.PACK_AB R17, R17, R36 ;  /* 0x000000241111723e */ /* 0x000fe400000010ff */
[----:B------:R1:W-:Y:S01]  /*1090*/  STS [R23+0xd100], R22 ;  /* 0x00d1001617007388 */ /* 0x0003e20000000800 */
[----:B------:R-:W-:-:S03]  /*10a0*/  FMUL.FTZ R16, R39, UR5 ;  /* 0x0000000527107c20 */ /* 0x000fc60008410000 */
[----:B------:R3:W-:Y:S01]  /*10b0*/  STS [R23+0xc800], R10 ;  /* 0x00c8000a17007388 */ /* 0x0007e20000000800 */
[----:B0-----:R-:W-:Y:S01]  /*10c0*/  FMUL.FTZ R37, R37, UR5 ;  /* 0x0000000525257c20 */ /* 0x001fe20008410000 */
[----:B------:R-:W-:Y:S02]  /*10d0*/  F2FP.BF16.F32.PACK_AB R16, R16, R35 ;  /* 0x000000231010723e */ /* 0x000fe400000010ff */
[----:B------:R0:W-:Y:S01]  /*10e0*/  STS [R23+0xc900], R11 ;  /* 0x00c9000b17007388 */ /* 0x0001e20000000800 */
[----:B----4-:R-:W-:Y:S02]  /*10f0*/  VIADD R20, R4, 0x20 ;  /* 0x0000002004147836 */ /* 0x010fe40000000000 */
[----:B-1----:R-:W-:Y:S01]  /*1100*/  FMUL.FTZ R42, R42, UR5 ;  /* 0x000000052a2a7c20 */ /* 0x002fe20008410000 */
[----:B------:R0:W-:Y:S01]  /*1110*/  STS [R23+0xd800], R27 ;  /* 0x00d8001b17007388 */ /* 0x0001e20000000800 */
[----:B--2---:R-:W-:-:S03]  /*1120*/  FMUL.FTZ R41, R41, UR5 ;  /* 0x0000000529297c20 */ /* 0x004fc60008410000 */
[----:B------:R-:W-:Y:S01]  /*1130*/  F2FP.BF16.F32.PACK_AB R37, R42, R37 ;  /* 0x000000252a25723e */ /* 0x000fe200000010ff */
[----:B------:R0:W-:Y:S01]  /*1140*/  STS [R23+0xd900], R38 ;  /* 0x00d9002617007388 */ /* 0x0001e20000000800 */
[----:B---3--:R-:W-:Y:S01]  /*1150*/  FMUL.FTZ R18, R43, UR5 ;  /* 0x000000052b127c20 */ /* 0x008fe20008410000 */
[----:B------:R-:W-:Y:S02]  /*1160*/  UIADD3 UR5, UR4, 0xc000, URZ ;  /* 0x0000c00004057890 */ /* 0x000fe4000fffe03f */
[----:B------:R0:W-:Y:S02]  /*1170*/  STS [R23+0xe000], R44 ;  /* 0x00e0002c17007388 */ /* 0x0001e40000000800 */
[----:B------:R-:W-:Y:S02]  /*1180*/  F2FP.BF16.F32.PACK_AB R18, R18, R41 ;  /* 0x000000291212723e */ /* 0x000fe400000010ff */
[----:B------:R0:W-:Y:S01]  /*1190*/  STS [R23+0xe100], R45 ;  /* 0x00e1002d17007388 */ /* 0x0001e20000000800 */
[----:B------:R-:W-:-:S02]  /*11a0*/  LEA R21, R6, UR5, 0x1 ;  /* 0x0000000506157c11 */ /* 0x000fc4000f8e08ff */
[----:B------:R-:W-:Y:S01]  /*11b0*/  LEA R6, R6, UR4, 0x1 ;  /* 0x0000000406067c11 */ /* 0x000fe2000f8e08ff */
[----:B------:R0:W-:Y:S04]  /*11c0*/  STS [R23+0xf000], R14 ;  /* 0x00f0000e17007388 */ /* 0x0001e80000000800 */
        /* <DEDUP_REMOVED lines=11> */
[----:B------:R0:W-:Y:S01]  /*1280*/  STS [R23+0x11900], R18 ;  /* 0x0119001217007388 */ /* 0x0001e20000000800 */
[----:B------:R-:W-:Y:S06]  /*1290*/  BAR.SYNC.DEFER_BLOCKING 0x0 ;  /* 0x0000000000007b1d */ /* 0x000fec0000010000 */
[----:B------:R-:W-:Y:S05]  /*12a0*/  @P1 BRA `(.L_x_58) ;  /* 0x0000000000741947 */ /* 0x000fea0003800000 */
[----:B0-----:R-:W0:Y:S01]  /*12b0*/  LDC.64 R24, c[0x0][0x258] ;  /* 0x00009600ff187b82 */ /* 0x001e220000000a00 */
[----:B------:R-:W-:Y:S01]  /*12c0*/  ULDC UR4, c[0x0][0x244] ;  /* 0x0000910000047ab9 */ /* 0x000fe20000000800 */
[----:B------:R-:W-:Y:S01]  /*12d0*/  LDS.128 R16, [R21+0x4000] ;  /* 0x0040000015107984 */ /* 0x000fe20000000c00 */
[----:B------:R-:W-:Y:S01]  /*12e0*/  ISETP.GE.AND P1, PT, R4, UR4, PT ;  /* 0x0000000404007c0c */ /* 0x000fe2000bf26270 */
[----:B------:R-:W-:Y:S01]  /*12f0*/  ULDC.64 UR10, c[0x0][0x260] ;  /* 0x00009800000a7ab9 */ /* 0x000fe20000000a00 */
[----:B------:R-:W-:Y:S02]  /*1300*/  SHF.R.S32.HI R5, RZ, 0x1f, R4 ;  /* 0x0000001fff057819 */ /* 0x000fe40000011404 */
[----:B------:R-:W-:Y:S02]  /*1310*/  ISETP.GE.AND P2, PT, R20, UR4, PT ;  /* 0x0000000414007c0c */ /* 0x000fe4000bf46270 */
[----:B------:R-:W-:-:S07]  /*1320*/  ISETP.GE.AND P3, PT, R7, UR4, PT ;  /* 0x0000000407007c0c */ /* 0x000fce000bf66270 */
[----:B------:R-:W1:Y:S01]  /*1330*/  @!P1 LDS.128 R12, [R21] ;  /* 0x00000000150c9984 */ /* 0x000e620000000c00 */
[C---:B0-----:R-:W-:Y:S02]  /*1340*/  IMAD R8, R24.reuse, UR9, RZ ;  /* 0x0000000918087c24 */ /* 0x041fe4000f8e02ff */
[----:B------:R-:W-:-:S04]  /*1350*/  IMAD.WIDE.U32 R22, R24, UR8, R4 ;  /* 0x0000000818167c25 */ /* 0x000fc8000f8e0004 */
[----:B------:R-:W-:Y:S02]  /*1360*/  IMAD R25, R25, UR8, R8 ;  /* 0x0000000819197c24 */ /* 0x000fe4000f8e0208 */
[----:B------:R0:W2:Y:S03]  /*1370*/  LDS.128 R8, [R21+0x2000] ;  /* 0x0020000015087984 */ /* 0x0000a60000000c00 */
[----:B------:R-:W-:Y:S01]  /*1380*/  IADD3 R23, R23, R25, RZ ;  /* 0x0000001917177210 */ /* 0x000fe20007ffe0ff */
[----:B------:R-:W-:-:S04]  /*1390*/  IMAD R25, R0, UR10, RZ ;  /* 0x0000000a00197c24 */ /* 0x000fc8000f8e02ff */
[C---:B------:R-:W-:Y:S02]  /*13a0*/  IMAD R25, R52.reuse, UR11, R25 ;  /* 0x0000000b34197c24 */ /* 0x040fe4000f8e0219 */
[----:B------:R-:W-:Y:S01]  /*13b0*/  IMAD.WIDE.U32 R22, R52, UR10, R22 ;  /* 0x0000000a34167c25 */ /* 0x000fe2000f8e0016 */
[----:B------:R-:W-:-:S03]  /*13c0*/  ULDC.64 UR10, c[0x0][0x250] ;  /* 0x00009400000a7ab9 */ /* 0x000fc60000000a00 */
[----:B------:R-:W-:Y:S02]  /*13d0*/  IMAD.IADD R23, R23, 0x1, R25 ;  /* 0x0000000117177824 */ /* 0x000fe400078e0219 */
[----:B------:R-:W-:Y:S02]  /*13e0*/  IMAD R25, R3, UR10, RZ ;  /* 0x0000000a03197c24 */ /* 0x000fe4000f8e02ff */
[----:B------:R-:W-:-:S04]  /*13f0*/  IMAD.WIDE.U32 R22, R2, UR10, R22 ;  /* 0x0000000a02167c25 */ /* 0x000fc8000f8e0016 */
[----:B0-----:R-:W-:Y:S01]  /*1400*/  IMAD R21, R2, UR11, R25 ;  /* 0x0000000b02157c24 */ /* 0x001fe2000f8e0219 */
[----:B------:R-:W-:Y:S02]  /*1410*/  ULDC.64 UR10, c[0x0][0x238] ;  /* 0x00008e00000a7ab9 */ /* 0x000fe40000000a00 */
[----:B------:R-:W-:Y:S01]  /*1420*/  LEA R24, P4, R22, UR10, 0x1 ;  /* 0x0000000a16187c11 */ /* 0x000fe2000f8808ff */
[----:B------:R-:W-:-:S05]  /*1430*/  IMAD.IADD R21, R23, 0x1, R21 ;  /* 0x0000000117157824 */ /* 0x000fca00078e0215 */
[----:B------:R-:W-:-:S05]  /*1440*/  LEA.HI.X R25, R22, UR11, R21, 0x1, P4 ;  /* 0x0000000b16197c11 */ /* 0x000fca000a0f0c15 */
[----:B-1----:R1:W-:Y:S04]  /*1450*/  @!P1 STG.E.128 desc[UR6][R24.64], R12 ;  /* 0x0000000c18009986 */ /* 0x0023e8000c101d06 */
[----:B--2---:R1:W-:Y:S04]  /*1460*/  @!P2 STG.E.128 desc[UR6][R24.64+0x40], R8 ;  /* 0x000040081800a986 */ /* 0x0043e8000c101d06 */
[----:B------:R1:W-:Y:S02]  /*1470*/  @!P3 STG.E.128 desc[UR6][R24.64+0x80], R16 ;  /* 0x000080101800b986 */ /* 0x0003e4000c101d06 */
.L_x_58:
[----:B------:R-:W-:Y:S05]  /*1480*/  BSYNC B0 ;  /* 0x0000000000007941 */ /* 0x000fea0003800000 */
.L_x_57:
[----:B------:R-:W-:Y:S05]  /*1490*/  @P0 EXIT ;  /* 0x000000000000094d */ /* 0x000fea0003800000 */
[----:B-1----:R-:W1:Y:S01]  /*14a0*/  LDC.64 R8, c[0x0][0x258] ;  /* 0x00009600ff087b82 */ /* 0x002e620000000a00 */
[----:B------:R-:W-:Y:S01]  /*14b0*/  SHF.R.S32.HI R5, RZ, 0x1f, R4 ;  /* 0x0000001fff057819 */ /* 0x000fe20000011404 */
[----:B------:R-:W-:Y:S01]  /*14c0*/  ULDC.64 UR4, c[0x0][0x260] ;  /* 0x0000980000047ab9 */ /* 0x000fe20000000a00 */
[----:B0-----:R-:W0:Y:S01]  /*14d0*/  LDS.128 R12, [R6+0xc800] ;  /* 0x00c80000060c7984 */ /* 0x001e220000000c00 */
[----:B------:R-:W-:Y:S01]  /*14e0*/  IMAD R19, R0, UR4, RZ ;  /* 0x0000000400137c24 */ /* 0x000fe2000f8e02ff */
[----:B------:R-:W-:-:S03]  /*14f0*/  ULDC.64 UR10, c[0x0][0x238] ;  /* 0x00008e00000a7ab9 */ /* 0x000fc60000000a00 */
[----:B------:R-:W-:Y:S02]  /*1500*/  IMAD R21, R52, UR5, R19 ;  /* 0x0000000534157c24 */ /* 0x000fe4000f8e0213 */
[C---:B-1----:R-:W-:Y:S02]  /*1510*/  IMAD R10, R8.reuse, UR9, RZ ;  /* 0x00000009080a7c24 */ /* 0x042fe4000f8e02ff */
[----:B------:R-:W-:-:S04]  /*1520*/  IMAD.WIDE.U32 R16, R8, UR8, R4 ;  /* 0x0000000808107c25 */ /* 0x000fc8000f8e0004 */
[----:B------:R-:W-:Y:S02]  /*1530*/  IMAD R5, R9, UR8, R10 ;  /* 0x0000000809057c24 */ /* 0x000fe4000f8e020a */
[----:B------:R-:W1:Y:S02]  /*1540*/  LDS.128 R8, [R6+0xe800] ;  /* 0x00e8000006087984 */ /* 0x000e640000000c00 */
[----:B------:R-:W-:Y:S01]  /*1550*/  IMAD.IADD R17, R17, 0x1, R5 ;  /* 0x0000000111117824 */ /* 0x000fe200078e0205 */
[----:B------:R-:W-:Y:S01]  /*1560*/  IADD3 R5, P0, R2, 0x40, RZ ;  /* 0x0000004002057810 */ /* 0x000fe20007f1e0ff */
[----:B------:R-:W-:-:S03]  /*1570*/  IMAD.WIDE.U32 R52, R52, UR4, R16 ;  /* 0x0000000434347c25 */ /* 0x000fc6000f8e0010 */
[----:B------:R-:W-:Y:S01]  /*1580*/  IADD3.X R2, RZ, R3, RZ, P0, !PT ;  /* 0x00000003ff027210 */ /* 0x000fe200007fe4ff */
[----:B------:R2:W3:Y:S01]  /*1590*/  LDS.128 R16, [R6+0x10800] ;  /* 0x0108000006107984 */ /* 0x0004e20000000c00 */
[----:B------:R-:W-:Y:S01]  /*15a0*/  ULDC.64 UR4, c[0x0][0x250] ;  /* 0x0000940000047ab9 */ /* 0x000fe20000000a00 */
[----:B------:R-:W-:Y:S02]  /*15b0*/  IMAD.IADD R53, R53, 0x1, R21 ;  /* 0x0000000135357824 */ /* 0x000fe400078e0215 */
[----:B------:R-:W-:-:S04]  /*15c0*/  IMAD R2, R2, UR4, RZ ;  /* 0x0000000402027c24 */ /* 0x000fc8000f8e02ff */
[C---:B------:R-:W-:Y:S02]  /*15d0*/  IMAD R21, R5.reuse, UR5, R2 ;  /* 0x0000000505157c24 */ /* 0x040fe4000f8e0202 */
[----:B------:R-:W-:Y:S01]  /*15e0*/  IMAD.WIDE.U32 R2, R5, UR4, R52 ;  /* 0x0000000405027c25 */ /* 0x000fe2000f8e0034 */
[----:B------:R-:W-:Y:S02]  /*15f0*/  ULDC UR4, c[0x0][0x244] ;  /* 0x0000910000047ab9 */ /* 0x000fe40000000800 */
[----:B------:R-:W-:Y:S01]  /*1600*/  ISETP.GE.AND P1, PT, R4, UR4, PT ;  /* 0x0000000404007c0c */ /* 0x000fe2000bf26270 */
[----:B------:R-:W-:Y:S01]  /*1610*/  IMAD.IADD R3, R3, 0x1, R21 ;  /* 0x0000000103037824 */ /* 0x000fe200078e0215 */
[----:B------:R-:W-:Y:S02]  /*1620*/  LEA R4, P0, R2, UR10, 0x1 ;  /* 0x0000000a02047c11 */ /* 0x000fe4000f8008ff */
[----:B------:R-:W-:Y:S02]  /*1630*/  ISETP.GE.AND P2, PT, R20, UR4, PT ;  /* 0x0000000414007c0c */ /* 0x000fe4000bf46270 */
[----:B------:R-:W-:-:S02]  /*1640*/  LEA.HI.X R5, R2, UR11, R3, 0x1, P0 ;  /* 0x0000000b02057c11 */ /* 0x000fc400080f0c03 */
[----:B------:R-:W-:-:S05]  /*1650*/  ISETP.GE.AND P0, PT, R7, UR4, PT ;  /* 0x0000000407007c0c */ /* 0x000fca000bf06270 */
[----:B0-----:R2:W-:Y:S04]  /*1660*/  @!P1 STG.E.128 desc[UR6][R4.64], R12 ;  /* 0x0000000c04009986 */ /* 0x0015e8000c101d06 */
[----:B-1----:R2:W-:Y:S04]  /*1670*/  @!P2 STG.E.128 desc[UR6][R4.64+0x40], R8 ;  /* 0x000040080400a986 */ /* 0x0025e8000c101d06 */
[----:B------:R-:W-:Y:S05]  /*1680*/  @P0 EXIT ;  /* 0x000000000000094d */ /* 0x000fea0003800000 */
[----:B---3--:R-:W-:Y:S01]  /*1690*/  STG.E.128 desc[UR6][R4.64+0x80], R16 ;  /* 0x0000801004007986 */ /* 0x008fe2000c101d06 */
[----:B------:R-:W-:Y:S05]  /*16a0*/  EXIT ;  /* 0x000000000000794d */ /* 0x000fea0003800000 */
.L_x_59:
        /* <DEDUP_REMOVED lines=13> */
.L_x_123:


//--------------------- .text._ZN7cutlass13device_kernelIN5flash32FlashAttnBwdPostprocessConvertdQIN4cute5tupleIJNS3_1CILi64EEENS5_ILi96EEEEEENS_10bfloat16_tEfNS_4arch4Sm80ELi256ENS3_8TiledMMAINS3_8MMA_AtomIJNS3_30SM80_16x8x16_F32BF16BF16F32_TNEEEENS3_6LayoutINS4_IJNS5_ILi2EEENS5_ILi4EEENS5_ILi1EEEEEENS4_IJSJ_SH_NS5_ILi0EEEEEEEENS4_IJNS5_ILi32EEESO_NS5_ILi16EEEEEEEELb0EEEEEvNT_6ParamsE --------------------------
	.section	.text._ZN7cutlass13device_kernelIN5flash32FlashAttnBwdPostprocessConvertdQIN4cute5tupleIJNS3_1CILi64EEENS5_ILi96EEEEEENS_10bfloat16_tEfNS_4arch4Sm80ELi256ENS3_8TiledMMAINS3_8MMA_AtomIJNS3_30SM80_16x8x16_F32BF16BF16F32_TNEEEENS3_6LayoutINS4_IJNS5_ILi2EEENS5_ILi4EEENS5_ILi1EEEEEENS4_IJSJ_SH_NS5_ILi0EEEEEEEENS4_IJNS5_ILi32EEESO_NS5_ILi16EEEEEEEELb0EEEEEvNT_6ParamsE,"ax",@progbits
	.align	128
.text._ZN7cutlass13device_kernelIN5flash32FlashAttnBwdPostprocessConvertdQIN4cute5tupleIJNS3_1CILi64EEENS5_ILi96EEEEEENS_10bfloat16_tEfNS_4arch4Sm80ELi256ENS3_8TiledMMAINS3_8MMA_AtomIJNS3_30SM80_16x8x16_F32BF16BF16F32_TNEEEENS3_6LayoutINS4_IJNS5_ILi2EEENS5_ILi4EEENS5_ILi1EEEEEENS4_IJSJ_SH_NS5_ILi0EEEEEEEENS4_IJNS5_ILi32EEESO_NS5_ILi16EEEEEEEELb0EEEEEvNT_6ParamsE:
        .type           _ZN7cutlass13device_kernelIN5flash32FlashAttnBwdPostprocessConvertdQIN4cute5tupleIJNS3_1CILi64EEENS5_ILi96EEEEEENS_10bfloat16_tEfNS_4arch4Sm80ELi256ENS3_8TiledMMAINS3_8MMA_AtomIJNS3_30SM80_16x8x16_F32BF16BF16F32_TNEEEENS3_6LayoutINS4_IJNS5_ILi2EEENS5_ILi4EEENS5_ILi1EEEEEENS4_IJSJ_SH_NS5_ILi0EEEEEEEENS4_IJNS5_ILi32EEESO_NS5_ILi16EEEEEEEELb0EEEEEvNT_6ParamsE,@function
        .size           _ZN7cutlass13device_kernelIN5flash32FlashAttnBwdPostprocessConvertdQIN4cute5tupleIJNS3_1CILi64EEENS5_ILi96EEEEEENS_10bfloat16_tEfNS_4arch4Sm80ELi256ENS3_8TiledMMAINS3_8MMA_AtomIJNS3_30SM80_16x8x16_F32BF16BF16F32_TNEEEENS3_6LayoutINS4_IJNS5_ILi2EEENS5_ILi4EEENS5_ILi1EEEEEENS4_IJSJ_SH_NS5_ILi0EEEEEEEENS4_IJNS5_ILi32EEESO_NS5_ILi16EEEEEEEELb0EEEEEvNT_6ParamsE,(.L_x_124 - _ZN7cutlass13device_kernelIN5flash32FlashAttnBwdPostprocessConvertdQIN4cute5tupleIJNS3_1CILi64EEENS5_ILi96EEEEEENS_10bfloat16_tEfNS_4arch4Sm80ELi256ENS3_8TiledMMAINS3_8MMA_AtomIJNS3_30SM80_16x8x16_F32BF16BF16F32_TNEEEENS3_6LayoutINS4_IJNS5_ILi2EEENS5_ILi4EEENS5_ILi1EEEEEENS4_IJSJ_SH_NS5_ILi0EEEEEEEENS4_IJNS5_ILi32EEESO_NS5_ILi16EEEEEEEELb0EEEEEvNT_6ParamsE)
        .other          _ZN7cutlass13device_kernelIN5flash32FlashAttnBwdPostprocessConvertdQIN4cute5tupleIJNS3_1CILi64EEENS5_ILi96EEEEEENS_10bfloat16_tEfNS_4arch4Sm80ELi256ENS3_8TiledMMAINS3_8MMA_AtomIJNS3_30SM80_16x8x16_F32BF16BF16F32_TNEEEENS3_6LayoutINS4_IJNS5_ILi2EEENS5_ILi4EEENS5_ILi1EEEEEENS4_IJSJ_SH_NS5_ILi0EEEEEEEENS4_IJNS5_ILi32EEESO_NS5_ILi16EEEEEEEELb0EEEEEvNT_6ParamsE,@"STO_CUDA_ENTRY STV_DEFAULT"
_ZN7cutlass13device_kernelIN5flash32FlashAttnBwdPostprocessConvertdQIN4cute5tupleIJNS3_1CILi64EEENS5_ILi96EEEEEENS_10bfloat16_tEfNS_4arch4Sm80ELi256ENS3_8TiledMMAINS3_8MMA_AtomIJNS3_30SM80_16x8x16_F32BF16BF16F32_TNEEEENS3_6LayoutINS4_IJNS5_ILi2EEENS5_ILi4EEENS5_ILi1EEEEEENS4_IJSJ_SH_NS5_ILi0EEEEEEEENS4_IJNS5_ILi32EEESO_NS5_ILi16EEEEEEEELb0EEEEEvNT_6ParamsE:
        /* <DEDUP_REMOVED lines=21> */
[----:B-1----:R-:W2:Y:S04]  /*0150*/  LDG.E R7, desc[UR6][R4.64] ;  /* 0x0000000604077981 */ /* 0x002ea8000c1e1900 */
[----:B-----5:R-:W2:Y:S02]  /*0160*/  LDG.E R34, desc[UR6][R4.64+0x4] ;  /* 0x0000040604227981 */ /* 0x020ea4000c1e1900 */
[----:B--2---:R-:W-:-:S07]  /*0170*/  IMAD.IADD R34, R34, 0x1, -R7 ;  /* 0x0000000122227824 */ /* 0x004fce00078e0a07 */
.L_x_60:
[----:B------:R-:W-:Y:S02]  /*0180*/  ISETP.NE.U32.AND P1, PT, RZ, UR4, PT ;  /* 0x00000004ff007c0c */ /* 0x000fe4000bf25070 */
[----:B-----5:R-:W-:Y:S02]  /*0190*/  ISETP.LE.AND P2, PT, R34, R31, PT ;  /* 0x0000001f2200720c */ /* 0x020fe40003f43270 */
[----:B------:R-:W-:-:S13]  /*01a0*/  ISETP.NE.AND.EX P1, PT, RZ, UR5, PT, P1 ;  /* 0x00000005ff007c0c */ /* 0x000fda000bf25310 */
[----:B------:R-:W-:Y:S05]  /*01b0*/  @P1 EXIT P2 ;  /* 0x000000000000194d */ /* 0x000fea0001000000 */
[----:B------:R-:W0:Y:S01]  /*01c0*/  S2R R29, SR_TID.X ;  /* 0x00000000001d7919 */ /* 0x000e220000002100 */
[----:B------:R-:W-:Y:S01]  /*01d0*/  @P0 IMAD R0, R11, 0x40, R28 ;  /* 0x000000400b000824 */ /* 0x000fe200078e021c */
[----:B------:R-:W2:Y:S01]  /*01e0*/  S2UR UR8, SR_CTAID.Y ;  /* 0x00000000000879c3 */ /* 0x000ea20000002600 */
[----:B------:R-:W-:Y:S01]  /*01f0*/  IMAD R9, R3, 0x1800, RZ ;  /* 0x0000180003097824 */ /* 0x000fe200078e02ff */
[----:B------:R-:W-:Y:S01]  /*0200*/  SHF.R.S32.HI R2, RZ, 0x1f, R11 ;  /* 0x0000001fff027819 */ /* 0x000fe2000001140b */
[----:B------:R-:W-:Y:S01]  /*0210*/  ULDC.64 UR4, c[0x0][0x230] ;  /* 0x00008c0000047ab9 */ /* 0x000fe20000000a00 */
[----:B-1----:R-:W-:Y:S02]  /*0220*/  @P0 SHF.R.S32.HI R5, RZ, 0x1f, R0 ;  /* 0x0000001fff050819 */ /* 0x002fe40000011400 */
[----:B------:R-:W-:Y:S02]  /*0230*/  SEL R2, R2, RZ, !P1 ;  /* 0x000000ff02027207 */ /* 0x000fe40004800000 */
[----:B------:R-:W1:Y:S01]  /*0240*/  LDC.64 R12, c[0x0][0x228] ;  /* 0x00008a00ff0c7b82 */ /* 0x000e620000000a00 */
[----:B------:R-:W-:-:S04]  /*0250*/  @P0 LEA.HI R5, R5, R0, RZ, 0x6 ;  /* 0x0000000005050211 */ /* 0x000fc800078f30ff */
[----:B------:R-:W-:-:S05]  /*0260*/  @P0 SHF.R.S32.HI R5, RZ, 0x6, R5 ;  /* 0x00000006ff050819 */ /* 0x000fca0000011405 */
[----:B------:R-:W-:Y:S01]  /*0270*/  @P0 IMAD R7, R5, 0x1800, RZ ;  /* 0x0000180005070824 */ /* 0x000fe200078e02ff */
[----:B------:R-:W-:-:S03]  /*0280*/  CS2R R4, SRZ ;  /* 0x0000000000047805 */ /* 0x000fc6000001ff00 */
[--C-:B------:R-:W-:Y:S01]  /*0290*/  @P0 IMAD.MOV.U32 R4, RZ, RZ, R7.reuse ;  /* 0x000000ffff040224 */ /* 0x100fe200078e0007 */
[----:B------:R-:W-:Y:S01]  /*02a0*/  @P0 SHF.R.S32.HI R5, RZ, 0x1f, R7 ;  /* 0x0000001fff050819 */ /* 0x000fe20000011407 */
[----:B--2---:R-:W-:Y:S01]  /*02b0*/  USHF.R.S32.HI UR9, URZ, 0x1f, UR8 ;  /* 0x0000001f3f097899 */ /* 0x004fe20008011408 */
[----:B------:R-:W-:Y:S01]  /*02c0*/  SHF.R.S32.HI R7, RZ, 0x1f, R9 ;  /* 0x0000001fff077819 */ /* 0x000fe20000011409 */
[----:B0-----:R-:W-:-:S04]  /*02d0*/  IMAD.SHL.U32 R30, R29, 0x4, RZ ;  /* 0x000000041d1e7824 */ /* 0x001fc800078e00ff */
[----:B-1----:R-:W-:Y:S01]  /*02e0*/  IMAD R6, R12, UR9, RZ ;  /* 0x000000090c067c24 */ /* 0x002fe2000f8e02ff */
[----:B------:R-:W-:Y:S01]  /*02f0*/  IADD3 R4, P2, P3, R4, R30, R9 ;  /* 0x0000001e04047210 */ /* 0x000fe20007b5e009 */
[----:B------:R-:W-:Y:S01]  /*0300*/  IMAD R9, R2, UR4, RZ ;  /* 0x0000000402097c24 */ /* 0x000fe2000f8e02ff */
[----:B------:R-:W-:-:S04]  /*0310*/  SHF.R.S32.HI R0, RZ, 0x1f, R30 ;  /* 0x0000001fff007819 */ /* 0x000fc8000001141e */
[----:B------:R-:W-:Y:S01]  /*0320*/  IADD3.X R5, R5, R0, R7, P2, P3 ;  /* 0x0000000005057210 */ /* 0x000fe200017e6407 */
[----:B------:R-:W-:Y:S01]  /*0330*/  IMAD R7, R13, UR8, R6 ;  /* 0x000000080d077c24 */ /* 0x000fe2000f8e0206 */
[----:B------:R-:W-:Y:S01]  /*0340*/  SEL R0, R11, RZ, !P1 ;  /* 0x000000ff0b007207 */ /* 0x000fe20004800000 */
[----:B------:R-:W-:-:S04]  /*0350*/  IMAD.WIDE.U32 R4, R12, UR8, R4 ;  /* 0x000000080c047c25 */ /* 0x000fc8000f8e0004 */
        /* <DEDUP_REMOVED lines=12> */
[----:B------:R0:W5:Y:S01]  /*0420*/  LDG.E.128 R24, desc[UR6][R36.64+0x5000] ;  /* 0x0050000624187981 */ /* 0x000162000c1e1d00 */
[----:B------:R-:W1:Y:S01]  /*0430*/  S2UR UR5, SR_CgaCtaId ;  /* 0x00000000000579c3 */ /* 0x000e620000008800 */
[----:B------:R-:W-:Y:S01]  /*0440*/  UMOV UR4, 0x400 ;  /* 0x0000040000047882 */ /* 0x000fe20000000000 */
[----:B------:R-:W-:-:S02]  /*0450*/  SHF.R.S32.HI R32, RZ, 0x1f, R29 ;  /* 0x0000001fff207819 */ /* 0x000fc4000001141d */
[----:B------:R-:W-:Y:S02]  /*0460*/  VIADDMNMX R31, R34, -R31, 0x40, PT ;  /* 0x00000040221f7446 */ /* 0x000fe4000380091f */
[CC--:B------:R-:W-:Y:S02]  /*0470*/  LEA.HI R38, R32.reuse, R29.reuse, RZ, 0x2 ;  /* 0x0000001d20267211 */ /* 0x0c0fe400078f10ff */
[CC--:B------:R-:W-:Y:S02]  /*0480*/  LEA.HI R39, R32.reuse, R29.reuse, RZ, 0x7 ;  /* 0x0000001d20277211 */ /* 0x0c0fe400078f38ff */
[--C-:B------:R-:W-:Y:S02]  /*0490*/  SHF.R.S32.HI R34, RZ, 0x2, R38.reuse ;  /* 0x00000002ff227819 */ /* 0x100fe40000011426 */
[----:B------:R-:W-:Y:S01]  /*04a0*/  SHF.R.S32.HI R33, RZ, 0x1f, R38 ;  /* 0x0000001fff217819 */ /* 0x000fe20000011426 */
[----:B------:R-:W-:Y:S01]  /*04b0*/  IMAD.SHL.U32 R39, R39, 0x8, RZ ;  /* 0x0000000827277824 */ /* 0x000fe200078e00ff */
[----:B0-----:R-:W-:-:S02]  /*04c0*/  LEA.HI R37, R32, R29, RZ, 0x5 ;  /* 0x0000001d20257211 */ /* 0x001fc400078f28ff */
[CC--:B------:R-:W-:Y:S02]  /*04d0*/  LEA.HI R36, R33.reuse, R34.reuse, RZ, 0x3 ;  /* 0x0000002221247211 */ /* 0x0c0fe400078f18ff */
[----:B------:R-:W-:Y:S02]  /*04e0*/  LOP3.LUT R38, R38, 0xfffffffc, RZ, 0xc0, !PT ;  /* 0xfffffffc26267812 */ /* 0x000fe400078ec0ff */
[----:B------:R-:W-:Y:S02]  /*04f0*/  ISETP.GE.AND P1, PT, R34, R31, PT ;  /* 0x0000001f2200720c */ /* 0x000fe40003f26270 */
[----:B------:R-:W-:Y:S01]  /*0500*/  LEA.HI R33, R33, R34, RZ, 0x2 ;  /* 0x0000002221217211 */ /* 0x000fe200078f10ff */
[----:B-1----:R-:W-:-:S03]  /*0510*/  ULEA UR4, UR5, UR4, 0x18 ;  /* 0x0000000405047291 */ /* 0x002fc6000f8ec03f */
[----:B------:R-:W-:Y:S01]  /*0520*/  LOP3.LUT R33, R33, 0xffffffc, RZ, 0xc0, !PT ;  /* 0x0ffffffc21217812 */ /* 0x000fe200078ec0ff */
[----:B------:R-:W-:Y:S02]  /*0530*/  ULDC UR5, c[0x0][0x268] ;  /* 0x00009a0000057ab9 */ /* 0x000fe40000000800 */
[----:B------:R-:W-:-:S05]  /*0540*/  LEA R35, R29, UR4, 0x4 ;  /* 0x000000041d237c11 */ /* 0x000fca000f8e20ff */
[----:B--2---:R0:W-:Y:S04]  /*0550*/  STS.128 [R35], R4 ;  /* 0x0000000423007388 */ /* 0x0041e80000000c00 */
[----:B---3--:R1:W-:Y:S04]  /*0560*/  STS.128 [R35+0x1000], R8 ;  /* 0x0010000823007388 */ /* 0x0083e80000000c00 */
[----:B----4-:R-:W-:Y:S04]  /*0570*/  STS.128 [R35+0x2000], R12 ;  /* 0x0020000c23007388 */ /* 0x010fe80000000c00 */
[----:B-----5:R-:W-:Y:S04]  /*0580*/  STS.128 [R35+0x3000], R16 ;  /* 0x0030001023007388 */ /* 0x020fe80000000c00 */
[----:B------:R-:W-:Y:S01]  /*0590*/  STS.128 [R35+0x4000], R20 ;  /* 0x0040001423007388 */ /* 0x000fe20000000c00 */
[----:B0-----:R-:W-:-:S02]  /*05a0*/  LOP3.LUT R5, R36, 0xfffffff8, RZ, 0xc0, !PT ;  /* 0xfffffff824057812 */ /* 0x001fc400078ec0ff */
[----:B------:R-:W-:Y:S01]  /*05b0*/  SHF.R.S32.HI R4, RZ, 0x5, R37 ;  /* 0x00000005ff047819 */ /* 0x000fe20000011425 */
[----:B------:R-:W-:Y:S01]  /*05c0*/  STS.128 [R35+0x5000], R24 ;  /* 0x0050001823007388 */ /* 0x000fe20000000c00 */
[----:B-1----:R-:W-:Y:S01]  /*05d0*/  LOP3.LUT R10, R39, 0x7ffffc00, RZ, 0xc0, !PT ;  /* 0x7ffffc00270a7812 */ /* 0x002fe200078ec0ff */
[----:B------:R-:W-:Y:S01]  /*05e0*/  IMAD.IADD R6, R34, 0x1, -R5 ;  /* 0x0000000122067824 */ /* 0x000fe200078e0a05 */
[----:B------:R-:W-:Y:S01]  /*05f0*/  LEA.HI R37, R37, R4, RZ, 0x1 ;  /* 0x0000000425257211 */ /* 0x000fe200078f08ff */
[----:B------:R-:W-:Y:S01]  /*0600*/  BAR.SYNC.DEFER_BLOCKING 0x0 ;  /* 0x0000000000007b1d */ /* 0x000fe20000010000 */
[----:B------:R-:W-:Y:S02]  /*0610*/  IMAD.IADD R5, R29, 0x1, -R38 ;  /* 0x000000011d057824 */ /* 0x000fe400078e0a26 */
[----:B------:R-:W-:Y:S02]  /*0620*/  SHF.R.S32.HI R7, RZ, 0x1f, R6 ;  /* 0x0000001fff077819 */ /* 0x000fe40000011406 */
[----:B------:R-:W-:Y:S01]  /*0630*/  LOP3.LUT R37, R37, 0xfffffe, RZ, 0xc0, !PT ;  /* 0x00fffffe25257812 */ /* 0x000fe200078ec0ff */
[----:B------:R-:W-:Y:S01]  /*0640*/  IMAD R10, R5, 0x2, R10 ;  /* 0x00000002050a7824 */ /* 0x000fe200078e020a */
[----:B------:R-:W-:-:S02]  /*0650*/  LEA.HI R8, R7, R6, RZ, 0x2 ;  /* 0x0000000607087211 */ /* 0x000fc400078f10ff */
[-C--:B------:R-:W-:Y:S01]  /*0660*/  LEA.HI R7, R32, R29.reuse, RZ, 0x6 ;  /* 0x0000001d20077211 */ /* 0x080fe200078f30ff */
[----:B------:R-:W-:Y:S01]  /*0670*/  IMAD.IADD R37, R4, 0x1, -R37 ;  /* 0x0000000104257824 */ /* 0x000fe200078e0a25 */
[C---:B------:R-:W-:Y:S01]  /*0680*/  LOP3.LUT R9, R8.reuse, 0x7fffffc, RZ, 0xc0, !PT ;  /* 0x07fffffc08097812 */ /* 0x040fe200078ec0ff */
[----:B------:R-:W-:Y:S01]  /*0690*/  IMAD.SHL.U32 R8, R8, 0x10, RZ ;  /* 0x0000001008087824 */ /* 0x000fe200078e00ff */
[----:B------:R-:W-:Y:S01]  /*06a0*/  SHF.R.U32.HI R39, RZ, 0x3, R7 ;  /* 0x00000003ff277819 */ /* 0x000fe20000011607 */
[----:B------:R-:W-:Y:S01]  /*06b0*/  IMAD R37, R37, 0x100, R10 ;  /* 0x0000010025257824 */ /* 0x000fe200078e020a */
[----:B------:R-:W-:Y:S01]  /*06c0*/  LEA.HI R29, R32, R29, RZ, 0x4 ;  /* 0x0000001d201d7211 */ /* 0x000fe200078f20ff */
[----:B------:R-:W-:Y:S01]  /*06d0*/  IMAD.IADD R40, R6, 0x1, -R9 ;  /* 0x0000000106287824 */ /* 0x000fe200078e0a09 */
[----:B------:R-:W-:-:S03]  /*06e0*/  LOP3.LUT R38, R8, 0x40, RZ, 0xc0, !PT ;  /* 0x0000004008267812 */ /* 0x000fc600078ec0ff */
[----:B------:R-:W-:Y:S01]  /*06f0*/  IMAD R41, R40, 0x10, R37 ;  /* 0x0000001028297824 */ /* 0x000fe200078e0225 */
[----:B------:R-:W-:Y:S01]  /*0700*/  LOP3.LUT R39, R38, 0x8, R39, 0xf8, !PT ;  /* 0x0000000826277812 */ /* 0x000fe200078ef827 */
[----:B------:R-:W-:Y:S01]  /*0710*/  IMAD.SHL.U32 R29, R29, 0x4, RZ ;  /* 0x000000041d1d7824 */ /* 0x000fe200078e00ff */
[----:B------:R-:W-:Y:S01]  /*0720*/  SHF.R.U32.HI R38, RZ, 0x3, R38 ;  /* 0x00000003ff267819 */ /* 0x000fe20000011626 */
[----:B------:R-:W0:Y:S03]  /*0730*/  LDS R27, [R30+UR4+0x800] ;  /* 0x000800041e1b7984 */ /* 0x000e260008000800 */
[----:B------:R-:W-:Y:S01]  /*0740*/  LOP3.LUT R38, R39, R38, RZ, 0x3c, !PT ;  /* 0x0000002627267212 */ /* 0x000fe200078e3cff */
[----:B------:R-:W1:Y:S04]  /*0750*/  LDS R26, [R30+UR4+0xc00] ;  /* 0x000c00041e1a7984 */ /* 0x000e680008000800 */
[----:B------:R-:W-:Y:S04]  /*0760*/  LDS R25, [R30+UR4+0x1000] ;  /* 0x001000041e197984 */ /* 0x000fe80008000800 */
[----:B------:R-:W2:Y:S04]  /*0770*/  LDS R24, [R30+UR4+0x1400] ;  /* 0x001400041e187984 */ /* 0x000ea80008000800 */
[----:B------:R-:W3:Y:S04]  /*0780*/  LDS R15, [R30+UR4+0x3000] ;  /* 0x003000041e0f7984 */ /* 0x000ee80008000800 */
[----:B------:R-:W4:Y:S04]  /*0790*/  LDS R20, [R30+UR4+0x3400] ;  /* 0x003400041e147984 */ /* 0x000f280008000800 */
[----:B------:R-:W5:Y:S04]  /*07a0*/  LDS R17, [R30+UR4+0x1800] ;  /* 0x001800041e117984 */ /* 0x000f680008000800 */
[----:B------:R-:W-:Y:S04]  /*07b0*/  LDS R23, [R30+UR4+0x1c00] ;  /* 0x001c00041e177984 */ /* 0x000fe80008000800 */
[----:B------:R-:W5:Y:S04]  /*07c0*/  LDS R36, [R30+UR4] ;  /* 0x000000041e247984 */ /* 0x000f680008000800 */
[----:B------:R-:W5:Y:S04]  /*07d0*/  LDS R35, [R30+UR4+0x400] ;  /* 0x000400041e237984 */ /* 0x000f680008000800 */
[----:B------:R-:W-:Y:S01]  /*07e0*/  LDS R13, [R30+UR4+0x2000] ;  /* 0x002000041e0d7984 */ /* 0x000fe20008000800 */
[----:B0-----:R-:W-:-:S03]  /*07f0*/  FMUL.FTZ R27, R27, UR5 ;  /* 0x000000051b1b7c20 */ /* 0x001fc60008410000 */
[----:B------:R-:W0:Y:S01]  /*0800*/  LDS R22, [R30+UR4+0x2400] ;  /* 0x002400041e167984 */ /* 0x000e220008000800 */
[----:B-1----:R-:W-:-:S03]  /*0810*/  FMUL.FTZ R26, R26, UR5 ;  /* 0x000000051a1a7c20 */ /* 0x002fc60008410000 */
[----:B------:R-:W1:Y:S02]  /*0820*/  LDS R16, [R30+UR4+0x2800] ;  /* 0x002800041e107984 */ /* 0x000e640008000800 */
[----:B------:R-:W-:Y:S02]  /*0830*/  F2FP.BF16.F32.PACK_AB R26, R26, R27 ;  /* 0x0000001b1a1a723e */ /* 0x000fe400000010ff */
[----:B------:R-:W1:Y:S01]  /*0840*/  LDS R21, [R30+UR4+0x2c00] ;  /* 0x002c00041e157984 */ /* 0x000e620008000800 */
[----:B--2---:R-:W-:Y:S01]  /*0850*/  FMUL.FTZ R37, R24, UR5 ;  /* 0x0000000518257c20 */ /* 0x004fe20008410000 */
[----:B------:R-:W-:Y:S02]  /*0860*/  IMAD.IADD R24, R38, 0x1, R41 ;  /* 0x0000000126187824 */ /* 0x000fe400078e0229 */
[----:B------:R-:W2:Y:S01]  /*0870*/  LDS R14, [R30+UR4+0x3800] ;  /* 0x003800041e0e7984 */ /* 0x000ea20008000800 */
[----:B---3--:R-:W-:-:S03]  /*0880*/  FMUL.FTZ R15, R15, UR5 ;  /* 0x000000050f0f7c20 */ /* 0x008fc60008410000 */
[----:B------:R-:W3:Y:S01]  /*0890*/  LDS R19, [R30+UR4+0x3c00] ;  /* 0x003c00041e137984 */ /* 0x000ee20008000800 */
[----:B----4-:R-:W-:-:S03]  /*08a0*/  FMUL.FTZ R20, R20, UR5 ;  /* 0x0000000514147c20 */ /* 0x010fc60008410000 */
[----:B------:R-:W4:Y:S01]  /*08b0*/  LDS R9, [R30+UR4+0x4000] ;  /* 0x004000041e097984 */ /* 0x000f220008000800 */
[----:B-----5:R-:W-:Y:S01]  /*08c0*/  FMUL.FTZ R17, R17, UR5 ;  /* 0x0000000511117c20 */ /* 0x020fe20008410000 */
[----:B------:R-:W-:Y:S02]  /*08d0*/  F2FP.BF16.F32.PACK_AB R20, R20, R15 ;  /* 0x0000000f1414723e */ /* 0x000fe400000010ff */
[----:B------:R-:W5:Y:S04]  /*08e0*/  LDS R12, [R30+UR4+0x4400] ;  /* 0x004400041e0c7984 */ /* 0x000f680008000800 */
[----:B------:R-:W5:Y:S01]  /*08f0*/  LDS R6, [R30+UR4+0x4800] ;  /* 0x004800041e067984 */ /* 0x000f620008000800 */
[----:B------:R-:W-:-:S03]  /*0900*/  FMUL.FTZ R36, R36, UR5 ;  /* 0x0000000524247c20 */ /* 0x000fc60008410000 */
[----:B------:R-:W5:Y:S01]  /*0910*/  LDS R11, [R30+UR4+0x4c00] ;  /* 0x004c00041e0b7984 */ /* 0x000f620008000800 */
[----:B------:R-:W-:-:S03]  /*0920*/  FMUL.FTZ R35, R35, UR5 ;  /* 0x0000000523237c20 */ /* 0x000fc60008410000 */
[----:B------:R-:W5:Y:S04]  /*0930*/  LDS R8, [R30+UR4+0x5000] ;  /* 0x005000041e087984 */ /* 0x000f680008000800 */
[----:B------:R-:W5:Y:S01]  /*0940*/  LDS R10, [R30+UR4+0x5400] ;  /* 0x005400041e0a7984 */ /* 0x000f620008000800 */
[----:B0-----:R-:W-:-:S03]  /*0950*/  FMUL.FTZ R22, R22, UR5 ;  /* 0x0000000516167c20 */ /* 0x001fc60008410000 */
[----:B------:R-:W0:Y:S01]  /*0960*/  LDS R7, [R30+UR4+0x5800] ;  /* 0x005800041e077984 */ /* 0x000e220008000800 */
[----:B-1----:R-:W-:-:S03]  /*0970*/  FMUL.FTZ R16, R16, UR5 ;  /* 0x0000000510107c20 */ /* 0x002fc60008410000 */
[----:B------:R1:W0:Y:S01]  /*0980*/  LDS R18, [R30+UR4+0x5c00] ;  /* 0x005c00041e127984 */ /* 0x0002220008000800 */
[----:B------:R-:W-:Y:S01]  /*0990*/  FMUL.FTZ R21, R21, UR5 ;  /* 0x0000000515157c20 */ /* 0x000fe20008410000 */
[----:B--2---:R-:W-:-:S04]  /*09a0*/  FMUL.FTZ R14, R14, UR5 ;  /* 0x000000050e0e7c20 */ /* 0x004fc80008410000 */
[----:B------:R-:W-:Y:S01]  /*09b0*/  F2FP.BF16.F32.PACK_AB R16, R21, R16 ;  /* 0x000000101510723e */ /* 0x000fe200000010ff */
[----:B-1----:R-:W-:Y:S01]  /*09c0*/  FMUL.FTZ R30, R25, UR5 ;  /* 0x00000005191e7c20 */ /* 0x002fe20008410000 */
[----:B---3--:R-:W-:Y:S01]  /*09d0*/  FMUL.FTZ R19, R19, UR5 ;  /* 0x0000000513137c20 */ /* 0x008fe20008410000 */
[----:B------:R-:W-:Y:S01]  /*09e0*/  F2FP.BF16.F32.PACK_AB R25, R35, R36 ;  /* 0x000000242319723e */ /* 0x000fe200000010ff */
[----:B----4-:R-:W-:Y:S02]  /*09f0*/  FMUL.FTZ R9, R9, UR5 ;  /* 0x0000000509097c20 */ /* 0x010fe40008410000 */
[----:B------:R-:W-:Y:S01]  /*0a00*/  F2FP.BF16.F32.PACK_AB R27, R37, R30 ;  /* 0x0000001e251b723e */ /* 0x000fe200000010ff */
[----:B------:R-:W-:Y:S01]  /*0a10*/  FMUL.FTZ R30, R23, UR5 ;  /* 0x00000005171e7c20 */ /* 0x000fe20008410000 */
[----:B------:R-:W-:Y:S01]  /*0a20*/  FMUL.FTZ R23, R13, UR5 ;  /* 0x000000050d177c20 */ /* 0x000fe20008410000 */
[----:B-----5:R-:W-:Y:S01]  /*0a30*/  FMUL.FTZ R12, R12, UR5 ;  /* 0x000000050c0c7c20 */ /* 0x020fe20008410000 */
[----:B------:R-:W-:-:S02]  /*0a40*/  F2FP.BF16.F32.PACK_AB R14, R19, R14 ;  /* 0x0000000e130e723e */ /* 0x000fc400000010ff */
[----:B------:R-:W-:Y:S01]  /*0a50*/  F2FP.BF16.F32.PACK_AB R13, R30, R17 ;  /* 0x000000111e0d723e */ /* 0x000fe200000010ff */
[----:B------:R-:W-:Y:S01]  /*0a60*/  FMUL.FTZ R6, R6, UR5 ;  /* 0x0000000506067c20 */ /* 0x000fe20008410000 */
[----:B------:R-:W-:Y:S02]  /*0a70*/  F2FP.BF16.F32.PACK_AB R22, R22, R23 ;  /* 0x000000171616723e */ /* 0x000fe400000010ff */
[----:B------:R-:W-:Y:S01]  /*0a80*/  LEA R17, R24, UR4, 0x1 ;  /* 0x0000000418117c11 */ /* 0x000fe2000f8e08ff */
[----:B------:R-:W-:Y:S01]  /*0a90*/  FMUL.FTZ R11, R11, UR5 ;  /* 0x000000050b0b7c20 */ /* 0x000fe20008410000 */
[----:B------:R-:W-:Y:S01]  /*0aa0*/  F2FP.BF16.F32.PACK_AB R9, R12, R9 ;  /* 0x000000090c09723e */ /* 0x000fe200000010ff */
[----:B------:R-:W-:-:S03]  /*0ab0*/  FMUL.FTZ R8, R8, UR5 ;  /* 0x0000000508087c20 */ /* 0x000fc60008410000 */
[----:B------:R-:W-:Y:S01]  /*0ac0*/  F2FP.BF16.F32.PACK_AB R6, R11, R6 ;  /* 0x000000060b06723e */ /* 0x000fe200000010ff */
[----:B------:R1:W-:Y:S01]  /*0ad0*/  STS [R17+0x6000], R25 ;  /* 0x0060001911007388 */ /* 0x0003e20000000800 */
[----:B------:R-:W-:-:S03]  /*0ae0*/  FMUL.FTZ R15, R10, UR5 ;  /* 0x000000050a0f7c20 */ /* 0x000fc60008410000 */
[----:B------:R1:W-:Y:S01]  /*0af0*/  STS [R17+0x6100], R26 ;  /* 0x0061001a11007388 */ /* 0x0003e20000000800 */
[----:B0-----:R-:W-:Y:S01]  /*0b00*/  FMUL.FTZ R7, R7, UR5 ;  /* 0x0000000507077c20 */ /* 0x001fe20008410000 */
[----:B------:R-:W-:Y:S02]  /*0b10*/  F2FP.BF16.F32.PACK_AB R8, R15, R8 ;  /* 0x000000080f08723e */ /* 0x000fe400000010ff */
[----:B------:R1:W-:Y:S01]  /*0b20*/  STS [R17+0x6400], R27 ;  /* 0x0064001b11007388 */ /* 0x0003e20000000800 */
[----:B------:R-:W-:-:S03]  /*0b30*/  FMUL.FTZ R18, R18, UR5 ;  /* 0x0000000512127c20 */ /* 0x000fc60008410000 */
[----:B------:R1:W-:Y:S02]  /*0b40*/  STS [R17+0x6500], R13 ;  /* 0x0065000d11007388 */ /* 0x0003e40000000800 */
[----:B------:R-:W-:Y:S02]  /*0b50*/  F2FP.BF16.F32.PACK_AB R7, R18, R7 ;  /* 0x000000071207723e */ /* 0x000fe400000010ff */
        /* <DEDUP_REMOVED lines=9> */
[----:B------:R-:W-:Y:S05]  /*0bf0*/  @P1 EXIT ;  /* 0x000000000000194d */ /* 0x000fea0003800000 */
[----:B-1----:R-:W0:Y:S01]  /*0c00*/  LDC.64 R6, c[0x0][0x258] ;  /* 0x00009600ff067b82 */ /* 0x002e220000000a00 */
[----:B------:R-:W-:Y:S01]  /*0c10*/  LEA.HI R8, R5, R5, RZ, 0x1 ;  /* 0x0000000505087211 */ /* 0x000fe200078f08ff */
[----:B------:R-:W-:Y:S01]  /*0c20*/  IMAD.IADD R33, R34, 0x1, -R33 ;  /* 0x0000000122217824 */ /* 0x000fe200078e0a21 */
[----:B------:R-:W-:Y:S01]  /*0c30*/  LOP3.LUT R29, R29, 0x40, RZ, 0xc0, !PT ;  /* 0x000000401d1d7812 */ /* 0x000fe200078ec0ff */
[----:B------:R-:W-:Y:S01]  /*0c40*/  IMAD.SHL.U32 R12, R5, 0x8, RZ ;  /* 0x00000008050c7824 */ /* 0x000fe200078e00ff */
[----:B------:R-:W-:Y:S01]  /*0c50*/  ULDC UR5, c[0x0][0x244] ;  /* 0x0000910000057ab9 */ /* 0x000fe20000000800 */
[----:B------:R-:W-:Y:S01]  /*0c60*/  IMAD.SHL.U32 R8, R8, 0x200, RZ ;  /* 0x0000020008087824 */ /* 0x000fe200078e00ff */
[----:B------:R-:W-:Y:S01]  /*0c70*/  CS2R R14, SRZ ;  /* 0x00000000000e7805 */ /* 0x000fe2000001ff00 */
[----:B------:R-:W-:Y:S01]  /*0c80*/  IMAD R33, R4, 0x8, R33 ;  /* 0x0000000804217824 */ /* 0x000fe200078e0221 */
[----:B------:R-:W-:Y:S01]  /*0c90*/  SHF.R.U32.HI R4, RZ, 0x3, R29 ;  /* 0x00000003ff047819 */ /* 0x000fe2000001161d */
[----:B------:R-:W-:Y:S01]  /*0ca0*/  @P0 IMAD.MOV.U32 R14, RZ, RZ, R28 ;  /* 0x000000ffff0e0224 */ /* 0x000fe200078e001c */
[----:B------:R-:W-:Y:S01]  /*0cb0*/  LOP3.LUT R29, R29, 0x8, R12, 0xf8, !PT ;  /* 0x000000081d1d7812 */ /* 0x000fe200078ef80c */
[----:B------:R-:W-:Y:S01]  /*0cc0*/  ULDC.64 UR10, c[0x0][0x260] ;  /* 0x00009800000a7ab9 */ /* 0x000fe20000000a00 */
[----:B------:R-:W-:-:S02]  /*0cd0*/  LOP3.LUT R8, R8, 0xfffffc00, RZ, 0xc0, !PT ;  /* 0xfffffc0008087812 */ /* 0x000fc400078ec0ff */
[----:B------:R-:W-:Y:S02]  /*0ce0*/  LOP3.LUT R29, R29, R4, RZ, 0x3c, !PT ;  /* 0x000000041d1d7212 */ /* 0x000fe400078e3cff */
[----:B------:R-:W-:Y:S01]  /*0cf0*/  ISETP.GE.AND P1, PT, R12, UR5, PT ;  /* 0x000000050c007c0c */ /* 0x000fe2000bf26270 */
[----:B------:R-:W-:Y:S01]  /*0d00*/  IMAD.U32 R8, R33, 0x10, R8 ;  /* 0x0000001021087824 */ /* 0x000fe200078e0008 */
[----:B------:R-:W-:Y:S02]  /*0d10*/  SHF.R.S32.HI R13, RZ, 0x1f, R12 ;  /* 0x0000001fff0d7819 */ /* 0x000fe4000001140c */
[----:B------:R-:W-:Y:S01]  /*0d20*/  @P0 SHF.R.S32.HI R15, RZ, 0x1f, R28 ;  /* 0x0000001fff0f0819 */ /* 0x000fe2000001141c */
[----:B------:R-:W-:Y:S01]  /*0d30*/  IMAD.IADD R8, R8, 0x1, R29 ;  /* 0x0000000108087824 */ /* 0x000fe200078e021d */
[----:B------:R-:W-:Y:S01]  /*0d40*/  IADD3 R14, P0, R34, R14, RZ ;  /* 0x0000000e220e7210 */ /* 0x000fe20007f1e0ff */
[C---:B0-----:R-:W-:Y:S02]  /*0d50*/  IMAD R4, R6.reuse, UR9, RZ ;  /* 0x0000000906047c24 */ /* 0x041fe4000f8e02ff */
[----:B------:R-:W-:Y:S01]  /*0d60*/  IMAD.WIDE.U32 R16, R6, UR8, R12 ;  /* 0x0000000806107c25 */ /* 0x000fe2000f8e000c */
[----:B------:R-:W-:-:S02]  /*0d70*/  LEA R18, R8, UR4, 0x1 ;  /* 0x0000000408127c11 */ /* 0x000fc4000f8e08ff */
[----:B------:R-:W-:Y:S01]  /*0d80*/  LEA.HI.X.SX32 R15, R34, R15, 0x1, P0 ;  /* 0x0000000f220f7211 */ /* 0x000fe200000f0eff */
[----:B------:R-:W-:Y:S02]  /*0d90*/  IMAD R13, R7, UR8, R4 ;  /* 0x00000008070d7c24 */ /* 0x000fe4000f8e0204 */
[----:B------:R-:W-:Y:S02]  /*0da0*/  LDS.128 R4, [R18+0x7000] ;  /* 0x0070000012047984 */ /* 0x000fe40000000c00 */
[----:B------:R-:W-:Y:S02]  /*0db0*/  IMAD.IADD R17, R17, 0x1, R13 ;  /* 0x0000000111117824 */ /* 0x000fe400078e020d */
[----:B------:R-:W0:Y:S01]  /*0dc0*/  @!P1 LDS.128 R8, [R18+0x6000] ;  /* 0x0060000012089984 */ /* 0x000e220000000c00 */
[----:B------:R-:W-:Y:S02]  /*0dd0*/  IMAD R13, R2, UR10, RZ ;  /* 0x0000000a020d7c24 */ /* 0x000fe4000f8e02ff */
[----:B------:R-:W-:-:S04]  /*0de0*/  IMAD.WIDE R2, R3, 0x40, R14 ;  /* 0x0000004003027825 */ /* 0x000fc800078e020e */
[C---:B------:R-:W-:Y:S02]  /*0df0*/  IMAD R13, R0.reuse, UR11, R13 ;  /* 0x0000000b000d7c24 */ /* 0x040fe4000f8e020d */
[----:B------:R-:W-:Y:S01]  /*0e00*/  IMAD.WIDE.U32 R16, R0, UR10, R16 ;  /* 0x0000000a00107c25 */ /* 0x000fe2000f8e0010 */
[----:B------:R-:W-:-:S03]  /*0e10*/  ULDC.64 UR10, c[0x0][0x250] ;  /* 0x00009400000a7ab9 */ /* 0x000fc60000000a00 */
[----:B------:R-:W-:Y:S02]  /*0e20*/  IMAD R3, R3, UR10, RZ ;  /* 0x0000000a03037c24 */ /* 0x000fe4000f8e02ff */
[----:B------:R-:W-:Y:S02]  /*0e30*/  IMAD.IADD R17, R17, 0x1, R13 ;  /* 0x0000000111117824 */ /* 0x000fe400078e020d */
[C---:B------:R-:W-:Y:S02]  /*0e40*/  IMAD R13, R2.reuse, UR11, R3 ;  /* 0x0000000b020d7c24 */ /* 0x040fe4000f8e0203 */
[----:B------:R-:W-:Y:S01]  /*0e50*/  IMAD.WIDE.U32 R2, R2, UR10, R16 ;  /* 0x0000000a02027c25 */ /* 0x000fe2000f8e0010 */
[----:B------:R-:W-:-:S03]  /*0e60*/  ULDC.64 UR10, c[0x0][0x238] ;  /* 0x00008e00000a7ab9 */ /* 0x000fc60000000a00 */
[----:B------:R-:W-:Y:S01]  /*0e70*/  VIADD R0, R12, 0x20 ;  /* 0x000000200c007836 */ /* 0x000fe20000000000 */
[----:B------:R-:W-:Y:S01]  /*0e80*/  LEA R14, P2, R2, UR10, 0x1 ;  /* 0x0000000a020e7c11 */ /* 0x000fe2000f8408ff */
[----:B------:R-:W-:Y:S02]  /*0e90*/  IMAD.IADD R3, R3, 0x1, R13 ;  /* 0x0000000103037824 */ /* 0x000fe400078e020d */
[----:B------:R-:W-:Y:S01]  /*0ea0*/  VIADD R12, R12, 0x40 ;  /* 0x000000400c0c7836 */ /* 0x000fe20000000000 */
[----:B------:R-:W-:Y:S02]  /*0eb0*/  ISETP.GE.AND P0, PT, R0, UR5, PT ;  /* 0x0000000500007c0c */ /* 0x000fe4000bf06270 */
[----:B------:R-:W-:Y:S02]  /*0ec0*/  LEA.HI.X R15, R2, UR11, R3, 0x1, P2 ;  /* 0x0000000b020f7c11 */ /* 0x000fe400090f0c03 */
[----:B------:R-:W-:-:S03]  /*0ed0*/  ISETP.GE.AND P2, PT, R12, UR5, PT ;  /* 0x000000050c007c0c */ /* 0x000fc6000bf46270 */
[----:B0-----:R0:W-:Y:S06]  /*0ee0*/  @!P1 STG.E.128 desc[UR6][R14.64], R8 ;  /* 0x000000080e009986 */ /* 0x0011ec000c101d06 */
[----:B------:R0:W-:Y:S04]  /*0ef0*/  @!P0 STG.E.128 desc[UR6][R14.64+0x40], R4 ;  /* 0x000040040e008986 */ /* 0x0001e8000c101d06 */
[----:B------:R-:W-:Y:S05]  /*0f00*/  @P2 EXIT ;  /* 0x000000000000294d */ /* 0x000fea0003800000 */
[----:B0-----:R-:W0:Y:S04]  /*0f10*/  LDS.128 R4, [R18+0x8000] ;  /* 0x0080000012047984 */ /* 0x001e280000000c00 */
[----:B0-----:R-:W-:Y:S01]  /*0f20*/  STG.E.128 desc[UR6][R14.64+0x80], R4 ;  /* 0x000080040e007986 */ /* 0x001fe2000c101d06 */
[----:B------:R-:W-:Y:S05]  /*0f30*/  EXIT ;  /* 0x000000000000794d */ /* 0x000fea0003800000 */
.L_x_61:
        /* <DEDUP_REMOVED lines=12> */
.L_x_124:


//--------------------- .text._ZN7cutlass13device_kernelIN5flash19enable_sm80_to_sm89INS1_16FlashAttnBwdSm80INS1_25CollectiveMainloopBwdSm80ILi2ELi2EN4cute5tupleIJNS5_1CILi64EEENS7_ILi128EEENS7_ILi96EEEEEENS_10bfloat16_tEfNS_4arch4Sm80ELb1ELb0ELb0ELb1ELb1ELb0ELb0ELb0ELi2ELi2ELi4ELi2ELb0EEENS1_24CollectiveEpilogueBwdGQAISB_fSE_Li256ELb1ELb1EEENS1_25SingleTileBwdLPTSchedulerILb1ELi128ELb1EEEEEEEEEvNT_6ParamsE --------------------------
	.section	.text._ZN7cutlass13device_kernelIN5flash19enable_sm80_to_sm89INS1_16FlashAttnBwdSm80INS1_25CollectiveMainloopBwdSm80ILi2ELi2EN4cute5tupleIJNS5_1CILi64EEENS7_ILi128EEENS7_ILi96EEEEEENS_10bfloat16_tEfNS_4arch4Sm80ELb1ELb0ELb0ELb1ELb1ELb0ELb0ELb0ELi2ELi2ELi4ELi2ELb0EEENS1_24CollectiveEpilogueBwdGQAISB_fSE_Li256ELb1ELb1EEENS1_25SingleTileBwdLPTSchedulerILb1ELi128ELb1EEEEEEEEEvNT_6ParamsE,"ax",@progbits
	.align	128
.text._ZN7cutlass13device_kernelIN5flash19enable_sm80_to_sm89INS1_16FlashAttnBwdSm80INS1_25CollectiveMainloopBwdSm80ILi2ELi2EN4cute5tupleIJNS5_1CILi64EEENS7_ILi128EEENS7_ILi96EEEEEENS_10bfloat16_tEfNS_4arch4Sm80ELb1ELb0ELb0ELb1ELb1ELb0ELb0ELb0ELi2ELi2ELi4ELi2ELb0EEENS1_24CollectiveEpilogueBwdGQAISB_fSE_Li256ELb1ELb1EEENS1_25SingleTileBwdLPTSchedulerILb1ELi128ELb1EEEEEEEEEvNT_6ParamsE:
        .type           _ZN7cutlass13device_kernelIN5flash19enable_sm80_to_sm89INS1_16FlashAttnBwdSm80INS1_25CollectiveMainloopBwdSm80ILi2ELi2EN4cute5tupleIJNS5_1CILi64EEENS7_ILi128EEENS7_ILi96EEEEEENS_10bfloat16_tEfNS_4arch4Sm80ELb1ELb0ELb0ELb1ELb1ELb0ELb0ELb0ELi2ELi2ELi4ELi2ELb0EEENS1_24CollectiveEpilogueBwdGQAISB_fSE_Li256ELb1ELb1EEENS1_25SingleTileBwdLPTSchedulerILb1ELi128ELb1EEEEEEEEEvNT_6ParamsE,@function
        .size           _ZN7cutlass13device_kernelIN5flash19enable_sm80_to_sm89INS1_16FlashAttnBwdSm80INS1_25CollectiveMainloopBwdSm80ILi2ELi2EN4cute5tupleIJNS5_1CILi64EEENS7_ILi128EEENS7_ILi96EEEEEENS_10bfloat16_tEfNS_4arch4Sm80ELb1ELb0ELb0ELb1ELb1ELb0ELb0ELb0ELi2ELi2ELi4ELi2ELb0EEENS1_24CollectiveEpilogueBwdGQAISB_fSE_Li256ELb1ELb1EEENS1_25SingleTileBwdLPTSchedulerILb1ELi128ELb1EEEEEEEEEvNT_6ParamsE,(.L_x_125 - _ZN7cutlass13device_kernelIN5flash19enable_sm80_to_sm89INS1_16FlashAttnBwdSm80INS1_25CollectiveMainloopBwdSm80ILi2ELi2EN4cute5tupleIJNS5_1CILi64EEENS7_ILi128EEENS7_ILi96EEEEEENS_10bfloat16_tEfNS_4arch4Sm80ELb1ELb0ELb0ELb1ELb1ELb0ELb0ELb0ELi2ELi2ELi4ELi2ELb0EEENS1_24CollectiveEpilogueBwdGQAISB_fSE_Li256ELb1ELb1EEENS1_25SingleTileBwdLPTSchedulerILb1ELi128ELb1EEEEEEEEEvNT_6ParamsE)
        .other          _ZN7cutlass13device_kernelIN5flash19enable_sm80_to_sm89INS1_16FlashAttnBwdSm80INS1_25CollectiveMainloopBwdSm80ILi2ELi2EN4cute5tupleIJNS5_1CILi64EEENS7_ILi128EEENS7_ILi96EEEEEENS_10bfloat16_tEfNS_4arch4Sm80ELb1ELb0ELb0ELb1ELb1ELb0ELb0ELb0ELi2ELi2ELi4ELi2ELb0EEENS1_24CollectiveEpilogueBwdGQAISB_fSE_Li256ELb1ELb1EEENS1_25SingleTileBwdLPTSchedulerILb1ELi128ELb1EEEEEEEEEvNT_6ParamsE,@"STO_CUDA_ENTRY STV_DEFAULT"
_ZN7cutlass13device_kernelIN5flash19enable_sm80_to_sm89INS1_16FlashAttnBwdSm80INS1_25CollectiveMainloopBwdSm80ILi2ELi2EN4cute5tupleIJNS5_1CILi64EEENS7_ILi128EEENS7_ILi96EEEEEENS_10bfloat16_tEfNS_4arch4Sm80ELb1ELb0ELb0ELb1ELb1ELb0ELb0ELb0ELi2ELi2ELi4ELi2ELb0EEENS1_24CollectiveEpilogueBwdGQAISB_fSE_Li256ELb1ELb1EEENS1_25SingleTileBwdLPTSchedulerILb1ELi128ELb1EEEEEEEEEvNT_6ParamsE:
[----:B------:R-:W-:Y:S01]  /*0000*/  LDC R1, c[0x0][0x28] ;  /* 0x00000a00ff017b82 */ /* 0x000fe20000000800 */
[----:B------:R-:W-:Y:S05]  /*0010*/  EXIT ;  /* 0x000000000000794d */ /* 0x000fea0003800000 */
.L_x_62:
        /* <DEDUP_REMOVED lines=14> */
.L_x_125:


//--------------------- .text._ZN7cutlass13device_kernelIN5flash22FlashAttnBwdPreprocessIN4cute5tupleIJNS3_1CILi64EEENS5_ILi96EEEEEENS_10bfloat16_tEfNS_4arch4Sm80ELb1ELb1EEEEEvNT_6ParamsE --------------------------
	.section	.text._ZN7cutlass13device_kernelIN5flash22FlashAttnBwdPreprocessIN4cute5tupleIJNS3_1CILi64EEENS5_ILi96EEEEEENS_10bfloat16_tEfNS_4arch4Sm80ELb1ELb1EEEEEvNT_6ParamsE,"ax",@progbits
	.align	128
.text._ZN7cutlass13device_kernelIN5flash22FlashAttnBwdPreprocessIN4cute5tupleIJNS3_1CILi64EEENS5_ILi96EEEEEENS_10bfloat16_tEfNS_4arch4Sm80ELb1ELb1EEEEEvNT_6ParamsE:
        .type           _ZN7cutlass13device_kernelIN5flash22FlashAttnBwdPreprocessIN4cute5tupleIJNS3_1CILi64EEENS5_ILi96EEEEEENS_10bfloat16_tEfNS_4arch4Sm80ELb1ELb1EEEEEvNT_6ParamsE,@function
        .size           _ZN7cutlass13device_kernelIN5flash22FlashAttnBwdPreprocessIN4cute5tupleIJNS3_1CILi64EEENS5_ILi96EEEEEENS_10bfloat16_tEfNS_4arch4Sm80ELb1ELb1EEEEEvNT_6ParamsE,(.L_x_126 - _ZN7cutlass13device_kernelIN5flash22FlashAttnBwdPreprocessIN4cute5tupleIJNS3_1CILi64EEENS5_ILi96EEEEEENS_10bfloat16_tEfNS_4arch4Sm80ELb1ELb1EEEEEvNT_6ParamsE)
        .other          _ZN7cutlass13device_kernelIN5flash22FlashAttnBwdPreprocessIN4cute5tupleIJNS3_1CILi64EEENS5_ILi96EEEEEENS_10bfloat16_tEfNS_4arch4Sm80ELb1ELb1EEEEEvNT_6ParamsE,@"STO_CUDA_ENTRY STV_DEFAULT"
_ZN7cutlass13device_kernelIN5flash22FlashAttnBwdPreprocessIN4cute5tupleIJNS3_1CILi64EEENS5_ILi96EEEEEENS_10bfloat16_tEfNS_4arch4Sm80ELb1ELb1EEEEEvNT_6ParamsE:
        /* <DEDUP_REMOVED lines=18> */
[----:B------:R-:W0:Y:S01]  /*0120*/  S2UR UR6, SR_CTAID.Y ;  /* 0x00000000000679c3 */ /* 0x000e220000002600 */
[----:B--2---:R-:W-:Y:S01]  /*0130*/  IMAD.SHL.U32 R4, R6, 0x40, RZ ;  /* 0x0000004006047824 */ /* 0x004fe200078e00ff */
[----:B------:R-:W-:Y:S06]  /*0140*/  @P1 BRA `(.L_x_63) ;  /* 0x0000000000101947 */ /* 0x000fec0003800000 */
[----:B------:R-:W-:Y:S05]  /*0150*/  @!P0 BRA `(.L_x_63) ;  /* 0x00000000000c8947 */ /* 0x000fea0003800000 */
[----:B------:R-:W2:Y:S04]  /*0160*/  LDG.E R0, desc[UR4][R2.64] ;  /* 0x0000000402007981 */ /* 0x000ea8000c1e1900 */
[----:B-----5:R-:W2:Y:S02]  /*0170*/  LDG.E R5, desc[UR4][R2.64+0x4] ;  /* 0x0000040402057981 */ /* 0x020ea4000c1e1900 */
[----:B--2---:R-:W-:-:S07]  /*0180*/  IMAD.IADD R5, R5, 0x1, -R0 ;  /* 0x0000000105057824 */ /* 0x004fce00078e0a00 */
.L_x_63:
[----:B------:R-:W-:Y:S02]  /*0190*/  ISETP.NE.U32.AND P2, PT, RZ, UR8, PT ;  /* 0x00000008ff007c0c */ /* 0x000fe4000bf45070 */
[----:B-----5:R-:W-:Y:S02]  /*01a0*/  ISETP.LE.AND P1, PT, R5, R4, PT ;  /* 0x000000040500720c */ /* 0x020fe40003f23270 */
[----:B------:R-:W-:-:S13]  /*01b0*/  ISETP.NE.AND.EX P2, PT, RZ, UR9, PT, P2 ;  /* 0x00000009ff007c0c */ /* 0x000fda000bf45320 */
[----:B0-----:R-:W-:Y:S05]  /*01c0*/  @P2 EXIT P1 ;  /* 0x000000000000294d */ /* 0x001fea0000800000 */
[----:B-1----:R-:W0:Y:S01]  /*01d0*/  S2R R3, SR_TID.X ;  /* 0x0000000000037919 */ /* 0x002e220000002100 */
[----:B------:R-:W-:Y:S01]  /*01e0*/  IADD3 R2, -R4, R5, RZ ;  /* 0x0000000504027210 */ /* 0x000fe20007ffe1ff */
[----:B------:R-:W-:Y:S01]  /*01f0*/  USHF.R.S32.HI UR7, URZ, 0x1f, UR6 ;  /* 0x0000001f3f077899 */ /* 0x000fe20008011406 */
[----:B------:R-:W-:Y:S01]  /*0200*/  SHF.R.S32.HI R41, RZ, 0x1f, R38 ;  /* 0x0000001fff297819 */ /* 0x000fe20000011426 */
[----:B------:R-:W-:Y:S01]  /*0210*/  BSSY B0, `(.L_x_64) ;  /* 0x000002e000007945 */ /* 0x000fe20003800000 */
[----:B------:R-:W-:Y:S02]  /*0220*/  CS2R R32, SRZ ;  /* 0x0000000000207805 */ /* 0x000fe4000001ff00 */
[----:B------:R-:W-:Y:S01]  /*0230*/  SEL R0, R38, RZ, !P2 ;  /* 0x000000ff26007207 */ /* 0x000fe20005000000 */
[--C-:B------:R-:W-:Y:S01]  /*0240*/  @P0 IMAD.MOV.U32 R32, RZ, RZ, R7.reuse ;  /* 0x000000ffff200224 */ /* 0x100fe200078e0007 */
[----:B------:R-:W-:Y:S01]  /*0250*/  @P0 SHF.R.S32.HI R33, RZ, 0x1f, R7 ;  /* 0x0000001fff210819 */ /* 0x000fe20000011407 */
[----:B------:R-:W-:Y:S01]  /*0260*/  IMAD.MOV.U32 R42, RZ, RZ, 0x7f800000 ;  /* 0x7f800000ff2a7424 */ /* 0x000fe200078e00ff */
[----:B------:R-:W-:-:S02]  /*0270*/  CS2R R16, SRZ ;  /* 0x0000000000107805 */ /* 0x000fc4000001ff00 */
[----:B------:R-:W-:Y:S02]  /*0280*/  CS2R R8, SRZ ;  /* 0x0000000000087805 */ /* 0x000fe4000001ff00 */
[----:B------:R-:W-:Y:S02]  /*0290*/  CS2R R10, SRZ ;  /* 0x00000000000a7805 */ /* 0x000fe4000001ff00 */
[----:B------:R-:W-:Y:S02]  /*02a0*/  CS2R R12, SRZ ;  /* 0x00000000000c7805 */ /* 0x000fe4000001ff00 */
[----:B------:R-:W-:Y:S02]  /*02b0*/  CS2R R14, SRZ ;  /* 0x00000000000e7805 */ /* 0x000fe4000001ff00 */
[----:B------:R-:W-:Y:S02]  /*02c0*/  CS2R R18, SRZ ;  /* 0x0000000000127805 */ /* 0x000fe4000001ff00 */
[----:B------:R-:W-:-:S02]  /*02d0*/  CS2R R20, SRZ ;  /* 0x0000000000147805 */ /* 0x000fc4000001ff00 */
[----:B------:R-:W-:Y:S02]  /*02e0*/  CS2R R22, SRZ ;  /* 0x0000000000167805 */ /* 0x000fe4000001ff00 */
[----:B------:R-:W-:Y:S02]  /*02f0*/  CS2R R26, SRZ ;  /* 0x00000000001a7805 */ /* 0x000fe4000001ff00 */
[----:B------:R-:W-:Y:S02]  /*0300*/  CS2R R30, SRZ ;  /* 0x00000000001e7805 */ /* 0x000fe4000001ff00 */
[----:B------:R-:W-:Y:S02]  /*0310*/  SEL R41, R41, RZ, !P2 ;  /* 0x000000ff29297207 */ /* 0x000fe40005000000 */
[----:B0-----:R-:W-:Y:S02]  /*0320*/  ISETP.GT.AND P1, PT, R3, 0x3f, PT ;  /* 0x0000003f0300780c */ /* 0x001fe40003f24270 */
[----:B------:R-:W-:-:S02]  /*0330*/  SHF.R.S32.HI R24, RZ, 0x1f, R3 ;  /* 0x0000001fff187819 */ /* 0x000fc40000011403 */
[-C--:B------:R-:W-:Y:S02]  /*0340*/  ISETP.GE.OR P4, PT, R3, R2.reuse, P1 ;  /* 0x000000020300720c */ /* 0x080fe40000f86670 */
[----:B------:R-:W-:Y:S02]  /*0350*/  LEA.HI R29, R24, R3, RZ, 0x2 ;  /* 0x00000003181d7211 */ /* 0x000fe400078f10ff */
[----:B------:R-:W-:Y:S02]  /*0360*/  CS2R R24, SRZ ;  /* 0x0000000000187805 */ /* 0x000fe4000001ff00 */
[----:B------:R-:W-:Y:S02]  /*0370*/  LOP3.LUT R40, R29, 0xfffffffc, RZ, 0xc0, !PT ;  /* 0xfffffffc1d287812 */ /* 0x000fe400078ec0ff */
[----:B------:R-:W-:Y:S02]  /*0380*/  SHF.R.S32.HI R39, RZ, 0x2, R29 ;  /* 0x00000002ff277819 */ /* 0x000fe4000001141d */
[----:B------:R-:W-:Y:S01]  /*0390*/  CS2R R28, SRZ ;  /* 0x00000000001c7805 */ /* 0x000fe2000001ff00 */
[----:B------:R-:W-:Y:S01]  /*03a0*/  IMAD.IADD R40, R3, 0x1, -R40 ;  /* 0x0000000103287824 */ /* 0x000fe200078e0a28 */
[----:B------:R-:W-:Y:S01]  /*03b0*/  ISETP.GE.AND P3, PT, R39, R2, PT ;  /* 0x000000022700720c */ /* 0x000fe20003f66270 */
[----:B------:R-:W-:-:S12]  /*03c0*/  @P4 BRA `(.L_x_65) ;  /* 0x0000000000484947 */ /* 0x000fd80003800000 */
[----:B------:R-:W0:Y:S01]  /*03d0*/  LDC.64 R34, c[0x0][0x290] ;  /* 0x0000a400ff227b82 */ /* 0x000e220000000a00 */
[----:B------:R-:W-:Y:S01]  /*03e0*/  SHF.R.S32.HI R37, RZ, 0x1f, R4 ;  /* 0x0000001fff257819 */ /* 0x000fe20000011404 */
[----:B------:R-:W-:Y:S01]  /*03f0*/  ULDC.64 UR8, c[0x0][0x298] ;  /* 0x0000a60000087ab9 */ /* 0x000fe20000000a00 */
[--C-:B------:R-:W-:Y:S02]  /*0400*/  SHF.R.S32.HI R42, RZ, 0x1f, R3.reuse ;  /* 0x0000001fff2a7819 */ /* 0x100fe40000011403 */
[----:B------:R-:W-:-:S04]  /*0410*/  IADD3 R36, P2, P4, R32, R4, R3 ;  /* 0x0000000420247210 */ /* 0x000fc80007c5e003 */
[----:B------:R-:W-:Y:S01]  /*0420*/  IADD3.X R37, R33, R37, R42, P2, P4 ;  /* 0x0000002521257210 */ /* 0x000fe200017e842a */
[----:B0-----:R-:W-:-:S04]  /*0430*/  IMAD R42, R34, UR7, RZ ;  /* 0x00000007222a7c24 */ /* 0x001fc8000f8e02ff */
[----:B------:R-:W-:Y:S02]  /*0440*/  IMAD R43, R35, UR6, R42 ;  /* 0x00000006232b7c24 */ /* 0x000fe4000f8e022a */
        /* <DEDUP_REMOVED lines=9> */
[----:B------:R0:W5:Y:S04]  /*04e0*/  LDG.E R42, desc[UR4][R42.64] ;  /* 0x000000042a2a7981 */ /* 0x000168000c1e1900 */
.L_x_65:
[----:B------:R-:W-:Y:S05]  /*04f0*/  BSYNC B0 ;  /* 0x0000000000007941 */ /* 0x000fea0003800000 */
.L_x_64:
[----:B------:R-:W-:Y:S04]  /*0500*/  BSSY B0, `(.L_x_66) ;  /* 0x0000022000007945 */ /* 0x000fe80003800000 */
[----:B------:R-:W-:Y:S05]  /*0510*/  @P3 BRA `(.L_x_67) ;  /* 0x0000000000803947 */ /* 0x000fea0003800000 */
[----:B------:R-:W1:Y:S01]  /*0520*/  LDC.64 R34, c[0x0][0x230] ;  /* 0x00008c00ff227b82 */ /* 0x000e620000000a00 */
[----:B------:R-:W-:Y:S01]  /*0530*/  SHF.L.U32 R36, R40, 0x3, RZ ;  /* 0x0000000328247819 */ /* 0x000fe200000006ff */
[----:B------:R-:W-:Y:S01]  /*0540*/  ULDC.64 UR8, c[0x0][0x238] ;  /* 0x00008e0000087ab9 */ /* 0x000fe20000000a00 */
[C---:B------:R-:W-:Y:S01]  /*0550*/  IADD3 R46, P2, R39.reuse, R32, RZ ;  /* 0x00000020272e7210 */ /* 0x040fe20007f5e0ff */
[----:B------:R-:W-:Y:S01]  /*0560*/  ULDC.64 UR10, c[0x0][0x228] ;  /* 0x00008a00000a7ab9 */ /* 0x000fe20000000a00 */
[----:B------:R-:W-:Y:S01]  /*0570*/  SHF.R.S32.HI R37, RZ, 0x1f, R36 ;  /* 0x0000001fff257819 */ /* 0x000fe20000011424 */
[----:B0-----:R-:W-:Y:S01]  /*0580*/  VIADD R43, R36, 0x20 ;  /* 0x00000020242b7836 */ /* 0x001fe20000000000 */
[----:B------:R-:W-:-:S03]  /*0590*/  LEA.HI.X.SX32 R47, R39, R33, 0x1, P2 ;  /* 0x00000021272f7211 */ /* 0x000fc600010f0eff */
[----:B------:R-:W-:-:S04]  /*05a0*/  IMAD.WIDE R46, R6, 0x40, R46 ;  /* 0x00000040062e7825 */ /* 0x000fc800078e022e */
[----:B-1----:R-:W-:-:S04]  /*05b0*/  IMAD R44, R34, UR7, RZ ;  /* 0x00000007222c7c24 */ /* 0x002fc8000f8e02ff */
[----:B------:R-:W-:Y:S02]  /*05c0*/  IMAD R35, R35, UR6, R44 ;  /* 0x0000000623237c24 */ /* 0x000fe4000f8e022c */
[----:B------:R-:W-:-:S04]  /*05d0*/  IMAD.WIDE.U32 R44, R34, UR6, R36 ;  /* 0x00000006222c7c25 */ /* 0x000fc8000f8e0024 */
[----:B------:R-:W-:Y:S02]  /*05e0*/  IMAD R37, R41, UR8, RZ ;  /* 0x0000000829257c24 */ /* 0x000fe4000f8e02ff */
[----:B------:R-:W-:Y:S02]  /*05f0*/  IMAD.IADD R45, R45, 0x1, R35 ;  /* 0x000000012d2d7824 */ /* 0x000fe400078e0223 */
[C---:B------:R-:W-:Y:S02]  /*0600*/  IMAD R37, R0.reuse, UR9, R37 ;  /* 0x0000000900257c24 */ /* 0x040fe4000f8e0225 */
[----:B------:R-:W-:Y:S01]  /*0610*/  IMAD.WIDE.U32 R34, R0, UR8, R44 ;  /* 0x0000000800227c25 */ /* 0x000fe2000f8e002c */
[----:B------:R-:W-:Y:S02]  /*0620*/  ULDC UR8, c[0x0][0x21c] ;  /* 0x0000870000087ab9 */ /* 0x000fe40000000800 */
[----:B------:R-:W-:Y:S01]  /*0630*/  ISETP.GE.AND P2, PT, R36, UR8, PT ;  /* 0x0000000824007c0c */ /* 0x000fe2000bf46270 */
[----:B------:R-:W-:Y:S01]  /*0640*/  IMAD.IADD R35, R35, 0x1, R37 ;  /* 0x0000000123237824 */ /* 0x000fe200078e0225 */
[----:B------:R-:W-:Y:S01]  /*0650*/  ISETP.GE.AND P4, PT, R43, UR8, PT ;  /* 0x000000082b007c0c */ /* 0x000fe2000bf86270 */
[----:B------:R-:W-:-:S02]  /*0660*/  IMAD R44, R47, UR10, RZ ;  /* 0x0000000a2f2c7c24 */ /* 0x000fc4000f8e02ff */
[----:B------:R-:W-:Y:S02]  /*0670*/  VIADD R37, R36, 0x40 ;  /* 0x0000004024257836 */ /* 0x000fe40000000000 */
[C---:B------:R-:W-:Y:S02]  /*0680*/  IMAD R44, R46.reuse, UR11, R44 ;  /* 0x0000000b2e2c7c24 */ /* 0x040fe4000f8e022c */
[----:B------:R-:W-:Y:S01]  /*0690*/  IMAD.WIDE.U32 R34, R46, UR10, R34 ;  /* 0x0000000a2e227c25 */ /* 0x000fe2000f8e0022 */
[----:B------:R-:W-:Y:S01]  /*06a0*/  ISETP.GE.AND P5, PT, R37, UR8, PT ;  /* 0x0000000825007c0c */ /* 0x000fe2000bfa6270 */
[----:B------:R-:W-:-:S03]  /*06b0*/  ULDC.64 UR8, c[0x0][0x210] ;  /* 0x0000840000087ab9 */ /* 0x000fc60000000a00 */
[----:B------:R-:W-:Y:S02]  /*06c0*/  IADD3 R35, R35, R44, RZ ;  /* 0x0000002c23237210 */ /* 0x000fe40007ffe0ff */
[----:B------:R-:W-:-:S04]  /*06d0*/  LEA R36, P6, R34, UR8, 0x1 ;  /* 0x0000000822247c11 */ /* 0x000fc8000f8c08ff */
[----:B------:R-:W-:-:S05]  /*06e0*/  LEA.HI.X R37, R34, UR9, R35, 0x1, P6 ;  /* 0x0000000922257c11 */ /* 0x000fca000b0f0c23 */
[----:B------:R1:W5:Y:S04]  /*06f0*/  @!P2 LDG.E.128 R8, desc[UR4][R36.64] ;  /* 0x000000042408a981 */ /* 0x000368000c1e1d00 */
[----:B------:R1:W5:Y:S04]  /*0700*/  @!P4 LDG.E.128 R12, desc[UR4][R36.64+0x40] ;  /* 0x00004004240cc981 */ /* 0x000368000c1e1d00 */
[----:B------:R1:W5:Y:S02]  /*0710*/  @!P5 LDG.E.128 R24, desc[UR4][R36.64+0x80] ;  /* 0x000080042418d981 */ /* 0x000364000c1e1d00 */
.L_x_67:
[----:B------:R-:W-:Y:S05]  /*0720*/  BSYNC B0 ;  /* 0x0000000000007941 */ /* 0x000fea0003800000 */
.L_x_66:
[----:B------:R-:W-:Y:S04]  /*0730*/  BSSY B0, `(.L_x_68) ;  /* 0x0000022000007945 */ /* 0x000fe80003800000 */
[----:B------:R-:W-:Y:S05]  /*0740*/  @P3 BRA `(.L_x_69) ;  /* 0x0000000000803947 */ /* 0x000fea0003800000 */
[----:B------:R-:W2:Y:S01]  /*0750*/  LDC.64 R34, c[0x0][0x250] ;  /* 0x00009400ff227b82 */ /* 0x000ea20000000a00 */
[----:B-1----:R-:W-:Y:S01]  /*0760*/  IMAD.SHL.U32 R36, R40, 0x8, RZ ;  /* 0x0000000828247824 */ /* 0x002fe200078e00ff */
[C---:B------:R-:W-:Y:S01]  /*0770*/  IADD3 R32, P2, R39.reuse, R32, RZ ;  /* 0x0000002027207210 */ /* 0x040fe20007f5e0ff */
[----:B------:R-:W-:Y:S01]  /*0780*/  ULDC.64 UR8, c[0x0][0x258] ;  /* 0x0000960000087ab9 */ /* 0x000fe20000000a00 */
[----:B------:R-:W-:Y:S02]  /*0790*/  ULDC UR10, c[0x0][0x21c] ;  /* 0x00008700000a7ab9 */ /* 0x000fe40000000800 */
[----:B------:R-:W-:Y:S02]  /*07a0*/  SHF.R.S32.HI R37, RZ, 0x1f, R36 ;  /* 0x0000001fff257819 */ /* 0x000fe40000011424 */
[----:B------:R-:W-:Y:S02]  /*07b0*/  LEA.HI.X.SX32 R33, R39, R33, 0x1, P2 ;  /* 0x0000002127217211 */ /* 0x000fe400010f0eff */
[----:B------:R-:W-:Y:S01]  /*07c0*/  ISETP.GE.AND P3, PT, R36, UR10, PT ;  /* 0x0000000a24007c0c */ /* 0x000fe2000bf66270 */
[----:B------:R-:W-:-:S04]  /*07d0*/  IMAD.WIDE R32, R6, 0x40, R32 ;  /* 0x0000004006207825 */ /* 0x000fc800078e0220 */
[----:B--2---:R-:W-:-:S04]  /*07e0*/  IMAD R44, R34, UR7, RZ ;  /* 0x00000007222c7c24 */ /* 0x004fc8000f8e02ff */
[----:B0-----:R-:W-:Y:S02]  /*07f0*/  IMAD R43, R35, UR6, R44 ;  /* 0x00000006232b7c24 */ /* 0x001fe4000f8e022c */
[----:B------:R-:W-:-:S04]  /*0800*/  IMAD.WIDE.U32 R34, R34, UR6, R36 ;  /* 0x0000000622227c25 */ /* 0x000fc8000f8e0024 */
[----:B------:R-:W-:Y:S02]  /*0810*/  IMAD R37, R41, UR8, RZ ;  /* 0x0000000829257c24 */ /* 0x000fe4000f8e02ff */
[----:B------:R-:W-:Y:S02]  /*0820*/  IMAD.IADD R35, R35, 0x1, R43 ;  /* 0x0000000123237824 */ /* 0x000fe400078e022b */
[C---:B------:R-:W-:Y:S02]  /*0830*/  IMAD R37, R0.reuse, UR9, R37 ;  /* 0x0000000900257c24 */ /* 0x040fe4000f8e0225 */
[----:B------:R-:W-:Y:S01]  /*0840*/  IMAD.WIDE.U32 R34, R0, UR8, R34 ;  /* 0x0000000800227c25 */ /* 0x000fe2000f8e0022 */
[----:B------:R-:W-:-:S03]  /*0850*/  ULDC.64 UR8, c[0x0][0x248] ;  /* 0x0000920000087ab9 */ /* 0x000fc60000000a00 */
[----:B------:R-:W-:Y:S01]  /*0860*/  IMAD.IADD R35, R35, 0x1, R37 ;  /* 0x0000000123237824 */ /* 0x000fe200078e0225 */
[C---:B------:R-:W-:Y:S01]  /*0870*/  IADD3 R37, R36.reuse, 0x40, RZ ;  /* 0x0000004024257810 */ /* 0x040fe20007ffe0ff */
[----:B------:R-:W-:Y:S02]  /*0880*/  IMAD R33, R33, UR8, RZ ;  /* 0x0000000821217c24 */ /* 0x000fe4000f8e02ff */
[----:B------:R-:W-:Y:S01]  /*0890*/  VIADD R43, R36, 0x20 ;  /* 0x00000020242b7836 */ /* 0x000fe20000000000 */
[----:B------:R-:W-:Y:S01]  /*08a0*/  ISETP.GE.AND P5, PT, R37, UR10, PT ;  /* 0x0000000a25007c0c */ /* 0x000fe2000bfa6270 */
[C---:B------:R-:W-:Y:S02]  /*08b0*/  IMAD R33, R32.reuse, UR9, R33 ;  /* 0x0000000920217c24 */ /* 0x040fe4000f8e0221 */
[----:B------:R-:W-:Y:S01]  /*08c0*/  IMAD.WIDE.U32 R34, R32, UR8, R34 ;  /* 0x0000000820227c25 */ /* 0x000fe2000f8e0022 */
[----:B------:R-:W-:Y:S01]  /*08d0*/  ISETP.GE.AND P4, PT, R43, UR10, PT ;  /* 0x0000000a2b007c0c */ /* 0x000fe2000bf86270 */
[----:B------:R-:W-:-:S02]  /*08e0*/  ULDC.64 UR8, c[0x0][0x240] ;  /* 0x0000900000087ab9 */ /* 0x000fc40000000a00 */
[----:B------:R-:W-:Y:S01]  /*08f0*/  IMAD.IADD R33, R35, 0x1, R33 ;  /* 0x0000000123217824 */ /* 0x000fe200078e0221 */
[----:B------:R-:W-:-:S04]  /*0900*/  LEA R32, P2, R34, UR8, 0x1 ;  /* 0x0000000822207c11 */ /* 0x000fc8000f8408ff */
[----:B------:R-:W-:-:S05]  /*0910*/  LEA.HI.X R33, R34, UR9, R33, 0x1, P2 ;  /* 0x0000000922217c11 */ /* 0x000fca00090f0c21 */
[----:B------:R2:W5:Y:S04]  /*0920*/  @!P3 LDG.E.128 R16, desc[UR4][R32.64] ;  /* 0x000000042010b981 */ /* 0x000568000c1e1d00 */
[----:B------:R2:W5:Y:S04]  /*0930*/  @!P4 LDG.E.128 R20, desc[UR4][R32.64+0x40] ;  /* 0x000040042014c981 */ /* 0x000568000c1e1d00 */
[----:B------:R2:W5:Y:S02]  /*0940*/  @!P5 LDG.E.128 R28, desc[UR4][R32.64+0x80] ;  /* 0x00008004201cd981 */ /* 0x000564000c1e1d00 */
.L_x_69:
[----:B------:R-:W-:Y:S05]  /*0950*/  BSYNC B0 ;  /* 0x0000000000007941 */ /* 0x000fea0003800000 */
.L_x_68:
[C---:B--2--5:R-:W-:Y:S01]  /*0960*/  LOP3.LUT R32, R8.reuse, 0xffff0000, RZ, 0xc0, !PT ;  /* 0xffff000008207812 */ /* 0x064fe200078ec0ff */
[----:B------:R-:W-:Y:S01]  /*0970*/  IMAD.U32 R8, R8, 0x10000, RZ ;  /* 0x0001000008087824 */ /* 0x000fe200078e00ff */
[C---:B------:R-:W-:Y:S01]  /*0980*/  LOP3.LUT R35, R16.reuse, 0xffff0000, RZ, 0xc0, !PT ;  /* 0xffff000010237812 */ /* 0x040fe200078ec0ff */
[----:B------:R-:W-:Y:S01]  /*0990*/  IMAD.U32 R33, R16, 0x10000, RZ ;  /* 0x0001000010217824 */ /* 0x000fe200078e00ff */
[----:B------:R-:W-:Y:S01]  /*09a0*/  ISETP.NE.AND P2, PT, R40, RZ, PT ;  /* 0x000000ff2800720c */ /* 0x000fe20003f45270 */
[----:B------:R-:W-:Y:S01]  /*09b0*/  IMAD.U32 R16, R9, 0x10000, RZ ;  /* 0x0001000009107824 */ /* 0x000fe200078e00ff */
[----:B------:R-:W-:Y:S01]  /*09c0*/  BSSY B0, `(.L_x_70) ;  /* 0x0000064000007945 */ /* 0x000fe20003800000 */
[----:B-1----:R-:W-:Y:S01]  /*09d0*/  FMUL.FTZ R37, R32, R35 ;  /* 0x0000002320257220 */ /* 0x002fe20000410000 */
[C---:B------:R-:W-:Y:S01]  /*09e0*/  SHF.L.U32 R35, R17.reuse, 0x10, RZ ;  /* 0x0000001011237819 */ /* 0x040fe200000006ff */
[----:B------:R-:W-:Y:S01]  /*09f0*/  @P0 IMAD R7, R38, 0x40, R7 ;  /* 0x0000004026070824 */ /* 0x000fe200078e0207 */
        /* <DEDUP_REMOVED lines=10> */
[C---:B------:R-:W-:Y:S01]  /*0aa0*/  IMAD.U32 R9, R11.reuse, 0x10000, RZ ;  /* 0x000100000b097824 */ /* 0x040fe200078e00ff */
[----:B------:R-:W-:Y:S01]  /*0ab0*/  LOP3.LUT R10, R11, 0xffff0000, RZ, 0xc0, !PT ;  /* 0xffff00000b0a7812 */ /* 0x000fe200078ec0ff */
[C---:B------:R-:W-:Y:S02]  /*0ac0*/  IMAD.U32 R16, R19.reuse, 0x10000, RZ ;  /* 0x0001000013107824 */ /* 0x040fe400078e00ff */
[----:B------:R-:W-:Y:S01]  /*0ad0*/  FFMA.FTZ R8, R8, R17, R33 ;  /* 0x0000001108087223 */ /* 0x000fe20000010021 */
[----:B------:R-:W-:Y:S01]  /*0ae0*/  LOP3.LUT R19, R19, 0xffff0000, RZ, 0xc0, !PT ;  /* 0xffff000013137812 */ /* 0x000fe200078ec0ff */
[----:B------:R-:W-:-:S02]  /*0af0*/  IMAD.U32 R11, R20, 0x10000, RZ ;  /* 0x00010000140b7824 */ /* 0x000fc400078e00ff */
[----:B------:R-:W-:Y:S01]  /*0b00*/  FFMA.FTZ R9, R9, R16, R8 ;  /* 0x0000001009097223 */ /* 0x000fe20000010008 */
[----:B------:R-:W-:-:S03]  /*0b10*/  SHF.L.U32 R8, R12, 0x10, RZ ;  /* 0x000000100c087819 */ /* 0x000fc600000006ff */
[----:B------:R-:W-:Y:S01]  /*0b20*/  FFMA.FTZ R19, R10, R19, R9 ;  /* 0x000000130a137223 */ /* 0x000fe20000010009 */
[----:B------:R-:W-:Y:S02]  /*0b30*/  LOP3.LUT R9, R12, 0xffff0000, RZ, 0xc0, !PT ;  /* 0xffff00000c097812 */ /* 0x000fe400078ec0ff */
[----:B------:R-:W-:Y:S01]  /*0b40*/  LOP3.LUT R10, R20, 0xffff0000, RZ, 0xc0, !PT ;  /* 0xffff0000140a7812 */ /* 0x000fe200078ec0ff */
[----:B------:R-:W-:Y:S01]  /*0b50*/  FFMA.FTZ R12, R8, R11, R19 ;  /* 0x0000000b080c7223 */ /* 0x000fe20000010013 */
[----:B------:R-:W-:Y:S02]  /*0b60*/  IMAD.U32 R8, R13, 0x10000, RZ ;  /* 0x000100000d087824 */ /* 0x000fe400078e00ff */
[----:B------:R-:W-:Y:S02]  /*0b70*/  IMAD.U32 R11, R21, 0x10000, RZ ;  /* 0x00010000150b7824 */ /* 0x000fe400078e00ff */
[----:B------:R-:W-:Y:S01]  /*0b80*/  FFMA.FTZ R9, R9, R10, R12 ;  /* 0x0000000a09097223 */ /* 0x000fe2000001000c */
[----:B------:R-:W-:-:S02]  /*0b90*/  LOP3.LUT R12, R13, 0xffff0000, RZ, 0xc0, !PT ;  /* 0xffff00000d0c7812 */ /* 0x000fc400078ec0ff */
[----:B------:R-:W-:Y:S01]  /*0ba0*/  LOP3.LUT R21, R21, 0xffff0000, RZ, 0xc0, !PT ;  /* 0xffff000015157812 */ /* 0x000fe200078ec0ff */
[----:B------:R-:W-:Y:S01]  /*0bb0*/  FFMA.FTZ R9, R8, R11, R9 ;  /* 0x0000000b08097223 */ /* 0x000fe20000010009 */
[----:B------:R-:W-:Y:S01]  /*0bc0*/  SHF.L.U32 R11, R22, 0x10, RZ ;  /* 0x00000010160b7819 */ /* 0x000fe200000006ff */
[----:B------:R-:W-:Y:S01]  /*0bd0*/  IMAD.U32 R8, R14, 0x10000, RZ ;  /* 0x000100000e087824 */ /* 0x000fe200078e00ff */
[----:B------:R-:W-:Y:S01]  /*0be0*/  LOP3.LUT R10, R22, 0xffff0000, RZ, 0xc0, !PT ;  /* 0xffff0000160a7812 */ /* 0x000fe200078ec0ff */
[----:B------:R-:W-:Y:S01]  /*0bf0*/  FFMA.FTZ R21, R12, R21, R9 ;  /* 0x000000150c157223 */ /* 0x000fe20000010009 */
[----:B------:R-:W-:Y:S02]  /*0c00*/  LOP3.LUT R9, R14, 0xffff0000, RZ, 0xc0, !PT ;  /* 0xffff00000e097812 */ /* 0x000fe400078ec0ff */
[C---:B------:R-:W-:Y:S01]  /*0c10*/  LOP3.LUT R14, R15.reuse, 0xffff0000, RZ, 0xc0, !PT ;  /* 0xffff00000f0e7812 */ /* 0x040fe200078ec0ff */
[----:B------:R-:W-:Y:S01]  /*0c20*/  FFMA.FTZ R12, R8, R11, R21 ;  /* 0x0000000b080c7223 */ /* 0x000fe20000010015 */
[----:B------:R-:W-:-:S02]  /*0c30*/  IMAD.U32 R8, R15, 0x10000, RZ ;  /* 0x000100000f087824 */ /* 0x000fc400078e00ff */
[----:B------:R-:W-:Y:S02]  /*0c40*/  IMAD.U32 R11, R23, 0x10000, RZ ;  /* 0x00010000170b7824 */ /* 0x000fe400078e00ff */
        /* <DEDUP_REMOVED lines=8> */
[----:B------:R-:W-:-:S03]  /*0cd0*/  LOP3.LUT R11, R28, 0xffff0000, RZ, 0xc0, !PT ;  /* 0xffff00001c0b7812 */ /* 0x000fc600078ec0ff */
[----:B------:R-:W-:Y:S01]  /*0ce0*/  FFMA.FTZ R23, R8, R9, R23 ;  /* 0x0000000908177223 */ /* 0x000fe20000010017 */
[C---:B------:R-:W-:Y:S01]  /*0cf0*/  IMAD.U32 R8, R25.reuse, 0x10000, RZ ;  /* 0x0001000019087824 */ /* 0x040fe200078e00ff */
[----:B------:R-:W-:Y:S01]  /*0d00*/  LOP3.LUT R25, R25, 0xffff0000, RZ, 0xc0, !PT ;  /* 0xffff000019197812 */ /* 0x000fe200078ec0ff */
[----:B------:R-:W-:Y:S02]  /*0d10*/  IMAD.U32 R9, R29, 0x10000, RZ ;  /* 0x000100001d097824 */ /* 0x000fe400078e00ff */
[----:B------:R-:W-:-:S04]  /*0d20*/  FFMA.FTZ R11, R24, R11, R23 ;  /* 0x0000000b180b7223 */ /* 0x000fc80000010017 */
        /* <DEDUP_REMOVED lines=8> */
[C---:B------:R-:W-:Y:S01]  /*0db0*/  IMAD.U32 R8, R27.reuse, 0x10000, RZ ;  /* 0x000100001b087824 */ /* 0x040fe200078e00ff */
[----:B------:R-:W-:Y:S01]  /*0dc0*/  LOP3.LUT R27, R27, 0xffff0000, RZ, 0xc0, !PT ;  /* 0xffff00001b1b7812 */ /* 0x000fe200078ec0ff */
[----:B------:R-:W-:-:S02]  /*0dd0*/  IMAD.U32 R9, R31, 0x10000, RZ ;  /* 0x000100001f097824 */ /* 0x000fc400078e00ff */
[----:B------:R-:W-:-:S04]  /*0de0*/  FFMA.FTZ R11, R26, R11, R25 ;  /* 0x0000000b1a0b7223 */ /* 0x000fc80000010019 */
[----:B------:R-:W-:-:S04]  /*0df0*/  FFMA.FTZ R8, R8, R9, R11 ;  /* 0x0000000908087223 */ /* 0x000fc8000001000b */
[----:B------:R-:W-:Y:S01]  /*0e00*/  FFMA.FTZ R27, R27, R10, R8 ;  /* 0x0000000a1b1b7223 */ /* 0x000fe20000010008 */
[----:B------:R-:W-:-:S04]  /*0e10*/  @P0 SHF.R.S32.HI R10, RZ, 0x1f, R7 ;  /* 0x0000001fff0a0819 */ /* 0x000fc80000011407 */
[----:B------:R-:W1:Y:S01]  /*0e20*/  SHFL.BFLY PT, R8, R27, 0x2, 0x1f ;  /* 0x0c401f001b087f89 */ /* 0x000e6200000e0000 */
[----:B------:R-:W-:Y:S01]  /*0e30*/  @P0 LEA.HI R10, R10, R7, RZ, 0x6 ;  /* 0x000000070a0a0211 */ /* 0x000fe200078f30ff */
[----:B------:R-:W-:-:S06]  /*0e40*/  HFMA2.MMA R7, -RZ, RZ, 0, 0 ;  /* 0x00000000ff077435 */ /* 0x000fcc00000001ff */
[----:B------:R-:W-:Y:S01]  /*0e50*/  @P0 LOP3.LUT R7, R10, 0xffffffc0, RZ, 0xc0, !PT ;  /* 0xffffffc00a070812 */ /* 0x000fe200078ec0ff */
[----:B-1----:R-:W-:Y:S02]  /*0e60*/  FADD.FTZ R11, R27, R8 ;  /* 0x000000081b0b7221 */ /* 0x002fe40000010000 */
[----:B------:R-:W1:Y:S03]  /*0e70*/  LDC.64 R8, c[0x0][0x2d0] ;  /* 0x0000b400ff087b82 */ /* 0x000e660000000a00 */
[----:B------:R-:W2:Y:S02]  /*0e80*/  SHFL.BFLY PT, R12, R11, 0x1, 0x1f ;  /* 0x0c201f000b0c7f89 */ /* 0x000ea400000e0000 */
[----:B--2---:R-:W-:Y:S01]  /*0e90*/  FADD.FTZ R16, R11, R12 ;  /* 0x0000000c0b107221 */ /* 0x004fe20000010000 */
[----:B------:R-:W-:Y:S06]  /*0ea0*/  @P2 BRA `(.L_x_71) ;  /* 0x0000000000542947 */ /* 0x000fec0003800000 */
[----:B------:R-:W2:Y:S01]  /*0eb0*/  LDC.64 R14, c[0x0][0x278] ;  /* 0x00009e00ff0e7b82 */ /* 0x000ea20000000a00 */
[----:B------:R-:W-:Y:S01]  /*0ec0*/  SHF.R.S32.HI R12, RZ, 0x1f, R39 ;  /* 0x0000001fff0c7819 */ /* 0x000fe20000011427 */
[----:B------:R-:W-:Y:S01]  /*0ed0*/  ULDC.64 UR8, c[0x0][0x280] ;  /* 0x0000a00000087ab9 */ /* 0x000fe20000000a00 */
[--C-:B------:R-:W-:Y:S02]  /*0ee0*/  IADD3 R10, P0, P2, R7, R39, R4.reuse ;  /* 0x00000027070a7210 */ /* 0x100fe40007a1e004 */
[----:B------:R-:W-:Y:S02]  /*0ef0*/  SHF.R.S32.HI R13, RZ, 0x1f, R4 ;  /* 0x0000001fff0d7819 */ /* 0x000fe40000011404 */
[----:B------:R-:W-:-:S04]  /*0f00*/  SHF.R.S32.HI R11, RZ, 0x1f, R7 ;  /* 0x0000001fff0b7819 */ /* 0x000fc80000011407 */
[----:B------:R-:W-:Y:S02]  /*0f10*/  IADD3.X R11, R11, R12, R13, P0, P2 ;  /* 0x0000000c0b0b7210 */ /* 0x000fe400007e440d */
[----:B------:R-:W-:Y:S01]  /*0f20*/  ISETP.GE.AND P0, PT, R39, R2, PT ;  /* 0x000000022700720c */ /* 0x000fe20003f06270 */
[C---:B--2---:R-:W-:Y:S02]  /*0f30*/  IMAD R12, R14.reuse, UR7, RZ ;  /* 0x000000070e0c7c24 */ /* 0x044fe4000f8e02ff */
[----:B------:R-:W-:-:S04]  /*0f40*/  IMAD.WIDE.U32 R10, R14, UR6, R10 ;  /* 0x000000060e0a7c25 */ /* 0x000fc8000f8e000a */
[----:B------:R-:W-:Y:S02]  /*0f50*/  IMAD R13, R15, UR6, R12 ;  /* 0x000000060f0d7c24 */ /* 0x000fe4000f8e020c */
[----:B------:R-:W-:Y:S02]  /*0f60*/  IMAD R15, R41, UR8, RZ ;  /* 0x00000008290f7c24 */ /* 0x000fe4000f8e02ff */
[----:B------:R-:W-:Y:S02]  /*0f70*/  IMAD.IADD R11, R11, 0x1, R13 ;  /* 0x000000010b0b7824 */ /* 0x000fe400078e020d */
[C---:B------:R-:W-:Y:S02]  /*0f80*/  IMAD R15, R0.reuse, UR9, R15 ;  /* 0x00000009000f7c24 */ /* 0x040fe4000f8e020f */
[----:B------:R-:W-:Y:S01]  /*0f90*/  IMAD.WIDE.U32 R10, R0, UR8, R10 ;  /* 0x00000008000a7c25 */ /* 0x000fe2000f8e000a */
[----:B------:R-:W-:-:S03]  /*0fa0*/  ULDC.64 UR8, c[0x0][0x260] ;  /* 0x0000980000087ab9 */ /* 0x000fc60000000a00 */
[----:B------:R-:W-:Y:S01]  /*0fb0*/  IMAD.IADD R11, R11, 0x1, R15 ;  /* 0x000000010b0b7824 */ /* 0x000fe200078e020f */
[----:B------:R-:W-:-:S04]  /*0fc0*/  LEA R12, P2, R10, UR8, 0x2 ;  /* 0x000000080a0c7c11 */ /* 0x000fc8000f8410ff */
[----:B------:R-:W-:Y:S02]  /*0fd0*/  LEA.HI.X R13, R10, UR9, R11, 0x2, P2 ;  /* 0x000000090a0d7c11 */ /* 0x000fe400090f140b */
[----:B------:R-:W-:-:S05]  /*0fe0*/  FSEL R11, R16, RZ, !P0 ;  /* 0x000000ff100b7208 */ /* 0x000fca0004000000 */
[----:B------:R2:W-:Y:S02]  /*0ff0*/  STG.E desc[UR4][R12.64], R11 ;  /* 0x0000000b0c007986 */ /* 0x0005e4000c101904 */
.L_x_71:
[----:B------:R-:W-:Y:S05]  /*1000*/  BSYNC B0 ;  /* 0x0000000000007941 */ /* 0x000fea0003800000 */
.L_x_70:
[----:B------:R-:W-:Y:S01]  /*1010*/  VIADD R5, R5, 0x3f ;  /* 0x0000003f05057836 */ /* 0x000fe20000000000 */
[----:B--2---:R-:W-:Y:S01]  /*1020*/  SHF.L.U32 R12, R3, 0x2, RZ ;  /* 0x00000002030c7819 */ /* 0x004fe200000006ff */
[----:B------:R-:W-:Y:S01]  /*1030*/  IMAD R10, R7, 0x60, RZ ;  /* 0x00000060070a7824 */ /* 0x000fe200078e02ff */
[----:B------:R-:W-:Y:S01]  /*1040*/  BSSY B0, `(.L_x_72) ;  /* 0x0000027000007945 */ /* 0x000fe20003800000 */
[----:B------:R-:W-:Y:S01]  /*1050*/  IMAD R11, R6, 0x1800, RZ ;  /* 0x00001800060b7824 */ /* 0x000fe200078e02ff */
[----:B------:R-:W-:Y:S01]  /*1060*/  SHF.R.S32.HI R2, RZ, 0x1f, R5 ;  /* 0x0000001fff027819 */ /* 0x000fe20000011405 */
[----:B-1----:R-:W-:Y:S01]  /*1070*/  IMAD R16, R8, UR7, RZ ;  /* 0x0000000708107c24 */ /* 0x002fe2000f8e02ff */
[----:B------:R-:W-:Y:S02]  /*1080*/  SHF.R.S32.HI R13, RZ, 0x1f, R10 ;  /* 0x0000001fff0d7819 */ /* 0x000fe4000001140a */
[----:B------:R-:W-:Y:S02]  /*1090*/  LEA.HI R2, R2, R5, RZ, 0x6 ;  /* 0x0000000502027211 */ /* 0x000fe400078f30ff */
[----:B------:R-:W-:-:S02]  /*10a0*/  IADD3 R10, P0, P2, R10, R12, R11 ;  /* 0x0000000c0a0a7210 */ /* 0x000fc40007a1e00b */
[----:B------:R-:W-:Y:S02]  /*10b0*/  LOP3.LUT R5, R2, 0xffffffc0, RZ, 0xc0, !PT ;  /* 0xffffffc002057812 */ /* 0x000fe400078ec0ff */
[----:B------:R-:W-:Y:S02]  /*10c0*/  SHF.R.S32.HI R14, RZ, 0x1f, R11 ;  /* 0x0000001fff0e7819 */ /* 0x000fe4000001140b */
[----:B------:R-:W-:Y:S01]  /*10d0*/  SHF.R.S32.HI R12, RZ, 0x1f, R12 ;  /* 0x0000001fff0c7819 */ /* 0x000fe2000001140c */
[----:B------:R-:W-:Y:S02]  /*10e0*/  IMAD.IADD R2, R5, 0x1, -R4 ;  /* 0x0000000105027824 */ /* 0x000fe400078e0a04 */
[----:B------:R-:W-:Y:S01]  /*10f0*/  IMAD R5, R9, UR6, R16 ;  /* 0x0000000609057c24 */ /* 0x000fe2000f8e0210 */
[----:B------:R-:W-:Y:S02]  /*1100*/  IADD3.X R11, R13, R12, R14, P0, P2 ;  /* 0x0000000c0d0b7210 */ /* 0x000fe400007e440e */
[----:B------:R-:W-:Y:S01]  /*1110*/  ISETP.GE.OR P1, PT, R3, R2, P1 ;  /* 0x000000020300720c */ /* 0x000fe20000f26670 */
[----:B------:R-:W-:-:S04]  /*1120*/  IMAD.WIDE.U32 R8, R8, UR6, R10 ;  /* 0x0000000608087c25 */ /* 0x000fc8000f8e000a */
[----:B------:R-:W-:-:S08]  /*1130*/  IMAD.IADD R5, R9, 0x1, R5 ;  /* 0x0000000109057824 */ /* 0x000fd000078e0205 */
[----:B------:R-:W-:Y:S05]  /*1140*/  @P1 BRA `(.L_x_73) ;  /* 0x0000000000581947 */ /* 0x000fea0003800000 */
[----:B------:R-:W1:Y:S01]  /*1150*/  LDC.64 R12, c[0x0][0x2a8] ;  /* 0x0000aa00ff0c7b82 */ /* 0x000e620000000a00 */
[----:B------:R-:W-:Y:S01]  /*1160*/  IADD3 R10, P0, P1, R7, R4, R3 ;  /* 0x00000004070a7210 */ /* 0x000fe2000791e003 */
[----:B------:R-:W-:Y:S01]  /*1170*/  ULDC.64 UR8, c[0x0][0x2b0] ;  /* 0x0000ac0000087ab9 */ /* 0x000fe20000000a00 */
[----:B------:R-:W-:Y:S02]  /*1180*/  SHF.R.S32.HI R11, RZ, 0x1f, R7 ;  /* 0x0000001fff0b7819 */ /* 0x000fe40000011407 */
[----:B------:R-:W-:Y:S02]  /*1190*/  SHF.R.S32.HI R2, RZ, 0x1f, R4 ;  /* 0x0000001fff027819 */ /* 0x000fe40000011404 */
[----:B------:R-:W-:-:S04]  /*11a0*/  SHF.R.S32.HI R7, RZ, 0x1f, R3 ;  /* 0x0000001fff077819 */ /* 0x000fc80000011403 */
[----:B------:R-:W-:Y:S02]  /*11b0*/  IADD3.X R11, R11, R2, R7, P0, P1 ;  /* 0x000000020b0b7210 */ /* 0x000fe400007e2407 */
[----:B------:R-:W-:Y:S01]  /*11c0*/  FSETP.NEU.FTZ.AND P0, PT, R42, -INF , PT ;  /* 0xff8000002a00780b */ /* 0x000fe20003f1d000 */
[C---:B-1----:R-:W-:Y:S02]  /*11d0*/  IMAD R2, R12.reuse, UR7, RZ ;  /* 0x000000070c027c24 */ /* 0x042fe4000f8e02ff */
[----:B------:R-:W-:-:S04]  /*11e0*/  IMAD.WIDE.U32 R10, R12, UR6, R10 ;  /* 0x000000060c0a7c25 */ /* 0x000fc8000f8e000a */
[----:B------:R-:W-:Y:S02]  /*11f0*/  IMAD R7, R13, UR6, R2 ;  /* 0x000000060d077c24 */ /* 0x000fe4000f8e0202 */
[----:B------:R-:W-:Y:S01]  /*1200*/  FMUL.FTZ R2, R42, 1.4426950216293334961 ;  /* 0x3fb8aa3b2a027820 */ /* 0x000fe20000410000 */
[----:B------:R-:W-:Y:S02]  /*1210*/  IMAD R13, R41, UR8, RZ ;  /* 0x00000008290d7c24 */ /* 0x000fe4000f8e02ff */
[----:B------:R-:W-:Y:S02]  /*1220*/  IMAD.IADD R11, R11, 0x1, R7 ;  /* 0x000000010b0b7824 */ /* 0x000fe400078e0207 */
[C---:B------:R-:W-:Y:S02]  /*1230*/  IMAD R7, R0.reuse, UR9, R13 ;  /* 0x0000000900077c24 */ /* 0x040fe4000f8e020d */
[----:B------:R-:W-:Y:S01]  /*1240*/  IMAD.WIDE.U32 R10, R0, UR8, R10 ;  /* 0x00000008000a7c25 */ /* 0x000fe2000f8e000a */
[----:B------:R-:W-:-:S04]  /*1250*/  ULDC.64 UR8, c[0x0][0x2a0] ;  /* 0x0000a80000087ab9 */ /* 0x000fc80000000a00 */
[----:B------:R-:W-:Y:S02]  /*1260*/  IADD3 R7, R11, R7, RZ ;  /* 0x000000070b077210 */ /* 0x000fe40007ffe0ff */
[----:B------:R-:W-:-:S04]  /*1270*/  LEA R12, P1, R10, UR8, 0x2 ;  /* 0x000000080a0c7c11 */ /* 0x000fc8000f8210ff */
[----:B------:R-:W-:Y:S02]  /*1280*/  LEA.HI.X R13, R10, UR9, R7, 0x2, P1 ;  /* 0x000000090a0d7c11 */ /* 0x000fe400088f1407 */
[----:B------:R-:W-:-:S05]  /*1290*/  FSEL R7, R2, RZ, P0 ;  /* 0x000000ff02077208 */ /* 0x000fca0000000000 */
[----:B------:R1:W-:Y:S02]  /*12a0*/  STG.E desc[UR4][R12.64], R7 ;  /* 0x000000070c007986 */ /* 0x0003e4000c101904 */
.L_x_73:
[----:B------:R-:W-:Y:S05]  /*12b0*/  BSYNC B0 ;  /* 0x0000000000007941 */ /* 0x000fea0003800000 */
.L_x_72:
[----:B------:R-:W-:Y:S01]  /*12c0*/  ULDC.64 UR10, c[0x0][0x2e8] ;  /* 0x0000ba00000a7ab9 */ /* 0x000fe20000000a00 */
[----:B------:R-:W-:Y:S01]  /*12d0*/  ULDC.64 UR8, c[0x0][0x2d8] ;  /* 0x0000b60000087ab9 */ /* 0x000fe20000000a00 */
[----:B------:R-:W-:Y:S01]  /*12e0*/  ISETP.NE.U32.AND P0, PT, RZ, UR10, PT ;  /* 0x0000000aff007c0c */ /* 0x000fe2000bf05070 */
[----:B------:R-:W-:Y:S02]  /*12f0*/  IMAD R41, R41, UR8, RZ ;  /* 0x0000000829297c24 */ /* 0x000fe4000f8e02ff */
[----:B------:R-:W-:Y:S01]  /*1300*/  IMAD.MOV.U32 R4, RZ, RZ, R8 ;  /* 0x000000ffff047224 */ /* 0x000fe200078e0008 */
[----:B------:R-:W-:Y:S01]  /*1310*/  ISETP.NE.AND.EX P0, PT, RZ, UR11, PT, P0 ;  /* 0x0000000bff007c0c */ /* 0x000fe2000bf05300 */
[C---:B------:R-:W-:Y:S02]  /*1320*/  IMAD R41, R0.reuse, UR9, R41 ;  /* 0x0000000900297c24 */ /* 0x040fe4000f8e0229 */
[----:B------:R-:W-:Y:S01]  /*1330*/  IMAD.WIDE.U32 R4, R0, UR8, R4 ;  /* 0x0000000800047c25 */ /* 0x000fe2000f8e0004 */
[----:B------:R-:W-:Y:S01]  /*1340*/  ISETP.NE.OR P0, PT, R3, RZ, !P0 ;  /* 0x000000ff0300720c */ /* 0x000fe20004705670 */
[----:B------:R-:W-:-:S02]  /*1350*/  ULDC.64 UR8, c[0x0][0x2b8] ;  /* 0x0000ae0000087ab9 */ /* 0x000fc40000000a00 */
[----:B------:R-:W-:Y:S01]  /*1360*/  IMAD.IADD R5, R5, 0x1, R41 ;  /* 0x0000000105057824 */ /* 0x000fe200078e0229 */
[----:B------:R-:W-:-:S04]  /*1370*/  LEA R8, P1, R4, UR8, 0x2 ;  /* 0x0000000804087c11 */ /* 0x000fc8000f8210ff */
[----:B------:R-:W-:-:S05]  /*1380*/  LEA.HI.X R9, R4, UR9, R5, 0x2, P1 ;  /* 0x0000000904097c11 */ /* 0x000fca00088f1405 */
[----:B------:R2:W-:Y:S04]  /*1390*/  STG.E.128 desc[UR4][R8.64], RZ ;  /* 0x000000ff08007986 */ /* 0x0005e8000c101d04 */
[----:B------:R2:W-:Y:S04]  /*13a0*/  STG.E.128 desc[UR4][R8.64+0x1000], RZ ;  /* 0x001000ff08007986 */ /* 0x0005e8000c101d04 */
[----:B------:R2:W-:Y:S04]  /*13b0*/  STG.E.128 desc[UR4][R8.64+0x2000], RZ ;  /* 0x002000ff08007986 */ /* 0x0005e8000c101d04 */
[----:B------:R2:W-:Y:S04]  /*13c0*/  STG.E.128 desc[UR4][R8.64+0x3000], RZ ;  /* 0x003000ff08007986 */ /* 0x0005e8000c101d04 */
[----:B------:R2:W-:Y:S04]  /*13d0*/  STG.E.128 desc[UR4][R8.64+0x4000], RZ ;  /* 0x004000ff08007986 */ /* 0x0005e8000c101d04 */
[----:B------:R2:W-:Y:S01]  /*13e0*/  STG.E.128 desc[UR4][R8.64+0x5000], RZ ;  /* 0x005000ff08007986 */ /* 0x0005e2000c101d04 */
[----:B------:R-:W-:Y:S05]  /*13f0*/  @P0 EXIT ;  /* 0x000000000000094d */ /* 0x000fea0003800000 */
[----:B------:R-:W3:Y:S01]  /*1400*/  LDC R5, c[0x0][0x220] ;  /* 0x00008800ff057b82 */ /* 0x000ee20000000800 */
[----:B------:R-:W-:Y:S02]  /*1410*/  ULDC UR7, c[0x0][0x2e0] ;  /* 0x0000b80000077ab9 */ /* 0x000fe40000000800 */
[----:B------:R-:W-:-:S05]  /*1420*/  IMAD R6, R6, UR7, R38 ;  /* 0x0000000706067c24 */ /* 0x000fca000f8e0226 */
[----:B------:R-:W4:Y:S01]  /*1430*/  LDC.64 R2, c[0x0][0x2e8] ;  /* 0x0000ba00ff027b82 */ /* 0x000f220000000a00 */
[----:B---3--:R-:W-:-:S04]  /*1440*/  IMAD R5, R6, R5, UR6 ;  /* 0x0000000606057e24 */ /* 0x008fc8000f8e0205 */
[----:B----4-:R-:W-:-:S05]  /*1450*/  IMAD.WIDE R2, R5, 0x4, R2 ;  /* 0x0000000405027825 */ /* 0x010fca00078e0202 */
[----:B------:R-:W-:Y:S01]  /*1460*/  STG.E desc[UR4][R2.64], RZ ;  /* 0x000000ff02007986 */ /* 0x000fe2000c101904 */
[----:B------:R-:W-:Y:S05]  /*1470*/  EXIT ;  /* 0x000000000000794d */ /* 0x000fea0003800000 */
.L_x_74:
        /* <DEDUP_REMOVED lines=16> */
.L_x_126:


//--------------------- .nv.shared._ZN7cutlass13device_kernelIN5flash19enable_sm80_to_sm89INS1_16FlashAttnBwdSm80INS1_25CollectiveMainloopBwdSm80ILi2ELi1EN4cute5tupleIJNS5_1CILi64EEENS7_ILi128EEENS7_ILi96EEEEEENS_10bfloat16_tEfNS_4arch4Sm80ELb0ELb0ELb0ELb0ELb0ELb0ELb0ELb0ELi2ELi2ELi4ELi2ELb1EEENS1_21CollectiveEpilogueBwdISB_SC_SE_Li256ELb0ELb0ELi2EEENS1_19SingleTileSchedulerILb0ELb0ELb0ELi128EEEEEEEEEvNT_6ParamsE --------------------------
	.section	.nv.shared._ZN7cutlass13device_kernelIN5flash19enable_sm80_to_sm89INS1_16FlashAttnBwdSm80INS1_25CollectiveMainloopBwdSm80ILi2ELi1EN4cute5tupleIJNS5_1CILi64EEENS7_ILi128EEENS7_ILi96EEEEEENS_10bfloat16_tEfNS_4arch4Sm80ELb0ELb0ELb0ELb0ELb0ELb0ELb0ELb0ELi2ELi2ELi4ELi2ELb1EEENS1_21CollectiveEpilogueBwdISB_SC_SE_Li256ELb0ELb0ELi2EEENS1_19SingleTileSchedulerILb0ELb0ELb0ELi128EEEEEEEEEvNT_6ParamsE,"aw",@nobits
	.sectionflags	@""
	.align	16
	.zero		1024


//--------------------- .nv.shared.reserved.0     --------------------------
	.section	.nv.shared.reserved.0,"aw",@nobits
	.weak		__nv_reservedSMEM_offset_0_alias
	.size		__nv_reservedSMEM_offset_0_alias, 0, 0
	.other		__nv_reservedSMEM_offset_0_alias,@"STO_CUDA_RESERVED_SHARED STV_DEFAULT"
__nv_reservedSMEM_offset_0_alias:
	.zero		0


//--------------------- .nv.global                --------------------------
	.section	.nv.global,"aw",@nobits
.nv.global:
	.type		_ZN65_INTERNAL_5e585306_29_flash_bwd_hdim96_bf16_sm80_cu_744032ad_28454cute1_E,@object
	.size		_ZN65_INTERNAL_5e585306_29_flash_bwd_hdim96_bf16_sm80_cu_744032ad_28454cute1_E,(_ZN65_INTERNAL_5e585306_29_flash_bwd_hdim96_bf16_sm80_cu_744032ad_28454cuda3std3__45__cpo6cbeginE - _ZN65_INTERNAL_5e585306_29_flash_bwd_hdim96_bf16_sm80_cu_744032ad_28454cute1_E)
_ZN65_INTERNAL_5e585306_29_flash_bwd_hdim96_bf16_sm80_cu_744032ad_28454cute1_E:
	.zero		1
	.type		_ZN65_INTERNAL_5e585306_29_flash_bwd_hdim96_bf16_sm80_cu_744032ad_28454cuda3std3__45__cpo6cbeginE,@object
	.size		_ZN65_INTERNAL_5e585306_29_flash_bwd_hdim96_bf16_sm80_cu_744032ad_28454cuda3std3__45__cpo6cbeginE,(_ZN65_INTERNAL_5e585306_29_flash_bwd_hdim96_bf16_sm80_cu_744032ad_28454cuda3std3__48in_placeE - _ZN65_INTERNAL_5e585306_29_flash_bwd_hdim96_bf16_sm80_cu_744032ad_28454cuda3std3__45__cpo6cbeginE)
_ZN65_INTERNAL_5e585306_29_flash_bwd_hdim96_bf16_sm80_cu_744032ad_28454cuda3std3__45__cpo6cbeginE:
	.zero		1
	.type		_ZN65_INTERNAL_5e585306_29_flash_bwd_hdim96_bf16_sm80_cu_744032ad_28454cuda3std3__48in_placeE,@object
	.size		_ZN65_INTERNAL_5e585306_29_flash_bwd_hdim96_bf16_sm80_cu_744032ad_28454cuda3std3__48in_placeE,(_ZN65_INTERNAL_5e585306_29_flash_bwd_hdim96_bf16_sm80_cu_744032ad_28454cuda3std6ranges3__45__cpo9iter_moveE - _ZN65_INTERNAL_5e585306_29_flash_bwd_hdim96_bf16_sm80_cu_744032ad_28454cuda3std3__48in_placeE)
_ZN65_INTERNAL_5e585306_29_flash_bwd_hdim96_bf16_sm80_cu_744032ad_28454cuda3std3__48in_placeE:
	.zero		1
	.type		_ZN65_INTERNAL_5e585306_29_flash_bwd_hdim96_bf16_sm80_cu_744032ad_28454cuda3std6ranges3__45__cpo9iter_moveE,@object
	.size		_ZN65_INTERNAL_5e585306_29_flash_bwd_hdim96_bf16_sm80_cu_744032ad_28454cuda3std6ranges3__45__cpo9iter_moveE,(_ZN65_INTERNAL_5e585306_29_flash_bwd_hdim96_bf16_sm80_cu_744032ad_28454cuda3std3__45__cpo5beginE - _ZN65_INTERNAL_5e585306_29_flash_bwd_hdim96_bf16_sm80_cu_744032ad_28454cuda3std6ranges3__45__cpo9iter_moveE)
_ZN65_INTERNAL_5e585306_29_flash_bwd_hdim96_bf16_sm80_cu_744032ad_28454cuda3std6ranges3__45__cpo9iter_moveE:
	.zero		1
	.type		_ZN65_INTERNAL_5e585306_29_flash_bwd_hdim96_bf16_sm80_cu_744032ad_28454cuda3std3__45__cpo5beginE,@object
	.size		_ZN65_INTERNAL_5e585306_29_flash_bwd_hdim96_bf16_sm80_cu_744032ad_28454cuda3std3__45__cpo5beginE,(_ZN65_INTERNAL_5e585306_29_flash_bwd_hdim96_bf16_sm80_cu_744032ad_28454cuda3std3__467_GLOBAL__N__5e585306_29_flash_bwd_hdim96_bf16_sm80_cu_744032ad_28456ignoreE - _ZN65_INTERNAL_5e585306_29_flash_bwd_hdim96_bf16_sm80_cu_744032ad_28454cuda3std3__45__cpo5beginE)
_ZN65_INTERNAL_5e585306_29_flash_bwd_hdim96_bf16_sm80_cu_744032ad_28454cuda3std3__45__cpo5beginE:
	.zero		1
	.type		_ZN65_INTERNAL_5e585306_29_flash_bwd_hdim96_bf16_sm80_cu_744032ad_28454cuda3std3__467_GLOBAL__N__5e585306_29_flash_bwd_hdim96_bf16_sm80_cu_744032ad_28456ignoreE,@object
	.size		_ZN65_INTERNAL_5e585306_29_flash_bwd_hdim96_bf16_sm80_cu_744032ad_28454cuda3std3__467_GLOBAL__N__5e585306_29_flash_bwd_hdim96_bf16_sm80_cu_744032ad_28456ignoreE,(_ZN65_INTERNAL_5e585306_29_flash_bwd_hdim96_bf16_sm80_cu_744032ad_28454cute7productE - _ZN65_INTERNAL_5e585306_29_flash_bwd_hdim96_bf16_sm80_cu_744032ad_28454cuda3std3__467_GLOBAL__N__5e585306_29_flash_bwd_hdim96_bf16_sm80_cu_744032ad_28456ignoreE)
_ZN65_INTERNAL_5e585306_29_flash_bwd_hdim96_bf16_sm80_cu_744032ad_28454cuda3std3__467_GLOBAL__N__5e585306_29_flash_bwd_hdim96_bf16_sm80_cu_744032ad_28456ignoreE:
	.zero		1
	.type		_ZN65_INTERNAL_5e585306_29_flash_bwd_hdim96_bf16_sm80_cu_744032ad_28454cute7productE,@object
	.size		_ZN65_INTERNAL_5e585306_29_flash_bwd_hdim96_bf16_sm80_cu_744032ad_28454cute7productE,(_ZN65_INTERNAL_5e585306_29_flash_bwd_hdim96_bf16_sm80_cu_744032ad_28454cuda3std3__45__cpo3endE - _ZN65_INTERNAL_5e585306_29_flash_bwd_hdim96_bf16_sm80_cu_744032ad_28454cute7productE)
_ZN65_INTERNAL_5e585306_29_flash_bwd_hdim96_bf16_sm80_cu_744032ad_28454cute7productE:
	.zero		1
	.type		_ZN65_INTERNAL_5e585306_29_flash_bwd_hdim96_bf16_sm80_cu_744032ad_28454cuda3std3__45__cpo3endE,@object
	.size		_ZN65_INTERNAL_5e585306_29_flash_bwd_hdim96_bf16_sm80_cu_744032ad_28454cuda3std3__45__cpo3endE,(_ZN65_INTERNAL_5e585306_29_flash_bwd_hdim96_bf16_sm80_cu_744032ad_28454cuda3std3__419piecewise_constructE - _ZN65_INTERNAL_5e585306_29_flash_bwd_hdim96_bf16_sm80_cu_744032ad_28454cuda3std3__45__cpo3endE)
_ZN65_INTERNAL_5e585306_29_flash_bwd_hdim96_bf16_sm80_cu_744032ad_28454cuda3std3__45__cpo3endE:
	.zero		1
	.type		_ZN65_INTERNAL_5e585306_29_flash_bwd_hdim96_bf16_sm80_cu_744032ad_28454cuda3std3__419piecewise_constructE,@object
	.size		_ZN65_INTERNAL_5e585306_29_flash_bwd_hdim96_bf16_sm80_cu_744032ad_28454cuda3std3__419piecewise_constructE,(_ZN65_INTERNAL_5e585306_29_flash_bwd_hdim96_bf16_sm80_cu_744032ad_28454cuda3std3__45__cpo4cendE - _ZN65_INTERNAL_5e585306_29_flash_bwd_hdim96_bf16_sm80_cu_744032ad_28454cuda3std3__419piecewise_constructE)
_ZN65_INTERNAL_5e585306_29_flash_bwd_hdim96_bf16_sm80_cu_744032ad_28454cuda3std3__419piecewise_constructE:
	.zero		1
	.type		_ZN65_INTERNAL_5e585306_29_flash_bwd_hdim96_bf16_sm80_cu_744032ad_28454cuda3std3__45__cpo4cendE,@object
	.size		_ZN65_INTERNAL_5e585306_29_flash_bwd_hdim96_bf16_sm80_cu_744032ad_28454cuda3std3__45__cpo4cendE,(_ZN65_INTERNAL_5e585306_29_flash_bwd_hdim96_bf16_sm80_cu_744032ad_28454cuda3std6ranges3__45__cpo4swapE - _ZN65_INTERNAL_5e585306_29_flash_bwd_hdim96_bf16_sm80_cu_744032ad_28454cuda3std3__45__cpo4cendE)
_ZN65_INTERNAL_5e585306_29_flash_bwd_hdim96_bf16_sm80_cu_744032ad_28454cuda3std3__45__cpo4cendE:
	.zero		1
	.type		_ZN65_INTERNAL_5e585306_29_flash_bwd_hdim96_bf16_sm80_cu_744032ad_28454cuda3std6ranges3__45__cpo4swapE,@object
	.size		_ZN65_INTERNAL_5e585306_29_flash_bwd_hdim96_bf16_sm80_cu_744032ad_28454cuda3std6ranges3__45__cpo4swapE,(.L_7 - _ZN65_INTERNAL_5e585306_29_flash_bwd_hdim96_bf16_sm80_cu_744032ad_28454cuda3std6ranges3__45__cpo4swapE)
_ZN65_INTERNAL_5e585306_29_flash_bwd_hdim96_bf16_sm80_cu_744032ad_28454cuda3std6ranges3__45__cpo4swapE:
	.zero		1
.L_7:


//--------------------- .nv.shared._ZN7cutlass13device_kernelIN5flash19enable_sm80_to_sm89INS1_16FlashAttnBwdSm80INS1_25CollectiveMainloopBwdSm80ILi2ELi1EN4cute5tupleIJNS5_1CILi64EEENS7_ILi128EEENS7_ILi96EEEEEENS_10bfloat16_tEfNS_4arch4Sm80ELb0ELb0ELb0ELb0ELb1ELb0ELb0ELb0ELi2ELi2ELi4ELi2ELb1EEENS1_21CollectiveEpilogueBwdISB_SC_SE_Li256ELb0ELb0ELi2EEENS1_19SingleTileSchedulerILb0ELb0ELb0ELi128EEEEEEEEEvNT_6ParamsE --------------------------
	.section	.nv.shared._ZN7cutlass13device_kernelIN5flash19enable_sm80_to_sm89INS1_16FlashAttnBwdSm80INS1_25CollectiveMainloopBwdSm80ILi2ELi1EN4cute5tupleIJNS5_1CILi64EEENS7_ILi128EEENS7_ILi96EEEEEENS_10bfloat16_tEfNS_4arch4Sm80ELb0ELb0ELb0ELb0ELb1ELb0ELb0ELb0ELi2ELi2ELi4ELi2ELb1EEENS1_21CollectiveEpilogueBwdISB_SC_SE_Li256ELb0ELb0ELi2EEENS1_19SingleTileSchedulerILb0ELb0ELb0ELi128EEEEEEEEEvNT_6ParamsE,"aw",@nobits
	.sectionflags	@""
	.align	16
	.zero		1024


//--------------------- .nv.shared._ZN7cutlass13device_kernelIN5flash19enable_sm80_to_sm89INS1_16FlashAttnBwdSm80INS1_25CollectiveMainloopBwdSm80ILi2ELi1EN4cute5tupleIJNS5_1CILi64EEENS7_ILi128EEENS7_ILi96EEEEEENS_10bfloat16_tEfNS_4arch4Sm80ELb0ELb0ELb0ELb0ELb0ELb0ELb0ELb0ELi2ELi2ELi4ELi2ELb1EEENS1_24CollectiveEpilogueBwdGQAISB_fSE_Li256ELb0ELb0EEENS1_19SingleTileSchedulerILb0ELb0ELb0ELi128EEEEEEEEEvNT_6ParamsE --------------------------
	.section	.nv.shared._ZN7cutlass13device_kernelIN5flash19enable_sm80_to_sm89INS1_16FlashAttnBwdSm80INS1_25CollectiveMainloopBwdSm80ILi2ELi1EN4cute5tupleIJNS5_1CILi64EEENS7_ILi128EEENS7_ILi96EEEEEENS_10bfloat16_tEfNS_4arch4Sm80ELb0ELb0ELb0ELb0ELb0ELb0ELb0ELb0ELi2ELi2ELi4ELi2ELb1EEENS1_24CollectiveEpilogueBwdGQAISB_fSE_Li256ELb0ELb0EEENS1_19SingleTileSchedulerILb0ELb0ELb0ELi128EEEEEEEEEvNT_6ParamsE,"aw",@nobits
	.sectionflags	@""
	.align	16
	.zero		1024


//--------------------- .nv.shared._ZN7cutlass13device_kernelIN5flash19enable_sm80_to_sm89INS1_16FlashAttnBwdSm80INS1_25CollectiveMainloopBwdSm80ILi2ELi1EN4cute5tupleIJNS5_1CILi64EEENS7_ILi128EEENS7_ILi96EEEEEENS_10bfloat16_tEfNS_4arch4Sm80ELb0ELb0ELb0ELb0ELb1ELb0ELb0ELb0ELi2ELi2ELi4ELi2ELb1EEENS1_24CollectiveEpilogueBwdGQAISB_fSE_Li256ELb0ELb1EEENS1_19SingleTileSchedulerILb0ELb0ELb0ELi128EEEEEEEEEvNT_6ParamsE --------------------------
	.section	.nv.shared._ZN7cutlass13device_kernelIN5flash19enable_sm80_to_sm89INS1_16FlashAttnBwdSm80INS1_25CollectiveMainloopBwdSm80ILi2ELi1EN4cute5tupleIJNS5_1CILi64EEENS7_ILi128EEENS7_ILi96EEEEEENS_10bfloat16_tEfNS_4arch4Sm80ELb0ELb0ELb0ELb0ELb1ELb0ELb0ELb0ELi2ELi2ELi4ELi2ELb1EEENS1_24CollectiveEpilogueBwdGQAISB_fSE_Li256ELb0ELb1EEENS1_19SingleTileSchedulerILb0ELb0ELb0ELi128EEEEEEEEEvNT_6ParamsE,"aw",@nobits
	.sectionflags	@""
	.align	16
	.zero		1024


//--------------------- .nv.shared._ZN7cutlass13device_kernelIN5flash19enable_sm80_to_sm89INS1_16FlashAttnBwdSm80INS1_25CollectiveMainloopBwdSm80ILi2ELi1EN4cute5tupleIJNS5_1CILi64EEENS7_ILi128EEENS7_ILi96EEEEEENS_10bfloat16_tEfNS_4arch4Sm80ELb0ELb0ELb0ELb1ELb0ELb0ELb0ELb0ELi2ELi2ELi4ELi2ELb1EEENS1_21CollectiveEpilogueBwdISB_SC_SE_Li256ELb1ELb0ELi2EEENS1_19SingleTileSchedulerILb1ELb0ELb0ELi128EEEEEEEEEvNT_6ParamsE --------------------------
	.section	.nv.shared._ZN7cutlass13device_kernelIN5flash19enable_sm80_to_sm89INS1_16FlashAttnBwdSm80INS1_25CollectiveMainloopBwdSm80ILi2ELi1EN4cute5tupleIJNS5_1CILi64EEENS7_ILi128EEENS7_ILi96EEEEEENS_10bfloat16_tEfNS_4arch4Sm80ELb0ELb0ELb0ELb1ELb0ELb0ELb0ELb0ELi2ELi2ELi4ELi2ELb1EEENS1_21CollectiveEpilogueBwdISB_SC_SE_Li256ELb1ELb0ELi2EEENS1_19SingleTileSchedulerILb1ELb0ELb0ELi128EEEEEEEEEvNT_6ParamsE,"aw",@nobits
	.sectionflags	@""
	.align	16
	.zero		1024


//--------------------- .nv.shared._ZN7cutlass13device_kernelIN5flash19enable_sm80_to_sm89INS1_16FlashAttnBwdSm80INS1_25CollectiveMainloopBwdSm80ILi2ELi1EN4cute5tupleIJNS5_1CILi64EEENS7_ILi128EEENS7_ILi96EEEEEENS_10bfloat16_tEfNS_4arch4Sm80ELb0ELb0ELb0ELb1ELb1ELb0ELb0ELb0ELi2ELi2ELi4ELi2ELb1EEENS1_21CollectiveEpilogueBwdISB_SC_SE_Li256ELb1ELb0ELi2EEENS1_19SingleTileSchedulerILb1ELb0ELb0ELi128EEEEEEEEEvNT_6ParamsE --------------------------
	.section	.nv.shared._ZN7cutlass13device_kernelIN5flash19enable_sm80_to_sm89INS1_16FlashAttnBwdSm80INS1_25CollectiveMainloopBwdSm80ILi2ELi1EN4cute5tupleIJNS5_1CILi64EEENS7_ILi128EEENS7_ILi96EEEEEENS_10bfloat16_tEfNS_4arch4Sm80ELb0ELb0ELb0ELb1ELb1ELb0ELb0ELb0ELi2ELi2ELi4ELi2ELb1EEENS1_21CollectiveEpilogueBwdISB_SC_SE_Li256ELb1ELb0ELi2EEENS1_19SingleTileSchedulerILb1ELb0ELb0ELi128EEEEEEEEEvNT_6ParamsE,"aw",@nobits
	.sectionflags	@""
	.align	16
	.zero		1024


//--------------------- .nv.shared._ZN7cutlass13device_kernelIN5flash19enable_sm80_to_sm89INS1_16FlashAttnBwdSm80INS1_25CollectiveMainloopBwdSm80ILi2ELi1EN4cute5tupleIJNS5_1CILi64EEENS7_ILi128EEENS7_ILi96EEEEEENS_10bfloat16_tEfNS_4arch4Sm80ELb0ELb0ELb0ELb1ELb0ELb0ELb0ELb0ELi2ELi2ELi4ELi2ELb1EEENS1_24CollectiveEpilogueBwdGQAISB_fSE_Li256ELb1ELb0EEENS1_19SingleTileSchedulerILb1ELb0ELb0ELi128EEEEEEEEEvNT_6ParamsE --------------------------
	.section	.nv.shared._ZN7cutlass13device_kernelIN5flash19enable_sm80_to_sm89INS1_16FlashAttnBwdSm80INS1_25CollectiveMainloopBwdSm80ILi2ELi1EN4cute5tupleIJNS5_1CILi64EEENS7_ILi128EEENS7_ILi96EEEEEENS_10bfloat16_tEfNS_4arch4Sm80ELb0ELb0ELb0ELb1ELb0ELb0ELb0ELb0ELi2ELi2ELi4ELi2ELb1EEENS1_24CollectiveEpilogueBwdGQAISB_fSE_Li256ELb1ELb0EEENS1_19SingleTileSchedulerILb1ELb0ELb0ELi128EEEEEEEEEvNT_6ParamsE,"aw",@nobits
	.sectionflags	@""
	.align	16
	.zero		1024


//--------------------- .nv.shared._ZN7cutlass13device_kernelIN5flash19enable_sm80_to_sm89INS1_16FlashAttnBwdSm80INS1_25CollectiveMainloopBwdSm80ILi2ELi1EN4cute5tupleIJNS5_1CILi64EEENS7_ILi128EEENS7_ILi96EEEEEENS_10bfloat16_tEfNS_4arch4Sm80ELb0ELb0ELb0ELb1ELb1ELb0ELb0ELb0ELi2ELi2ELi4ELi2ELb1EEENS1_24CollectiveEpilogueBwdGQAISB_fSE_Li256ELb1ELb1EEENS1_19SingleTileSchedulerILb1ELb0ELb0ELi128EEEEEEEEEvNT_6ParamsE --------------------------
	.section	.nv.shared._ZN7cutlass13device_kernelIN5flash19enable_sm80_to_sm89INS1_16FlashAttnBwdSm80INS1_25CollectiveMainloopBwdSm80ILi2ELi1EN4cute5tupleIJNS5_1CILi64EEENS7_ILi128EEENS7_ILi96EEEEEENS_10bfloat16_tEfNS_4arch4Sm80ELb0ELb0ELb0ELb1ELb1ELb0ELb0ELb0ELi2ELi2ELi4ELi2ELb1EEENS1_24CollectiveEpilogueBwdGQAISB_fSE_Li256ELb1ELb1EEENS1_19SingleTileSchedulerILb1ELb0ELb0ELi128EEEEEEEEEvNT_6ParamsE,"aw",@nobits
	.sectionflags	@""
	.align	16
	.zero		1024


//--------------------- .nv.shared._ZN7cutlass13device_kernelIN5flash19enable_sm80_to_sm89INS1_16FlashAttnBwdSm80INS1_25CollectiveMainloopBwdSm80ILi2ELi1EN4cute5tupleIJNS5_1CILi64EEENS7_ILi128EEENS7_ILi96EEEEEENS_10bfloat16_tEfNS_4arch4Sm80ELb0ELb1ELb0ELb0ELb0ELb0ELb0ELb0ELi2ELi2ELi4ELi2ELb1EEENS1_21CollectiveEpilogueBwdISB_SC_SE_Li256ELb0ELb0ELi2EEENS1_19SingleTileSchedulerILb0ELb0ELb0ELi128EEEEEEEEEvNT_6ParamsE --------------------------
	.section	.nv.shared._ZN7cutlass13device_kernelIN5flash19enable_sm80_to_sm89INS1_16FlashAttnBwdSm80INS1_25CollectiveMainloopBwdSm80ILi2ELi1EN4cute5tupleIJNS5_1CILi64EEENS7_ILi128EEENS7_ILi96EEEEEENS_10bfloat16_tEfNS_4arch4Sm80ELb0ELb1ELb0ELb0ELb0ELb0ELb0ELb0ELi2ELi2ELi4ELi2ELb1EEENS1_21CollectiveEpilogueBwdISB_SC_SE_Li256ELb0ELb0ELi2EEENS1_19SingleTileSchedulerILb0ELb0ELb0ELi128EEEEEEEEEvNT_6ParamsE,"aw",@nobits
	.sectionflags	@""
	.align	16
	.zero		1024


//--------------------- .nv.shared._ZN7cutlass13device_kernelIN5flash19enable_sm80_to_sm89INS1_16FlashAttnBwdSm80INS1_25CollectiveMainloopBwdSm80ILi2ELi1EN4cute5tupleIJNS5_1CILi64EEENS7_ILi128EEENS7_ILi96EEEEEENS_10bfloat16_tEfNS_4arch4Sm80ELb0ELb1ELb0ELb0ELb1ELb0ELb0ELb0ELi2ELi2ELi4ELi2ELb1EEENS1_21CollectiveEpilogueBwdISB_SC_SE_Li256ELb0ELb0ELi2EEENS1_19SingleTileSchedulerILb0ELb0ELb0ELi128EEEEEEEEEvNT_6ParamsE --------------------------
	.section	.nv.shared._ZN7cutlass13device_kernelIN5flash19enable_sm80_to_sm89INS1_16FlashAttnBwdSm80INS1_25CollectiveMainloopBwdSm80ILi2ELi1EN4cute5tupleIJNS5_1CILi64EEENS7_ILi128EEENS7_ILi96EEEEEENS_10bfloat16_tEfNS_4arch4Sm80ELb0ELb1ELb0ELb0ELb1ELb0ELb0ELb0ELi2ELi2ELi4ELi2ELb1EEENS1_21CollectiveEpilogueBwdISB_SC_SE_Li256ELb0ELb0ELi2EEENS1_19SingleTileSchedulerILb0ELb0ELb0ELi128EEEEEEEEEvNT_6ParamsE,"aw",@nobits
	.sectionflags	@""
	.align	16
	.zero		1024


//--------------------- .nv.shared._ZN7cutlass13device_kernelIN5flash19enable_sm80_to_sm89INS1_16FlashAttnBwdSm80INS1_25CollectiveMainloopBwdSm80ILi2ELi1EN4cute5tupleIJNS5_1CILi64EEENS7_ILi128EEENS7_ILi96EEEEEENS_10bfloat16_tEfNS_4arch4Sm80ELb0ELb1ELb0ELb0ELb0ELb0ELb0ELb0ELi2ELi2ELi4ELi2ELb1EEENS1_24CollectiveEpilogueBwdGQAISB_fSE_Li256ELb0ELb0EEENS1_19SingleTileSchedulerILb0ELb0ELb0ELi128EEEEEEEEEvNT_6ParamsE --------------------------
	.section	.nv.shared._ZN7cutlass13device_kernelIN5flash19enable_sm80_to_sm89INS1_16FlashAttnBwdSm80INS1_25CollectiveMainloopBwdSm80ILi2ELi1EN4cute5tupleIJNS5_1CILi64EEENS7_ILi128EEENS7_ILi96EEEEEENS_10bfloat16_tEfNS_4arch4Sm80ELb0ELb1ELb0ELb0ELb0ELb0ELb0ELb0ELi2ELi2ELi4ELi2ELb1EEENS1_24CollectiveEpilogueBwdGQAISB_fSE_Li256ELb0ELb0EEENS1_19SingleTileSchedulerILb0ELb0ELb0ELi128EEEEEEEEEvNT_6ParamsE,"aw",@nobits
	.sectionflags	@""
	.align	16
	.zero		1024


//--------------------- .nv.shared._ZN7cutlass13device_kernelIN5flash19enable_sm80_to_sm89INS1_16FlashAttnBwdSm80INS1_25CollectiveMainloopBwdSm80ILi2ELi1EN4cute5tupleIJNS5_1CILi64EEENS7_ILi128EEENS7_ILi96EEEEEENS_10bfloat16_tEfNS_4arch4Sm80ELb0ELb1ELb0ELb0ELb1ELb0ELb0ELb0ELi2ELi2ELi4ELi2ELb1EEENS1_24CollectiveEpilogueBwdGQAISB_fSE_Li256ELb0ELb1EEENS1_19SingleTileSchedulerILb0ELb0ELb0ELi128EEEEEEEEEvNT_6ParamsE --------------------------
	.section	.nv.shared._ZN7cutlass13device_kernelIN5flash19enable_sm80_to_sm89INS1_16FlashAttnBwdSm80INS1_25CollectiveMainloopBwdSm80ILi2ELi1EN4cute5tupleIJNS5_1CILi64EEENS7_ILi128EEENS7_ILi96EEEEEENS_10bfloat16_tEfNS_4arch4Sm80ELb0ELb1ELb0ELb0ELb1ELb0ELb0ELb0ELi2ELi2ELi4ELi2ELb1EEENS1_24CollectiveEpilogueBwdGQAISB_fSE_Li256ELb0ELb1EEENS1_19SingleTileSchedulerILb0ELb0ELb0ELi128EEEEEEEEEvNT_6ParamsE,"aw",@nobits
	.sectionflags	@""
	.align	16
	.zero		1024


//--------------------- .nv.shared._ZN7cutlass13device_kernelIN5flash19enable_sm80_to_sm89INS1_16FlashAttnBwdSm80INS1_25CollectiveMainloopBwdSm80ILi2ELi1EN4cute5tupleIJNS5_1CILi64EEENS7_ILi128EEENS7_ILi96EEEEEENS_10bfloat16_tEfNS_4arch4Sm80ELb0ELb1ELb0ELb1ELb0ELb0ELb0ELb0ELi2ELi2ELi4ELi2ELb1EEENS1_21CollectiveEpilogueBwdISB_SC_SE_Li256ELb1ELb0ELi2EEENS1_19SingleTileSchedulerILb1ELb0ELb0ELi128EEEEEEEEEvNT_6ParamsE --------------------------
	.section	.nv.shared._ZN7cutlass13device_kernelIN5flash19enable_sm80_to_sm89INS1_16FlashAttnBwdSm80INS1_25CollectiveMainloopBwdSm80ILi2ELi1EN4cute5tupleIJNS5_1CILi64EEENS7_ILi128EEENS7_ILi96EEEEEENS_10bfloat16_tEfNS_4arch4Sm80ELb0ELb1ELb0ELb1ELb0ELb0ELb0ELb0ELi2ELi2ELi4ELi2ELb1EEENS1_21CollectiveEpilogueBwdISB_SC_SE_Li256ELb1ELb0ELi2EEENS1_19SingleTileSchedulerILb1ELb0ELb0ELi128EEEEEEEEEvNT_6ParamsE,"aw",@nobits
	.sectionflags	@""
	.align	16
	.zero		1024


//--------------------- .nv.shared._ZN7cutlass13device_kernelIN5flash19enable_sm80_to_sm89INS1_16FlashAttnBwdSm80INS1_25CollectiveMainloopBwdSm80ILi2ELi1EN4cute5tupleIJNS5_1CILi64EEENS7_ILi128EEENS7_ILi96EEEEEENS_10bfloat16_tEfNS_4arch4Sm80ELb0ELb1ELb0ELb1ELb1ELb0ELb0ELb0ELi2ELi2ELi4ELi2ELb1EEENS1_21CollectiveEpilogueBwdISB_SC_SE_Li256ELb1ELb0ELi2EEENS1_19SingleTileSchedulerILb1ELb0ELb0ELi128EEEEEEEEEvNT_6ParamsE --------------------------
	.section	.nv.shared._ZN7cutlass13device_kernelIN5flash19enable_sm80_to_sm89INS1_16FlashAttnBwdSm80INS1_25CollectiveMainloopBwdSm80ILi2ELi1EN4cute5tupleIJNS5_1CILi64EEENS7_ILi128EEENS7_ILi96EEEEEENS_10bfloat16_tEfNS_4arch4Sm80ELb0ELb1ELb0ELb1ELb1ELb0ELb0ELb0ELi2ELi2ELi4ELi2ELb1EEENS1_21CollectiveEpilogueBwdISB_SC_SE_Li256ELb1ELb0ELi2EEENS1_19SingleTileSchedulerILb1ELb0ELb0ELi128EEEEEEEEEvNT_6ParamsE,"aw",@nobits
	.sectionflags	@""
	.align	16
	.zero		1024


//--------------------- .nv.shared._ZN7cutlass13device_kernelIN5flash19enable_sm80_to_sm89INS1_16FlashAttnBwdSm80INS1_25CollectiveMainloopBwdSm80ILi2ELi1EN4cute5tupleIJNS5_1CILi64EEENS7_ILi128EEENS7_ILi96EEEEEENS_10bfloat16_tEfNS_4arch4Sm80ELb0ELb1ELb0ELb1ELb0ELb0ELb0ELb0ELi2ELi2ELi4ELi2ELb1EEENS1_24CollectiveEpilogueBwdGQAISB_fSE_Li256ELb1ELb0EEENS1_19SingleTileSchedulerILb1ELb0ELb0ELi128EEEEEEEEEvNT_6ParamsE --------------------------
	.section	.nv.shared._ZN7cutlass13device_kernelIN5flash19enable_sm80_to_sm89INS1_16FlashAttnBwdSm80INS1_25CollectiveMainloopBwdSm80ILi2ELi1EN4cute5tupleIJNS5_1CILi64EEENS7_ILi128EEENS7_ILi96EEEEEENS_10bfloat16_tEfNS_4arch4Sm80ELb0ELb1ELb0ELb1ELb0ELb0ELb0ELb0ELi2ELi2ELi4ELi2ELb1EEENS1_24CollectiveEpilogueBwdGQAISB_fSE_Li256ELb1ELb0EEENS1_19SingleTileSchedulerILb1ELb0ELb0ELi128EEEEEEEEEvNT_6ParamsE,"aw",@nobits
	.sectionflags	@""
	.align	16
	.zero		1024


//--------------------- .nv.shared._ZN7cutlass13device_kernelIN5flash19enable_sm80_to_sm89INS1_16FlashAttnBwdSm80INS1_25CollectiveMainloopBwdSm80ILi2ELi1EN4cute5tupleIJNS5_1CILi64EEENS7_ILi128EEENS7_ILi96EEEEEENS_10bfloat16_tEfNS_4arch4Sm80ELb0ELb1ELb0ELb1ELb1ELb0ELb0ELb0ELi2ELi2ELi4ELi2ELb1EEENS1_24CollectiveEpilogueBwdGQAISB_fSE_Li256ELb1ELb1EEENS1_19SingleTileSchedulerILb1ELb0ELb0ELi128EEEEEEEEEvNT_6ParamsE --------------------------
	.section	.nv.shared._ZN7cutlass13device_kernelIN5flash19enable_sm80_to_sm89INS1_16FlashAttnBwdSm80INS1_25CollectiveMainloopBwdSm80ILi2ELi1EN4cute5tupleIJNS5_1CILi64EEENS7_ILi128EEENS7_ILi96EEEEEENS_10bfloat16_tEfNS_4arch4Sm80ELb0ELb1ELb0ELb1ELb1ELb0ELb0ELb0ELi2ELi2ELi4ELi2ELb1EEENS1_24CollectiveEpilogueBwdGQAISB_fSE_Li256ELb1ELb1EEENS1_19SingleTileSchedulerILb1ELb0ELb0ELi128EEEEEEEEEvNT_6ParamsE,"aw",@nobits
	.sectionflags	@""
	.align	16
	.zero		1024


//--------------------- .nv.shared._ZN7cutlass13device_kernelIN5flash19enable_sm80_to_sm89INS1_16FlashAttnBwdSm80INS1_25CollectiveMainloopBwdSm80ILi2ELi1EN4cute5tupleIJNS5_1CILi64EEENS7_ILi128EEENS7_ILi96EEEEEENS_10bfloat16_tEfNS_4arch4Sm80ELb1ELb0ELb0ELb0ELb0ELb0ELb0ELb0ELi2ELi2ELi4ELi2ELb1EEENS1_21CollectiveEpilogueBwdISB_SC_SE_Li256ELb0ELb0ELi2EEENS1_25SingleTileBwdLPTSchedulerILb0ELi128ELb0EEEEEEEEEvNT_6ParamsE --------------------------
	.section	.nv.shared._ZN7cutlass13device_kernelIN5flash19enable_sm80_to_sm89INS1_16FlashAttnBwdSm80INS1_25CollectiveMainloopBwdSm80ILi2ELi1EN4cute5tupleIJNS5_1CILi64EEENS7_ILi128EEENS7_ILi96EEEEEENS_10bfloat16_tEfNS_4arch4Sm80ELb1ELb0ELb0ELb0ELb0ELb0ELb0ELb0ELi2ELi2ELi4ELi2ELb1EEENS1_21CollectiveEpilogueBwdISB_SC_SE_Li256ELb0ELb0ELi2EEENS1_25SingleTileBwdLPTSchedulerILb0ELi128ELb0EEEEEEEEEvNT_6ParamsE,"aw",@nobits
	.sectionflags	@""
	.align	16
	.zero		1024


//--------------------- .nv.shared._ZN7cutlass13device_kernelIN5flash19enable_sm80_to_sm89INS1_16FlashAttnBwdSm80INS1_25CollectiveMainloopBwdSm80ILi2ELi1EN4cute5tupleIJNS5_1CILi64EEENS7_ILi128EEENS7_ILi96EEEEEENS_10bfloat16_tEfNS_4arch4Sm80ELb1ELb0ELb0ELb0ELb1ELb0ELb0ELb0ELi2ELi2ELi4ELi2ELb1EEENS1_21CollectiveEpilogueBwdISB_SC_SE_Li256ELb0ELb0ELi2EEENS1_25SingleTileBwdLPTSchedulerILb0ELi128ELb1EEEEEEEEEvNT_6ParamsE --------------------------
	.section	.nv.shared._ZN7cutlass13device_kernelIN5flash19enable_sm80_to_sm89INS1_16FlashAttnBwdSm80INS1_25CollectiveMainloopBwdSm80ILi2ELi1EN4cute5tupleIJNS5_1CILi64EEENS7_ILi128EEENS7_ILi96EEEEEENS_10bfloat16_tEfNS_4arch4Sm80ELb1ELb0ELb0ELb0ELb1ELb0ELb0ELb0ELi2ELi2ELi4ELi2ELb1EEENS1_21CollectiveEpilogueBwdISB_SC_SE_Li256ELb0ELb0ELi2EEENS1_25SingleTileBwdLPTSchedulerILb0ELi128ELb1EEEEEEEEEvNT_6ParamsE,"aw",@nobits
	.sectionflags	@""
	.align	16
	.zero		1024


//--------------------- .nv.shared._ZN7cutlass13device_kernelIN5flash19enable_sm80_to_sm89INS1_16FlashAttnBwdSm80INS1_25CollectiveMainloopBwdSm80ILi2ELi1EN4cute5tupleIJNS5_1CILi64EEENS7_ILi128EEENS7_ILi96EEEEEENS_10bfloat16_tEfNS_4arch4Sm80ELb1ELb0ELb0ELb0ELb0ELb0ELb0ELb0ELi2ELi2ELi4ELi2ELb1EEENS1_24CollectiveEpilogueBwdGQAISB_fSE_Li256ELb0ELb0EEENS1_25SingleTileBwdLPTSchedulerILb0ELi128ELb0EEEEEEEEEvNT_6ParamsE --------------------------
	.section	.nv.shared._ZN7cutlass13device_kernelIN5flash19enable_sm80_to_sm89INS1_16FlashAttnBwdSm80INS1_25CollectiveMainloopBwdSm80ILi2ELi1EN4cute5tupleIJNS5_1CILi64EEENS7_ILi128EEENS7_ILi96EEEEEENS_10bfloat16_tEfNS_4arch4Sm80ELb1ELb0ELb0ELb0ELb0ELb0ELb0ELb0ELi2ELi2ELi4ELi2ELb1EEENS1_24CollectiveEpilogueBwdGQAISB_fSE_Li256ELb0ELb0EEENS1_25SingleTileBwdLPTSchedulerILb0ELi128ELb0EEEEEEEEEvNT_6ParamsE,"aw",@nobits
	.sectionflags	@""
	.align	16
	.zero		1024


//--------------------- .nv.shared._ZN7cutlass13device_kernelIN5flash19enable_sm80_to_sm89INS1_16FlashAttnBwdSm80INS1_25CollectiveMainloopBwdSm80ILi2ELi1EN4cute5tupleIJNS5_1CILi64EEENS7_ILi128EEENS7_ILi96EEEEEENS_10bfloat16_tEfNS_4arch4Sm80ELb1ELb0ELb0ELb0ELb1ELb0ELb0ELb0ELi2ELi2ELi4ELi2ELb1EEENS1_24CollectiveEpilogueBwdGQAISB_fSE_Li256ELb0ELb1EEENS1_25SingleTileBwdLPTSchedulerILb0ELi128ELb1EEEEEEEEEvNT_6ParamsE --------------------------
	.section	.nv.shared._ZN7cutlass13device_kernelIN5flash19enable_sm80_to_sm89INS1_16FlashAttnBwdSm80INS1_25CollectiveMainloopBwdSm80ILi2ELi1EN4cute5tupleIJNS5_1CILi64EEENS7_ILi128EEENS7_ILi96EEEEEENS_10bfloat16_tEfNS_4arch4Sm80ELb1ELb0ELb0ELb0ELb1ELb0ELb0ELb0ELi2ELi2ELi4ELi2ELb1EEENS1_24CollectiveEpilogueBwdGQAISB_fSE_Li256ELb0ELb1EEENS1_25SingleTileBwdLPTSchedulerILb0ELi128ELb1EEEEEEEEEvNT_6ParamsE,"aw",@nobits
	.sectionflags	@""
	.align	16
	.zero		1024


//--------------------- .nv.shared._ZN7cutlass13device_kernelIN5flash19enable_sm80_to_sm89INS1_16FlashAttnBwdSm80INS1_25CollectiveMainloopBwdSm80ILi2ELi1EN4cute5tupleIJNS5_1CILi64EEENS7_ILi128EEENS7_ILi96EEEEEENS_10bfloat16_tEfNS_4arch4Sm80ELb1ELb0ELb0ELb1ELb0ELb0ELb0ELb0ELi2ELi2ELi4ELi2ELb1EEENS1_21CollectiveEpilogueBwdISB_SC_SE_Li256ELb1ELb0ELi2EEENS1_25SingleTileBwdLPTSchedulerILb1ELi128ELb0EEEEEEEEEvNT_6ParamsE --------------------------
	.section	.nv.shared._ZN7cutlass13device_kernelIN5flash19enable_sm80_to_sm89INS1_16FlashAttnBwdSm80INS1_25CollectiveMainloopBwdSm80ILi2ELi1EN4cute5tupleIJNS5_1CILi64EEENS7_ILi128EEENS7_ILi96EEEEEENS_10bfloat16_tEfNS_4arch4Sm80ELb1ELb0ELb0ELb1ELb0ELb0ELb0ELb0ELi2ELi2ELi4ELi2ELb1EEENS1_21CollectiveEpilogueBwdISB_SC_SE_Li256ELb1ELb0ELi2EEENS1_25SingleTileBwdLPTSchedulerILb1ELi128ELb0EEEEEEEEEvNT_6ParamsE,"aw",@nobits
	.sectionflags	@""
	.align	16
	.zero		1024


//--------------------- .nv.shared._ZN7cutlass13device_kernelIN5flash19enable_sm80_to_sm89INS1_16FlashAttnBwdSm80INS1_25CollectiveMainloopBwdSm80ILi2ELi1EN4cute5tupleIJNS5_1CILi64EEENS7_ILi128EEENS7_ILi96EEEEEENS_10bfloat16_tEfNS_4arch4Sm80ELb1ELb0ELb0ELb1ELb1ELb0ELb0ELb0ELi2ELi2ELi4ELi2ELb1EEENS1_21CollectiveEpilogueBwdISB_SC_SE_Li256ELb1ELb0ELi2EEENS1_25SingleTileBwdLPTSchedulerILb1ELi128ELb1EEEEEEEEEvNT_6ParamsE --------------------------
	.section	.nv.shared._ZN7cutlass13device_kernelIN5flash19enable_sm80_to_sm89INS1_16FlashAttnBwdSm80INS1_25CollectiveMainloopBwdSm80ILi2ELi1EN4cute5tupleIJNS5_1CILi64EEENS7_ILi128EEENS7_ILi96EEEEEENS_10bfloat16_tEfNS_4arch4Sm80ELb1ELb0ELb0ELb1ELb1ELb0ELb0ELb0ELi2ELi2ELi4ELi2ELb1EEENS1_21CollectiveEpilogueBwdISB_SC_SE_Li256ELb1ELb0ELi2EEENS1_25SingleTileBwdLPTSchedulerILb1ELi128ELb1EEEEEEEEEvNT_6ParamsE,"aw",@nobits
	.sectionflags	@""
	.align	16
	.zero		1024


//--------------------- .nv.shared._ZN7cutlass13device_kernelIN5flash19enable_sm80_to_sm89INS1_16FlashAttnBwdSm80INS1_25CollectiveMainloopBwdSm80ILi2ELi1EN4cute5tupleIJNS5_1CILi64EEENS7_ILi128EEENS7_ILi96EEEEEENS_10bfloat16_tEfNS_4arch4Sm80ELb1ELb0ELb0ELb1ELb0ELb0ELb0ELb0ELi2ELi2ELi4ELi2ELb1EEENS1_24CollectiveEpilogueBwdGQAISB_fSE_Li256ELb1ELb0EEENS1_25SingleTileBwdLPTSchedulerILb1ELi128ELb0EEEEEEEEEvNT_6ParamsE --------------------------
	.section	.nv.shared._ZN7cutlass13device_kernelIN5flash19enable_sm80_to_sm89INS1_16FlashAttnBwdSm80INS1_25CollectiveMainloopBwdSm80ILi2ELi1EN4cute5tupleIJNS5_1CILi64EEENS7_ILi128EEENS7_ILi96EEEEEENS_10bfloat16_tEfNS_4arch4Sm80ELb1ELb0ELb0ELb1ELb0ELb0ELb0ELb0ELi2ELi2ELi4ELi2ELb1EEENS1_24CollectiveEpilogueBwdGQAISB_fSE_Li256ELb1ELb0EEENS1_25SingleTileBwdLPTSchedulerILb1ELi128ELb0EEEEEEEEEvNT_6ParamsE,"aw",@nobits
	.sectionflags	@""
	.align	16
	.zero		1024


//--------------------- .nv.shared._ZN7cutlass13device_kernelIN5flash19enable_sm80_to_sm89INS1_16FlashAttnBwdSm80INS1_25CollectiveMainloopBwdSm80ILi2ELi1EN4cute5tupleIJNS5_1CILi64EEENS7_ILi128EEENS7_ILi96EEEEEENS_10bfloat16_tEfNS_4arch4Sm80ELb1ELb0ELb0ELb1ELb1ELb0ELb0ELb0ELi2ELi2ELi4ELi2ELb1EEENS1_24CollectiveEpilogueBwdGQAISB_fSE_Li256ELb1ELb1EEENS1_25SingleTileBwdLPTSchedulerILb1ELi128ELb1EEEEEEEEEvNT_6ParamsE --------------------------
	.section	.nv.shared._ZN7cutlass13device_kernelIN5flash19enable_sm80_to_sm89INS1_16FlashAttnBwdSm80INS1_25CollectiveMainloopBwdSm80ILi2ELi1EN4cute5tupleIJNS5_1CILi64EEENS7_ILi128EEENS7_ILi96EEEEEENS_10bfloat16_tEfNS_4arch4Sm80ELb1ELb0ELb0ELb1ELb1ELb0ELb0ELb0ELi2ELi2ELi4ELi2ELb1EEENS1_24CollectiveEpilogueBwdGQAISB_fSE_Li256ELb1ELb1EEENS1_25SingleTileBwdLPTSchedulerILb1ELi128ELb1EEEEEEEEEvNT_6ParamsE,"aw",@nobits
	.sectionflags	@""
	.align	16
	.zero		1024


//--------------------- .nv.shared._ZN7cutlass13device_kernelIN5flash19enable_sm80_to_sm89INS1_16FlashAttnBwdSm80INS1_25CollectiveMainloopBwdSm80ILi2ELi2EN4cute5tupleIJNS5_1CILi64EEENS7_ILi128EEENS7_ILi96EEEEEENS_10bfloat16_tEfNS_4arch4Sm80ELb0ELb0ELb0ELb0ELb0ELb0ELb0ELb0ELi2ELi2ELi4ELi2ELb0EEENS1_21CollectiveEpilogueBwdISB_SC_SE_Li256ELb0ELb0ELi2EEENS1_19SingleTileSchedulerILb0ELb0ELb0ELi128EEEEEEEEEvNT_6ParamsE --------------------------
	.section	.nv.shared._ZN7cutlass13device_kernelIN5flash19enable_sm80_to_sm89INS1_16FlashAttnBwdSm80INS1_25CollectiveMainloopBwdSm80ILi2ELi2EN4cute5tupleIJNS5_1CILi64EEENS7_ILi128EEENS7_ILi96EEEEEENS_10bfloat16_tEfNS_4arch4Sm80ELb0ELb0ELb0ELb0ELb0ELb0ELb0ELb0ELi2ELi2ELi4ELi2ELb0EEENS1_21CollectiveEpilogueBwdISB_SC_SE_Li256ELb0ELb0ELi2EEENS1_19SingleTileSchedulerILb0ELb0ELb0ELi128EEEEEEEEEvNT_6ParamsE,"aw",@nobits
	.sectionflags	@""
	.align	16
	.zero		1024


//--------------------- .nv.shared._ZN7cutlass13device_kernelIN5flash19enable_sm80_to_sm89INS1_16FlashAttnBwdSm80INS1_25CollectiveMainloopBwdSm80ILi2ELi2EN4cute5tupleIJNS5_1CILi64EEENS7_ILi128EEENS7_ILi96EEEEEENS_10bfloat16_tEfNS_4arch4Sm80ELb0ELb0ELb0ELb0ELb1ELb0ELb0ELb0ELi2ELi2ELi4ELi2ELb0EEENS1_21CollectiveEpilogueBwdISB_SC_SE_Li256ELb0ELb0ELi2EEENS1_19SingleTileSchedulerILb0ELb0ELb0ELi128EEEEEEEEEvNT_6ParamsE --------------------------
	.section	.nv.shared._ZN7cutlass13device_kernelIN5flash19enable_sm80_to_sm89INS1_16FlashAttnBwdSm80INS1_25CollectiveMainloopBwdSm80ILi2ELi2EN4cute5tupleIJNS5_1CILi64EEENS7_ILi128EEENS7_ILi96EEEEEENS_10bfloat16_tEfNS_4arch4Sm80ELb0ELb0ELb0ELb0ELb1ELb0ELb0ELb0ELi2ELi2ELi4ELi2ELb0EEENS1_21CollectiveEpilogueBwdISB_SC_SE_Li256ELb0ELb0ELi2EEENS1_19SingleTileSchedulerILb0ELb0ELb0ELi128EEEEEEEEEvNT_6ParamsE,"aw",@nobits
	.sectionflags	@""
	.align	16
	.zero		1024


//--------------------- .nv.shared._ZN7cutlass13device_kernelIN5flash19enable_sm80_to_sm89INS1_16FlashAttnBwdSm80INS1_25CollectiveMainloopBwdSm80ILi2ELi2EN4cute5tupleIJNS5_1CILi64EEENS7_ILi128EEENS7_ILi96EEEEEENS_10bfloat16_tEfNS_4arch4Sm80ELb0ELb0ELb0ELb0ELb0ELb0ELb0ELb0ELi2ELi2ELi4ELi2ELb0EEENS1_24CollectiveEpilogueBwdGQAISB_fSE_Li256ELb0ELb0EEENS1_19SingleTileSchedulerILb0ELb0ELb0ELi128EEEEEEEEEvNT_6ParamsE --------------------------
	.section	.nv.shared._ZN7cutlass13device_kernelIN5flash19enable_sm80_to_sm89INS1_16FlashAttnBwdSm80INS1_25CollectiveMainloopBwdSm80ILi2ELi2EN4cute5tupleIJNS5_1CILi64EEENS7_ILi128EEENS7_ILi96EEEEEENS_10bfloat16_tEfNS_4arch4Sm80ELb0ELb0ELb0ELb0ELb0ELb0ELb0ELb0ELi2ELi2ELi4ELi2ELb0EEENS1_24CollectiveEpilogueBwdGQAISB_fSE_Li256ELb0ELb0EEENS1_19SingleTileSchedulerILb0ELb0ELb0ELi128EEEEEEEEEvNT_6ParamsE,"aw",@nobits
	.sectionflags	@""
	.align	16
	.zero		1024


//--------------------- .nv.shared._ZN7cutlass13device_kernelIN5flash19enable_sm80_to_sm89INS1_16FlashAttnBwdSm80INS1_25CollectiveMainloopBwdSm80ILi2ELi2EN4cute5tupleIJNS5_1CILi64EEENS7_ILi128EEENS7_ILi96EEEEEENS_10bfloat16_tEfNS_4arch4Sm80ELb0ELb0ELb0ELb0ELb1ELb0ELb0ELb0ELi2ELi2ELi4ELi2ELb0EEENS1_24CollectiveEpilogueBwdGQAISB_fSE_Li256ELb0ELb1EEENS1_19SingleTileSchedulerILb0ELb0ELb0ELi128EEEEEEEEEvNT_6ParamsE --------------------------
	.section	.nv.shared._ZN7cutlass13device_kernelIN5flash19enable_sm80_to_sm89INS1_16FlashAttnBwdSm80INS1_25CollectiveMainloopBwdSm80ILi2ELi2EN4cute5tupleIJNS5_1CILi64EEENS7_ILi128EEENS7_ILi96EEEEEENS_10bfloat16_tEfNS_4arch4Sm80ELb0ELb0ELb0ELb0ELb1ELb0ELb0ELb0ELi2ELi2ELi4ELi2ELb0EEENS1_24CollectiveEpilogueBwdGQAISB_fSE_Li256ELb0ELb1EEENS1_19SingleTileSchedulerILb0ELb0ELb0ELi128EEEEEEEEEvNT_6ParamsE,"aw",@nobits
	.sectionflags	@""
	.align	16
	.zero		1024


//--------------------- .nv.shared._ZN7cutlass13device_kernelIN5flash19enable_sm80_to_sm89INS1_16FlashAttnBwdSm80INS1_25CollectiveMainloopBwdSm80ILi2ELi2EN4cute5tupleIJNS5_1CILi64EEENS7_ILi128EEENS7_ILi96EEEEEENS_10bfloat16_tEfNS_4arch4Sm80ELb0ELb0ELb0ELb1ELb0ELb0ELb0ELb0ELi2ELi2ELi4ELi2ELb0EEENS1_21CollectiveEpilogueBwdISB_SC_SE_Li256ELb1ELb0ELi2EEENS1_19SingleTileSchedulerILb1ELb0ELb0ELi128EEEEEEEEEvNT_6ParamsE --------------------------
	.section	.nv.shared._ZN7cutlass13device_kernelIN5flash19enable_sm80_to_sm89INS1_16FlashAttnBwdSm80INS1_25CollectiveMainloopBwdSm80ILi2ELi2EN4cute5tupleIJNS5_1CILi64EEENS7_ILi128EEENS7_ILi96EEEEEENS_10bfloat16_tEfNS_4arch4Sm80ELb0ELb0ELb0ELb1ELb0ELb0ELb0ELb0ELi2ELi2ELi4ELi2ELb0EEENS1_21CollectiveEpilogueBwdISB_SC_SE_Li256ELb1ELb0ELi2EEENS1_19SingleTileSchedulerILb1ELb0ELb0ELi128EEEEEEEEEvNT_6ParamsE,"aw",@nobits
	.sectionflags	@""
	.align	16
	.zero		1024


//--------------------- .nv.shared._ZN7cutlass13device_kernelIN5flash19enable_sm80_to_sm89INS1_16FlashAttnBwdSm80INS1_25CollectiveMainloopBwdSm80ILi2ELi2EN4cute5tupleIJNS5_1CILi64EEENS7_ILi128EEENS7_ILi96EEEEEENS_10bfloat16_tEfNS_4arch4Sm80ELb0ELb0ELb0ELb1ELb1ELb0ELb0ELb0ELi2ELi2ELi4ELi2ELb0EEENS1_21CollectiveEpilogueBwdISB_SC_SE_Li256ELb1ELb0ELi2EEENS1_19SingleTileSchedulerILb1ELb0ELb0ELi128EEEEEEEEEvNT_6ParamsE --------------------------
	.section	.nv.shared._ZN7cutlass13device_kernelIN5flash19enable_sm80_to_sm89INS1_16FlashAttnBwdSm80INS1_25CollectiveMainloopBwdSm80ILi2ELi2EN4cute5tupleIJNS5_1CILi64EEENS7_ILi128EEENS7_ILi96EEEEEENS_10bfloat16_tEfNS_4arch4Sm80ELb0ELb0ELb0ELb1ELb1ELb0ELb0ELb0ELi2ELi2ELi4ELi2ELb0EEENS1_21CollectiveEpilogueBwdISB_SC_SE_Li256ELb1ELb0ELi2EEENS1_19SingleTileSchedulerILb1ELb0ELb0ELi128EEEEEEEEEvNT_6ParamsE,"aw",@nobits
	.sectionflags	@""
	.align	16
	.zero		1024


//--------------------- .nv.shared._ZN7cutlass13device_kernelIN5flash19enable_sm80_to_sm89INS1_16FlashAttnBwdSm80INS1_25CollectiveMainloopBwdSm80ILi2ELi2EN4cute5tupleIJNS5_1CILi64EEENS7_ILi128EEENS7_ILi96EEEEEENS_10bfloat16_tEfNS_4arch4Sm80ELb0ELb0ELb0ELb1ELb0ELb0ELb0ELb0ELi2ELi2ELi4ELi2ELb0EEENS1_24CollectiveEpilogueBwdGQAISB_fSE_Li256ELb1ELb0EEENS1_19SingleTileSchedulerILb1ELb0ELb0ELi128EEEEEEEEEvNT_6ParamsE --------------------------
	.section	.nv.shared._ZN7cutlass13device_kernelIN5flash19enable_sm80_to_sm89INS1_16FlashAttnBwdSm80INS1_25CollectiveMainloopBwdSm80ILi2ELi2EN4cute5tupleIJNS5_1CILi64EEENS7_ILi128EEENS7_ILi96EEEEEENS_10bfloat16_tEfNS_4arch4Sm80ELb0ELb0ELb0ELb1ELb0ELb0ELb0ELb0ELi2ELi2ELi4ELi2ELb0EEENS1_24CollectiveEpilogueBwdGQAISB_fSE_Li256ELb1ELb0EEENS1_19SingleTileSchedulerILb1ELb0ELb0ELi128EEEEEEEEEvNT_6ParamsE,"aw",@nobits
	.sectionflags	@""
	.align	16
	.zero		1024


//--------------------- .nv.shared._ZN7cutlass13device_kernelIN5flash19enable_sm80_to_sm89INS1_16FlashAttnBwdSm80INS1_25CollectiveMainloopBwdSm80ILi2ELi2EN4cute5tupleIJNS5_1CILi64EEENS7_ILi128EEENS7_ILi96EEEEEENS_10bfloat16_tEfNS_4arch4Sm80ELb0ELb0ELb0ELb1ELb1ELb0ELb0ELb0ELi2ELi2ELi4ELi2ELb0EEENS1_24CollectiveEpilogueBwdGQAISB_fSE_Li256ELb1ELb1EEENS1_19SingleTileSchedulerILb1ELb0ELb0ELi128EEEEEEEEEvNT_6ParamsE --------------------------
	.section	.nv.shared._ZN7cutlass13device_kernelIN5flash19enable_sm80_to_sm89INS1_16FlashAttnBwdSm80INS1_25CollectiveMainloopBwdSm80ILi2ELi2EN4cute5tupleIJNS5_1CILi64EEENS7_ILi128EEENS7_ILi96EEEEEENS_10bfloat16_tEfNS_4arch4Sm80ELb0ELb0ELb0ELb1ELb1ELb0ELb0ELb0ELi2ELi2ELi4ELi2ELb0EEENS1_24CollectiveEpilogueBwdGQAISB_fSE_Li256ELb1ELb1EEENS1_19SingleTileSchedulerILb1ELb0ELb0ELi128EEEEEEEEEvNT_6ParamsE,"aw",@nobits
	.sectionflags	@""
	.align	16
	.zero		1024


//--------------------- .nv.shared._ZN7cutlass13device_kernelIN5flash19enable_sm80_to_sm89INS1_16FlashAttnBwdSm80INS1_25CollectiveMainloopBwdSm80ILi2ELi2EN4cute5tupleIJNS5_1CILi64EEENS7_ILi128EEENS7_ILi96EEEEEENS_10bfloat16_tEfNS_4arch4Sm80ELb0ELb1ELb0ELb0ELb0ELb0ELb0ELb0ELi2ELi2ELi4ELi2ELb0EEENS1_21CollectiveEpilogueBwdISB_SC_SE_Li256ELb0ELb0ELi2EEENS1_19SingleTileSchedulerILb0ELb0ELb0ELi128EEEEEEEEEvNT_6ParamsE --------------------------
	.section	.nv.shared._ZN7cutlass13device_kernelIN5flash19enable_sm80_to_sm89INS1_16FlashAttnBwdSm80INS1_25CollectiveMainloopBwdSm80ILi2ELi2EN4cute5tupleIJNS5_1CILi64EEENS7_ILi128EEENS7_ILi96EEEEEENS_10bfloat16_tEfNS_4arch4Sm80ELb0ELb1ELb0ELb0ELb0ELb0ELb0ELb0ELi2ELi2ELi4ELi2ELb0EEENS1_21CollectiveEpilogueBwdISB_SC_SE_Li256ELb0ELb0ELi2EEENS1_19SingleTileSchedulerILb0ELb0ELb0ELi128EEEEEEEEEvNT_6ParamsE,"aw",@nobits
	.sectionflags	@""
	.align	16
	.zero		1024


//--------------------- .nv.shared._ZN7cutlass13device_kernelIN5flash19enable_sm80_to_sm89INS1_16FlashAttnBwdSm80INS1_25CollectiveMainloopBwdSm80ILi2ELi2EN4cute5tupleIJNS5_1CILi64EEENS7_ILi128EEENS7_ILi96EEEEEENS_10bfloat16_tEfNS_4arch4Sm80ELb0ELb1ELb0ELb0ELb1ELb0ELb0ELb0ELi2ELi2ELi4ELi2ELb0EEENS1_21CollectiveEpilogueBwdISB_SC_SE_Li256ELb0ELb0ELi2EEENS1_19SingleTileSchedulerILb0ELb0ELb0ELi128EEEEEEEEEvNT_6ParamsE --------------------------
	.section	.nv.shared._ZN7cutlass13device_kernelIN5flash19enable_sm80_to_sm89INS1_16FlashAttnBwdSm80INS1_25CollectiveMainloopBwdSm80ILi2ELi2EN4cute5tupleIJNS5_1CILi64EEENS7_ILi128EEENS7_ILi96EEEEEENS_10bfloat16_tEfNS_4arch4Sm80ELb0ELb1ELb0ELb0ELb1ELb0ELb0ELb0ELi2ELi2ELi4ELi2ELb0EEENS1_21CollectiveEpilogueBwdISB_SC_SE_Li256ELb0ELb0ELi2EEENS1_19SingleTileSchedulerILb0ELb0ELb0ELi128EEEEEEEEEvNT_6ParamsE,"aw",@nobits
	.sectionflags	@""
	.align	16
	.zero		1024


//--------------------- .nv.shared._ZN7cutlass13device_kernelIN5flash19enable_sm80_to_sm89INS1_16FlashAttnBwdSm80INS1_25CollectiveMainloopBwdSm80ILi2ELi2EN4cute5tupleIJNS5_1CILi64EEENS7_ILi128EEENS7_ILi96EEEEEENS_10bfloat16_tEfNS_4arch4Sm80ELb0ELb1ELb0ELb0ELb0ELb0ELb0ELb0ELi2ELi2ELi4ELi2ELb0EEENS1_24CollectiveEpilogueBwdGQAISB_fSE_Li256ELb0ELb0EEENS1_19SingleTileSchedulerILb0ELb0ELb0ELi128EEEEEEEEEvNT_6ParamsE --------------------------
	.section	.nv.shared._ZN7cutlass13device_kernelIN5flash19enable_sm80_to_sm89INS1_16FlashAttnBwdSm80INS1_25CollectiveMainloopBwdSm80ILi2ELi2EN4cute5tupleIJNS5_1CILi64EEENS7_ILi128EEENS7_ILi96EEEEEENS_10bfloat16_tEfNS_4arch4Sm80ELb0ELb1ELb0ELb0ELb0ELb0ELb0ELb0ELi2ELi2ELi4ELi2ELb0EEENS1_24CollectiveEpilogueBwdGQAISB_fSE_Li256ELb0ELb0EEENS1_19SingleTileSchedulerILb0ELb0ELb0ELi128EEEEEEEEEvNT_6ParamsE,"aw",@nobits
	.sectionflags	@""
	.align	16
	.zero		1024


//--------------------- .nv.shared._ZN7cutlass13device_kernelIN5flash19enable_sm80_to_sm89INS1_16FlashAttnBwdSm80INS1_25CollectiveMainloopBwdSm80ILi2ELi2EN4cute5tupleIJNS5_1CILi64EEENS7_ILi128EEENS7_ILi96EEEEEENS_10bfloat16_tEfNS_4arch4Sm80ELb0ELb1ELb0ELb0ELb1ELb0ELb0ELb0ELi2ELi2ELi4ELi2ELb0EEENS1_24CollectiveEpilogueBwdGQAISB_fSE_Li256ELb0ELb1EEENS1_19SingleTileSchedulerILb0ELb0ELb0ELi128EEEEEEEEEvNT_6ParamsE --------------------------
	.section	.nv.shared._ZN7cutlass13device_kernelIN5flash19enable_sm80_to_sm89INS1_16FlashAttnBwdSm80INS1_25CollectiveMainloopBwdSm80ILi2ELi2EN4cute5tupleIJNS5_1CILi64EEENS7_ILi128EEENS7_ILi96EEEEEENS_10bfloat16_tEfNS_4arch4Sm80ELb0ELb1ELb0ELb0ELb1ELb0ELb0ELb0ELi2ELi2ELi4ELi2ELb0EEENS1_24CollectiveEpilogueBwdGQAISB_fSE_Li256ELb0ELb1EEENS1_19SingleTileSchedulerILb0ELb0ELb0ELi128EEEEEEEEEvNT_6ParamsE,"aw",@nobits
	.sectionflags	@""
	.align	16
	.zero		1024


//--------------------- .nv.shared._ZN7cutlass13device_kernelIN5flash19enable_sm80_to_sm89INS1_16FlashAttnBwdSm80INS1_25CollectiveMainloopBwdSm80ILi2ELi2EN4cute5tupleIJNS5_1CILi64EEENS7_ILi128EEENS7_ILi96EEEEEENS_10bfloat16_tEfNS_4arch4Sm80ELb0ELb1ELb0ELb1ELb0ELb0ELb0ELb0ELi2ELi2ELi4ELi2ELb0EEENS1_21CollectiveEpilogueBwdISB_SC_SE_Li256ELb1ELb0ELi2EEENS1_19SingleTileSchedulerILb1ELb0ELb0ELi128EEEEEEEEEvNT_6ParamsE --------------------------
	.section	.nv.shared._ZN7cutlass13device_kernelIN5flash19enable_sm80_to_sm89INS1_16FlashAttnBwdSm80INS1_25CollectiveMainloopBwdSm80ILi2ELi2EN4cute5tupleIJNS5_1CILi64EEENS7_ILi128EEENS7_ILi96EEEEEENS_10bfloat16_tEfNS_4arch4Sm80ELb0ELb1ELb0ELb1ELb0ELb0ELb0ELb0ELi2ELi2ELi4ELi2ELb0EEENS1_21CollectiveEpilogueBwdISB_SC_SE_Li256ELb1ELb0ELi2EEENS1_19SingleTileSchedulerILb1ELb0ELb0ELi128EEEEEEEEEvNT_6ParamsE,"aw",@nobits
	.sectionflags	@""
	.align	16
	.zero		1024


//--------------------- .nv.shared._ZN7cutlass13device_kernelIN5flash19enable_sm80_to_sm89INS1_16FlashAttnBwdSm80INS1_25CollectiveMainloopBwdSm80ILi2ELi2EN4cute5tupleIJNS5_1CILi64EEENS7_ILi128EEENS7_ILi96EEEEEENS_10bfloat16_tEfNS_4arch4Sm80ELb0ELb1ELb0ELb1ELb1ELb0ELb0ELb0ELi2ELi2ELi4ELi2ELb0EEENS1_21CollectiveEpilogueBwdISB_SC_SE_Li256ELb1ELb0ELi2EEENS1_19SingleTileSchedulerILb1ELb0ELb0ELi128EEEEEEEEEvNT_6ParamsE --------------------------
	.section	.nv.shared._ZN7cutlass13device_kernelIN5flash19enable_sm80_to_sm89INS1_16FlashAttnBwdSm80INS1_25CollectiveMainloopBwdSm80ILi2ELi2EN4cute5tupleIJNS5_1CILi64EEENS7_ILi128EEENS7_ILi96EEEEEENS_10bfloat16_tEfNS_4arch4Sm80ELb0ELb1ELb0ELb1ELb1ELb0ELb0ELb0ELi2ELi2ELi4ELi2ELb0EEENS1_21CollectiveEpilogueBwdISB_SC_SE_Li256ELb1ELb0ELi2EEENS1_19SingleTileSchedulerILb1ELb0ELb0ELi128EEEEEEEEEvNT_6ParamsE,"aw",@nobits
	.sectionflags	@""
	.align	16
	.zero		1024


//--------------------- .nv.shared._ZN7cutlass13device_kernelIN5flash19enable_sm80_to_sm89INS1_16FlashAttnBwdSm80INS1_25CollectiveMainloopBwdSm80ILi2ELi2EN4cute5tupleIJNS5_1CILi64EEENS7_ILi128EEENS7_ILi96EEEEEENS_10bfloat16_tEfNS_4arch4Sm80ELb0ELb1ELb0ELb1ELb0ELb0ELb0ELb0ELi2ELi2ELi4ELi2ELb0EEENS1_24CollectiveEpilogueBwdGQAISB_fSE_Li256ELb1ELb0EEENS1_19SingleTileSchedulerILb1ELb0ELb0ELi128EEEEEEEEEvNT_6ParamsE --------------------------
	.section	.nv.shared._ZN7cutlass13device_kernelIN5flash19enable_sm80_to_sm89INS1_16FlashAttnBwdSm80INS1_25CollectiveMainloopBwdSm80ILi2ELi2EN4cute5tupleIJNS5_1CILi64EEENS7_ILi128EEENS7_ILi96EEEEEENS_10bfloat16_tEfNS_4arch4Sm80ELb0ELb1ELb0ELb1ELb0ELb0ELb0ELb0ELi2ELi2ELi4ELi2ELb0EEENS1_24CollectiveEpilogueBwdGQAISB_fSE_Li256ELb1ELb0EEENS1_19SingleTileSchedulerILb1ELb0ELb0ELi128EEEEEEEEEvNT_6ParamsE,"aw",@nobits
	.sectionflags	@""
	.align	16
	.zero		1024


//--------------------- .nv.shared._ZN7cutlass13device_kernelIN5flash19enable_sm80_to_sm89INS1_16FlashAttnBwdSm80INS1_25CollectiveMainloopBwdSm80ILi2ELi2EN4cute5tupleIJNS5_1CILi64EEENS7_ILi128EEENS7_ILi96EEEEEENS_10bfloat16_tEfNS_4arch4Sm80ELb0ELb1ELb0ELb1ELb1ELb0ELb0ELb0ELi2ELi2ELi4ELi2ELb0EEENS1_24CollectiveEpilogueBwdGQAISB_fSE_Li256ELb1ELb1EEENS1_19SingleTileSchedulerILb1ELb0ELb0ELi128EEEEEEEEEvNT_6ParamsE --------------------------
	.section	.nv.shared._ZN7cutlass13device_kernelIN5flash19enable_sm80_to_sm89INS1_16FlashAttnBwdSm80INS1_25CollectiveMainloopBwdSm80ILi2ELi2EN4cute5tupleIJNS5_1CILi64EEENS7_ILi128EEENS7_ILi96EEEEEENS_10bfloat16_tEfNS_4arch4Sm80ELb0ELb1ELb0ELb1ELb1ELb0ELb0ELb0ELi2ELi2ELi4ELi2ELb0EEENS1_24CollectiveEpilogueBwdGQAISB_fSE_Li256ELb1ELb1EEENS1_19SingleTileSchedulerILb1ELb0ELb0ELi128EEEEEEEEEvNT_6ParamsE,"aw",@nobits
	.sectionflags	@""
	.align	16
	.zero		1024


//--------------------- .nv.shared._ZN7cutlass13device_kernelIN5flash19enable_sm80_to_sm89INS1_16FlashAttnBwdSm80INS1_25CollectiveMainloopBwdSm80ILi2ELi2EN4cute5tupleIJNS5_1CILi64EEENS7_ILi128EEENS7_ILi96EEEEEENS_10bfloat16_tEfNS_4arch4Sm80ELb1ELb0ELb0ELb0ELb0ELb0ELb0ELb0ELi2ELi2ELi4ELi2ELb0EEENS1_21CollectiveEpilogueBwdISB_SC_SE_Li256ELb0ELb0ELi2EEENS1_25SingleTileBwdLPTSchedulerILb0ELi128ELb0EEEEEEEEEvNT_6ParamsE --------------------------
	.section	.nv.shared._ZN7cutlass13device_kernelIN5flash19enable_sm80_to_sm89INS1_16FlashAttnBwdSm80INS1_25CollectiveMainloopBwdSm80ILi2ELi2EN4cute5tupleIJNS5_1CILi64EEENS7_ILi128EEENS7_ILi96EEEEEENS_10bfloat16_tEfNS_4arch4Sm80ELb1ELb0ELb0ELb0ELb0ELb0ELb0ELb0ELi2ELi2ELi4ELi2ELb0EEENS1_21CollectiveEpilogueBwdISB_SC_SE_Li256ELb0ELb0ELi2EEENS1_25SingleTileBwdLPTSchedulerILb0ELi128ELb0EEEEEEEEEvNT_6ParamsE,"aw",@nobits
	.sectionflags	@""
	.align	16
	.zero		1024


//--------------------- .nv.shared._ZN7cutlass13device_kernelIN5flash19enable_sm80_to_sm89INS1_16FlashAttnBwdSm80INS1_25CollectiveMainloopBwdSm80ILi2ELi2EN4cute5tupleIJNS5_1CILi64EEENS7_ILi128EEENS7_ILi96EEEEEENS_10bfloat16_tEfNS_4arch4Sm80ELb1ELb0ELb0ELb0ELb1ELb0ELb0ELb0ELi2ELi2ELi4ELi2ELb0EEENS1_21CollectiveEpilogueBwdISB_SC_SE_Li256ELb0ELb0ELi2EEENS1_25SingleTileBwdLPTSchedulerILb0ELi128ELb1EEEEEEEEEvNT_6ParamsE --------------------------
	.section	.nv.shared._ZN7cutlass13device_kernelIN5flash19enable_sm80_to_sm89INS1_16FlashAttnBwdSm80INS1_25CollectiveMainloopBwdSm80ILi2ELi2EN4cute5tupleIJNS5_1CILi64EEENS7_ILi128EEENS7_ILi96EEEEEENS_10bfloat16_tEfNS_4arch4Sm80ELb1ELb0ELb0ELb0ELb1ELb0ELb0ELb0ELi2ELi2ELi4ELi2ELb0EEENS1_21CollectiveEpilogueBwdISB_SC_SE_Li256ELb0ELb0ELi2EEENS1_25SingleTileBwdLPTSchedulerILb0ELi128ELb1EEEEEEEEEvNT_6ParamsE,"aw",@nobits
	.sectionflags	@""
	.align	16
	.zero		1024


//--------------------- .nv.shared._ZN7cutlass13device_kernelIN5flash19enable_sm80_to_sm89INS1_16FlashAttnBwdSm80INS1_25CollectiveMainloopBwdSm80ILi2ELi2EN4cute5tupleIJNS5_1CILi64EEENS7_ILi128EEENS7_ILi96EEEEEENS_10bfloat16_tEfNS_4arch4Sm80ELb1ELb0ELb0ELb0ELb0ELb0ELb0ELb0ELi2ELi2ELi4ELi2ELb0EEENS1_24CollectiveEpilogueBwdGQAISB_fSE_Li256ELb0ELb0EEENS1_25SingleTileBwdLPTSchedulerILb0ELi128ELb0EEEEEEEEEvNT_6ParamsE --------------------------
	.section	.nv.shared._ZN7cutlass13device_kernelIN5flash19enable_sm80_to_sm89INS1_16FlashAttnBwdSm80INS1_25CollectiveMainloopBwdSm80ILi2ELi2EN4cute5tupleIJNS5_1CILi64EEENS7_ILi128EEENS7_ILi96EEEEEENS_10bfloat16_tEfNS_4arch4Sm80ELb1ELb0ELb0ELb0ELb0ELb0ELb0ELb0ELi2ELi2ELi4ELi2ELb0EEENS1_24CollectiveEpilogueBwdGQAISB_fSE_Li256ELb0ELb0EEENS1_25SingleTileBwdLPTSchedulerILb0ELi128ELb0EEEEEEEEEvNT_6ParamsE,"aw",@nobits
	.sectionflags	@""
	.align	16
	.zero		1024


//--------------------- .nv.shared._ZN7cutlass13device_kernelIN5flash19enable_sm80_to_sm89INS1_16FlashAttnBwdSm80INS1_25CollectiveMainloopBwdSm80ILi2ELi2EN4cute5tupleIJNS5_1CILi64EEENS7_ILi128EEENS7_ILi96EEEEEENS_10bfloat16_tEfNS_4arch4Sm80ELb1ELb0ELb0ELb0ELb1ELb0ELb0ELb0ELi2ELi2ELi4ELi2ELb0EEENS1_24CollectiveEpilogueBwdGQAISB_fSE_Li256ELb0ELb1EEENS1_25SingleTileBwdLPTSchedulerILb0ELi128ELb1EEEEEEEEEvNT_6ParamsE --------------------------
	.section	.nv.shared._ZN7cutlass13device_kernelIN5flash19enable_sm80_to_sm89INS1_16FlashAttnBwdSm80INS1_25CollectiveMainloopBwdSm80ILi2ELi2EN4cute5tupleIJNS5_1CILi64EEENS7_ILi128EEENS7_ILi96EEEEEENS_10bfloat16_tEfNS_4arch4Sm80ELb1ELb0ELb0ELb0ELb1ELb0ELb0ELb0ELi2ELi2ELi4ELi2ELb0EEENS1_24CollectiveEpilogueBwdGQAISB_fSE_Li256ELb0ELb1EEENS1_25SingleTileBwdLPTSchedulerILb0ELi128ELb1EEEEEEEEEvNT_6ParamsE,"aw",@nobits
	.sectionflags	@""
	.align	16
	.zero		1024


//--------------------- .nv.shared._ZN7cutlass13device_kernelIN5flash22FlashAttnBwdPreprocessIN4cute5tupleIJNS3_1CILi64EEENS5_ILi96EEEEEENS_10bfloat16_tEfNS_4arch4Sm80ELb1ELb0EEEEEvNT_6ParamsE --------------------------
	.section	.nv.shared._ZN7cutlass13device_kernelIN5flash22FlashAttnBwdPreprocessIN4cute5tupleIJNS3_1CILi64EEENS5_ILi96EEEEEENS_10bfloat16_tEfNS_4arch4Sm80ELb1ELb0EEEEEvNT_6ParamsE,"aw",@nobits
	.sectionflags	@""
	.align	16
	.zero		1024


//--------------------- .nv.shared._ZN7cutlass13device_kernelIN5flash19enable_sm80_to_sm89INS1_16FlashAttnBwdSm80INS1_25CollectiveMainloopBwdSm80ILi2ELi2EN4cute5tupleIJNS5_1CILi64EEENS7_ILi128EEENS7_ILi96EEEEEENS_10bfloat16_tEfNS_4arch4Sm80ELb1ELb0ELb0ELb1ELb0ELb0ELb0ELb0ELi2ELi2ELi4ELi2ELb0EEENS1_21CollectiveEpilogueBwdISB_SC_SE_Li256ELb1ELb0ELi2EEENS1_25SingleTileBwdLPTSchedulerILb1ELi128ELb0EEEEEEEEEvNT_6ParamsE --------------------------
	.section	.nv.shared._ZN7cutlass13device_kernelIN5flash19enable_sm80_to_sm89INS1_16FlashAttnBwdSm80INS1_25CollectiveMainloopBwdSm80ILi2ELi2EN4cute5tupleIJNS5_1CILi64EEENS7_ILi128EEENS7_ILi96EEEEEENS_10bfloat16_tEfNS_4arch4Sm80ELb1ELb0ELb0ELb1ELb0ELb0ELb0ELb0ELi2ELi2ELi4ELi2ELb0EEENS1_21CollectiveEpilogueBwdISB_SC_SE_Li256ELb1ELb0ELi2EEENS1_25SingleTileBwdLPTSchedulerILb1ELi128ELb0EEEEEEEEEvNT_6ParamsE,"aw",@nobits
	.sectionflags	@""
	.align	16
	.zero		1024


//--------------------- .nv.shared._ZN7cutlass13device_kernelIN5flash19enable_sm80_to_sm89INS1_16FlashAttnBwdSm80INS1_25CollectiveMainloopBwdSm80ILi2ELi2EN4cute5tupleIJNS5_1CILi64EEENS7_ILi128EEENS7_ILi96EEEEEENS_10bfloat16_tEfNS_4arch4Sm80ELb1ELb0ELb0ELb1ELb1ELb0ELb0ELb0ELi2ELi2ELi4ELi2ELb0EEENS1_21CollectiveEpilogueBwdISB_SC_SE_Li256ELb1ELb0ELi2EEENS1_25SingleTileBwdLPTSchedulerILb1ELi128ELb1EEEEEEEEEvNT_6ParamsE --------------------------
	.section	.nv.shared._ZN7cutlass13device_kernelIN5flash19enable_sm80_to_sm89INS1_16FlashAttnBwdSm80INS1_25CollectiveMainloopBwdSm80ILi2ELi2EN4cute5tupleIJNS5_1CILi64EEENS7_ILi128EEENS7_ILi96EEEEEENS_10bfloat16_tEfNS_4arch4Sm80ELb1ELb0ELb0ELb1ELb1ELb0ELb0ELb0ELi2ELi2ELi4ELi2ELb0EEENS1_21CollectiveEpilogueBwdISB_SC_SE_Li256ELb1ELb0ELi2EEENS1_25SingleTileBwdLPTSchedulerILb1ELi128ELb1EEEEEEEEEvNT_6ParamsE,"aw",@nobits
	.sectionflags	@""
	.align	16
	.zero		1024


//--------------------- .nv.shared._ZN7cutlass13device_kernelIN5flash19enable_sm80_to_sm89INS1_16FlashAttnBwdSm80INS1_25CollectiveMainloopBwdSm80ILi2ELi2EN4cute5tupleIJNS5_1CILi64EEENS7_ILi128EEENS7_ILi96EEEEEENS_10bfloat16_tEfNS_4arch4Sm80ELb1ELb0ELb0ELb1ELb0ELb0ELb0ELb0ELi2ELi2ELi4ELi2ELb0EEENS1_24CollectiveEpilogueBwdGQAISB_fSE_Li256ELb1ELb0EEENS1_25SingleTileBwdLPTSchedulerILb1ELi128ELb0EEEEEEEEEvNT_6ParamsE --------------------------
	.section	.nv.shared._ZN7cutlass13device_kernelIN5flash19enable_sm80_to_sm89INS1_16FlashAttnBwdSm80INS1_25CollectiveMainloopBwdSm80ILi2ELi2EN4cute5tupleIJNS5_1CILi64EEENS7_ILi128EEENS7_ILi96EEEEEENS_10bfloat16_tEfNS_4arch4Sm80ELb1ELb0ELb0ELb1ELb0ELb0ELb0ELb0ELi2ELi2ELi4ELi2ELb0EEENS1_24CollectiveEpilogueBwdGQAISB_fSE_Li256ELb1ELb0EEENS1_25SingleTileBwdLPTSchedulerILb1ELi128ELb0EEEEEEEEEvNT_6ParamsE,"aw",@nobits
	.sectionflags	@""
	.align	16
	.zero		1024


//--------------------- .nv.shared._ZN7cutlass13device_kernelIN5flash32FlashAttnBwdPostprocessConvertdQIN4cute5tupleIJNS3_1CILi128EEENS5_ILi96EEEEEENS_10bfloat16_tEfNS_4arch4Sm80ELi256ENS3_8TiledMMAINS3_8MMA_AtomIJNS3_30SM80_16x8x16_F32BF16BF16F32_TNEEEENS3_6LayoutINS4_IJNS5_ILi4EEENS5_ILi2EEENS5_ILi1EEEEEENS4_IJSJ_SH_NS5_ILi0EEEEEEEENS4_IJNS5_ILi64EEENS5_ILi32EEENS5_ILi16EEEEEEEELb0EEEEEvNT_6ParamsE --------------------------
	.section	.nv.shared._ZN7cutlass13device_kernelIN5flash32FlashAttnBwdPostprocessConvertdQIN4cute5tupleIJNS3_1CILi128EEENS5_ILi96EEEEEENS_10bfloat16_tEfNS_4arch4Sm80ELi256ENS3_8TiledMMAINS3_8MMA_AtomIJNS3_30SM80_16x8x16_F32BF16BF16F32_TNEEEENS3_6LayoutINS4_IJNS5_ILi4EEENS5_ILi2EEENS5_ILi1EEEEEENS4_IJSJ_SH_NS5_ILi0EEEEEEEENS4_IJNS5_ILi64EEENS5_ILi32EEENS5_ILi16EEEEEEEELb0EEEEEvNT_6ParamsE,"aw",@nobits
	.sectionflags	@""
	.align	16
	.zero		1024


//--------------------- .nv.shared._ZN7cutlass13device_kernelIN5flash32FlashAttnBwdPostprocessConvertdQIN4cute5tupleIJNS3_1CILi64EEENS5_ILi96EEEEEENS_10bfloat16_tEfNS_4arch4Sm80ELi256ENS3_8TiledMMAINS3_8MMA_AtomIJNS3_30SM80_16x8x16_F32BF16BF16F32_TNEEEENS3_6LayoutINS4_IJNS5_ILi2EEENS5_ILi4EEENS5_ILi1EEEEEENS4_IJSJ_SH_NS5_ILi0EEEEEEEENS4_IJNS5_ILi32EEESO_NS5_ILi16EEEEEEEELb0EEEEEvNT_6ParamsE --------------------------
	.section	.nv.shared._ZN7cutlass13device_kernelIN5flash32FlashAttnBwdPostprocessConvertdQIN4cute5tupleIJNS3_1CILi64EEENS5_ILi96EEEEEENS_10bfloat16_tEfNS_4arch4Sm80ELi256ENS3_8TiledMMAINS3_8MMA_AtomIJNS3_30SM80_16x8x16_F32BF16BF16F32_TNEEEENS3_6LayoutINS4_IJNS5_ILi2EEENS5_ILi4EEENS5_ILi1EEEEEENS4_IJSJ_SH_NS5_ILi0EEEEEEEENS4_IJNS5_ILi32EEESO_NS5_ILi16EEEEEEEELb0EEEEEvNT_6ParamsE,"aw",@nobits
	.sectionflags	@""
	.align	16
	.zero		1024


//--------------------- .nv.shared._ZN7cutlass13device_kernelIN5flash19enable_sm80_to_sm89INS1_16FlashAttnBwdSm80INS1_25CollectiveMainloopBwdSm80ILi2ELi2EN4cute5tupleIJNS5_1CILi64EEENS7_ILi128EEENS7_ILi96EEEEEENS_10bfloat16_tEfNS_4arch4Sm80ELb1ELb0ELb0ELb1ELb1ELb0ELb0ELb0ELi2ELi2ELi4ELi2ELb0EEENS1_24CollectiveEpilogueBwdGQAISB_fSE_Li256ELb1ELb1EEENS1_25SingleTileBwdLPTSchedulerILb1ELi128ELb1EEEEEEEEEvNT_6ParamsE --------------------------
	.section	.nv.shared._ZN7cutlass13device_kernelIN5flash19enable_sm80_to_sm89INS1_16FlashAttnBwdSm80INS1_25CollectiveMainloopBwdSm80ILi2ELi2EN4cute5tupleIJNS5_1CILi64EEENS7_ILi128EEENS7_ILi96EEEEEENS_10bfloat16_tEfNS_4arch4Sm80ELb1ELb0ELb0ELb1ELb1ELb0ELb0ELb0ELi2ELi2ELi4ELi2ELb0EEENS1_24CollectiveEpilogueBwdGQAISB_fSE_Li256ELb1ELb1EEENS1_25SingleTileBwdLPTSchedulerILb1ELi128ELb1EEEEEEEEEvNT_6ParamsE,"aw",@nobits
	.sectionflags	@""
	.align	16
	.zero		1024


//--------------------- .nv.shared._ZN7cutlass13device_kernelIN5flash22FlashAttnBwdPreprocessIN4cute5tupleIJNS3_1CILi64EEENS5_ILi96EEEEEENS_10bfloat16_tEfNS_4arch4Sm80ELb1ELb1EEEEEvNT_6ParamsE --------------------------
	.section	.nv.shared._ZN7cutlass13device_kernelIN5flash22FlashAttnBwdPreprocessIN4cute5tupleIJNS3_1CILi64EEENS5_ILi96EEEEEENS_10bfloat16_tEfNS_4arch4Sm80ELb1ELb1EEEEEvNT_6ParamsE,"aw",@nobits
	.sectionflags	@""
	.align	16
	.zero		1024


//--------------------- .nv.constant0._ZN7cutlass13device_kernelIN5flash19enable_sm80_to_sm89INS1_16FlashAttnBwdSm80INS1_25CollectiveMainloopBwdSm80ILi2ELi1EN4cute5tupleIJNS5_1CILi64EEENS7_ILi128EEENS7_ILi96EEEEEENS_10bfloat16_tEfNS_4arch4Sm80ELb0ELb0ELb0ELb0ELb0ELb0ELb0ELb0ELi2ELi2ELi4ELi2ELb1EEENS1_21CollectiveEpilogueBwdISB_SC_SE_Li256ELb0ELb0ELi2EEENS1_19SingleTileSchedulerILb0ELb0ELb0ELi128EEEEEEEEEvNT_6ParamsE --------------------------
	.section	.nv.constant0._ZN7cutlass13device_kernelIN5flash19enable_sm80_to_sm89INS1_16FlashAttnBwdSm80INS1_25CollectiveMainloopBwdSm80ILi2ELi1EN4cute5tupleIJNS5_1CILi64EEENS7_ILi128EEENS7_ILi96EEEEEENS_10bfloat16_tEfNS_4arch4Sm80ELb0ELb0ELb0ELb0ELb0ELb0ELb0ELb0ELi2ELi2ELi4ELi2ELb1EEENS1_21CollectiveEpilogueBwdISB_SC_SE_Li256ELb0ELb0ELi2EEENS1_19SingleTileSchedulerILb0ELb0ELb0ELi128EEEEEEEEEvNT_6ParamsE,"a",@progbits
	.sectionflags	@""
	.align	4
.nv.constant0._ZN7cutlass13device_kernelIN5flash19enable_sm80_to_sm89INS1_16FlashAttnBwdSm80INS1_25CollectiveMainloopBwdSm80ILi2ELi1EN4cute5tupleIJNS5_1CILi64EEENS7_ILi128EEENS7_ILi96EEEEEENS_10bfloat16_tEfNS_4arch4Sm80ELb0ELb0ELb0ELb0ELb0ELb0ELb0ELb0ELi2ELi2ELi4ELi2ELb1EEENS1_21CollectiveEpilogueBwdISB_SC_SE_Li256ELb0ELb0ELi2EEENS1_19SingleTileSchedulerILb0ELb0ELb0ELi128EEEEEEEEEvNT_6ParamsE:
	.zero		1152


//--------------------- .nv.constant0._ZN7cutlass13device_kernelIN5flash19enable_sm80_to_sm89INS1_16FlashAttnBwdSm80INS1_25CollectiveMainloopBwdSm80ILi2ELi1EN4cute5tupleIJNS5_1CILi64EEENS7_ILi128EEENS7_ILi96EEEEEENS_10bfloat16_tEfNS_4arch4Sm80ELb0ELb0ELb0ELb0ELb1ELb0ELb0ELb0ELi2ELi2ELi4ELi2ELb1EEENS1_21CollectiveEpilogueBwdISB_SC_SE_Li256ELb0ELb0ELi2EEENS1_19SingleTileSchedulerILb0ELb0ELb0ELi128EEEEEEEEEvNT_6ParamsE --------------------------
	.section	.nv.constant0._ZN7cutlass13device_kernelIN5flash19enable_sm80_to_sm89INS1_16FlashAttnBwdSm80INS1_25CollectiveMainloopBwdSm80ILi2ELi1EN4cute5tupleIJNS5_1CILi64EEENS7_ILi128EEENS7_ILi96EEEEEENS_10bfloat16_tEfNS_4arch4Sm80ELb0ELb0ELb0ELb0ELb1ELb0ELb0ELb0ELi2ELi2ELi4ELi2ELb1EEENS1_21CollectiveEpilogueBwdISB_SC_SE_Li256ELb0ELb0ELi2EEENS1_19SingleTileSchedulerILb0ELb0ELb0ELi128EEEEEEEEEvNT_6ParamsE,"a",@progbits
	.sectionflags	@""
	.align	4
.nv.constant0._ZN7cutlass13device_kernelIN5flash19enable_sm80_to_sm89INS1_16FlashAttnBwdSm80INS1_25CollectiveMainloopBwdSm80ILi2ELi1EN4cute5tupleIJNS5_1CILi64EEENS7_ILi128EEENS7_ILi96EEEEEENS_10bfloat16_tEfNS_4arch4Sm80ELb0ELb0ELb0ELb0ELb1ELb0ELb0ELb0ELi2ELi2ELi4ELi2ELb1EEENS1_21CollectiveEpilogueBwdISB_SC_SE_Li256ELb0ELb0ELi2EEENS1_19SingleTileSchedulerILb0ELb0ELb0ELi128EEEEEEEEEvNT_6ParamsE:
	.zero		1152


//--------------------- .nv.constant0._ZN7cutlass13device_kernelIN5flash19enable_sm80_to_sm89INS1_16FlashAttnBwdSm80INS1_25CollectiveMainloopBwdSm80ILi2ELi1EN4cute5tupleIJNS5_1CILi64EEENS7_ILi128EEENS7_ILi96EEEEEENS_10bfloat16_tEfNS_4arch4Sm80ELb0ELb0ELb0ELb0ELb0ELb0ELb0ELb0ELi2ELi2ELi4ELi2ELb1EEENS1_24CollectiveEpilogueBwdGQAISB_fSE_Li256ELb0ELb0EEENS1_19SingleTileSchedulerILb0ELb0ELb0ELi128EEEEEEEEEvNT_6ParamsE --------------------------
	.section	.nv.constant0._ZN7cutlass13device_kernelIN5flash19enable_sm80_to_sm89INS1_16FlashAttnBwdSm80INS1_25CollectiveMainloopBwdSm80ILi2ELi1EN4cute5tupleIJNS5_1CILi64EEENS7_ILi128EEENS7_ILi96EEEEEENS_10bfloat16_tEfNS_4arch4Sm80ELb0ELb0ELb0ELb0ELb0ELb0ELb0ELb0ELi2ELi2ELi4ELi2ELb1EEENS1_24CollectiveEpilogueBwdGQAISB_fSE_Li256ELb0ELb0EEENS1_19SingleTileSchedulerILb0ELb0ELb0ELi128EEEEEEEEEvNT_6ParamsE,"a",@progbits
	.sectionflags	@""
	.align	4
.nv.constant0._ZN7cutlass13device_kernelIN5flash19enable_sm80_to_sm89INS1_16FlashAttnBwdSm80INS1_25CollectiveMainloopBwdSm80ILi2ELi1EN4cute5tupleIJNS5_1CILi64EEENS7_ILi128EEENS7_ILi96EEEEEENS_10bfloat16_tEfNS_4arch4Sm80ELb0ELb0ELb0ELb0ELb0ELb0ELb0ELb0ELi2ELi2ELi4ELi2ELb1EEENS1_24CollectiveEpilogueBwdGQAISB_fSE_Li256ELb0ELb0EEENS1_19SingleTileSchedulerILb0ELb0ELb0ELi128EEEEEEEEEvNT_6ParamsE:
	.zero		1160


//--------------------- .nv.constant0._ZN7cutlass13device_kernelIN5flash19enable_sm80_to_sm89INS1_16FlashAttnBwdSm80INS1_25CollectiveMainloopBwdSm80ILi2ELi1EN4cute5tupleIJNS5_1CILi64EEENS7_ILi128EEENS7_ILi96EEEEEENS_10bfloat16_tEfNS_4arch4Sm80ELb0ELb0ELb0ELb0ELb1ELb0ELb0ELb0ELi2ELi2ELi4ELi2ELb1EEENS1_24CollectiveEpilogueBwdGQAISB_fSE_Li256ELb0ELb1EEENS1_19SingleTileSchedulerILb0ELb0ELb0ELi128EEEEEEEEEvNT_6ParamsE --------------------------
	.section	.nv.constant0._ZN7cutlass13device_kernelIN5flash19enable_sm80_to_sm89INS1_16FlashAttnBwdSm80INS1_25CollectiveMainloopBwdSm80ILi2ELi1EN4cute5tupleIJNS5_1CILi64EEENS7_ILi128EEENS7_ILi96EEEEEENS_10bfloat16_tEfNS_4arch4Sm80ELb0ELb0ELb0ELb0ELb1ELb0ELb0ELb0ELi2ELi2ELi4ELi2ELb1EEENS1_24CollectiveEpilogueBwdGQAISB_fSE_Li256ELb0ELb1EEENS1_19SingleTileSchedulerILb0ELb0ELb0ELi128EEEEEEEEEvNT_6ParamsE,"a",@progbits
	.sectionflags	@""
	.align	4
.nv.constant0._ZN7cutlass13device_kernelIN5flash19enable_sm80_to_sm89INS1_16FlashAttnBwdSm80INS1_25CollectiveMainloopBwdSm80ILi2ELi1EN4cute5tupleIJNS5_1CILi64EEENS7_ILi128EEENS7_ILi96EEEEEENS_10bfloat16_tEfNS_4arch4Sm80ELb0ELb0ELb0ELb0ELb1ELb0ELb0ELb0ELi2ELi2ELi4ELi2ELb1EEENS1_24CollectiveEpilogueBwdGQAISB_fSE_Li256ELb0ELb1EEENS1_19SingleTileSchedulerILb0ELb0ELb0ELi128EEEEEEEEEvNT_6ParamsE:
	.zero		1160


//--------------------- .nv.constant0._ZN7cutlass13device_kernelIN5flash19enable_sm80_to_sm89INS1_16FlashAttnBwdSm80INS1_25CollectiveMainloopBwdSm80ILi2ELi1EN4cute5tupleIJNS5_1CILi64EEENS7_ILi128EEENS7_ILi96EEEEEENS_10bfloat16_tEfNS_4arch4Sm80ELb0ELb0ELb0ELb1ELb0ELb0ELb0ELb0ELi2ELi2ELi4ELi2ELb1EEENS1_21CollectiveEpilogueBwdISB_SC_SE_Li256ELb1ELb0ELi2EEENS1_19SingleTileSchedulerILb1ELb0ELb0ELi128EEEEEEEEEvNT_6ParamsE --------------------------
	.section	.nv.constant0._ZN7cutlass13device_kernelIN5flash19enable_sm80_to_sm89INS1_16FlashAttnBwdSm80INS1_25CollectiveMainloopBwdSm80ILi2ELi1EN4cute5tupleIJNS5_1CILi64EEENS7_ILi128EEENS7_ILi96EEEEEENS_10bfloat16_tEfNS_4arch4Sm80ELb0ELb0ELb0ELb1ELb0ELb0ELb0ELb0ELi2ELi2ELi4ELi2ELb1EEENS1_21CollectiveEpilogueBwdISB_SC_SE_Li256ELb1ELb0ELi2EEENS1_19SingleTileSchedulerILb1ELb0ELb0ELi128EEEEEEEEEvNT_6ParamsE,"a",@progbits
	.sectionflags	@""
	.align	4
.nv.constant0._ZN7cutlass13device_kernelIN5flash19enable_sm80_to_sm89INS1_16FlashAttnBwdSm80INS1_25CollectiveMainloopBwdSm80ILi2ELi1EN4cute5tupleIJNS5_1CILi64EEENS7_ILi128EEENS7_ILi96EEEEEENS_10bfloat16_tEfNS_4arch4Sm80ELb0ELb0ELb0ELb1ELb0ELb0ELb0ELb0ELi2ELi2ELi4ELi2ELb1EEENS1_21CollectiveEpilogueBwdISB_SC_SE_Li256ELb1ELb0ELi2EEENS1_19SingleTileSchedulerILb1ELb0ELb0ELi128EEEEEEEEEvNT_6ParamsE:
	.zero		1152


//--------------------- .nv.constant0._ZN7cutlass13device_kernelIN5flash19enable_sm80_to_sm89INS1_16FlashAttnBwdSm80INS1_25CollectiveMainloopBwdSm80ILi2ELi1EN4cute5tupleIJNS5_1CILi64EEENS7_ILi128EEENS7_ILi96EEEEEENS_10bfloat16_tEfNS_4arch4Sm80ELb0ELb0ELb0ELb1ELb1ELb0ELb0ELb0ELi2ELi2ELi4ELi2ELb1EEENS1_21CollectiveEpilogueBwdISB_SC_SE_Li256ELb1ELb0ELi2EEENS1_19SingleTileSchedulerILb1ELb0ELb0ELi128EEEEEEEEEvNT_6ParamsE --------------------------
	.section	.nv.constant0._ZN7cutlass13device_kernelIN5flash19enable_sm80_to_sm89INS1_16FlashAttnBwdSm80INS1_25CollectiveMainloopBwdSm80ILi2ELi1EN4cute5tupleIJNS5_1CILi64EEENS7_ILi128EEENS7_ILi96EEEEEENS_10bfloat16_tEfNS_4arch4Sm80ELb0ELb0ELb0ELb1ELb1ELb0ELb0ELb0ELi2ELi2ELi4ELi2ELb1EEENS1_21CollectiveEpilogueBwdISB_SC_SE_Li256ELb1ELb0ELi2EEENS1_19SingleTileSchedulerILb1ELb0ELb0ELi128EEEEEEEEEvNT_6ParamsE,"a",@progbits
	.sectionflags	@""
	.align	4
.nv.constant0._ZN7cutlass13device_kernelIN5flash19enable_sm80_to_sm89INS1_16FlashAttnBwdSm80INS1_25CollectiveMainloopBwdSm80ILi2ELi1EN4cute5tupleIJNS5_1CILi64EEENS7_ILi128EEENS7_ILi96EEEEEENS_10bfloat16_tEfNS_4arch4Sm80ELb0ELb0ELb0ELb1ELb1ELb0ELb0ELb0ELi2ELi2ELi4ELi2ELb1EEENS1_21CollectiveEpilogueBwdISB_SC_SE_Li256ELb1ELb0ELi2EEENS1_19SingleTileSchedulerILb1ELb0ELb0ELi128EEEEEEEEEvNT_6ParamsE:
	.zero		1152


//--------------------- .nv.constant0._ZN7cutlass13device_kernelIN5flash19enable_sm80_to_sm89INS1_16FlashAttnBwdSm80INS1_25CollectiveMainloopBwdSm80ILi2ELi1EN4cute5tupleIJNS5_1CILi64EEENS7_ILi128EEENS7_ILi96EEEEEENS_10bfloat16_tEfNS_4arch4Sm80ELb0ELb0ELb0ELb1ELb0ELb0ELb0ELb0ELi2ELi2ELi4ELi2ELb1EEENS1_24CollectiveEpilogueBwdGQAISB_fSE_Li256ELb1ELb0EEENS1_19SingleTileSchedulerILb1ELb0ELb0ELi128EEEEEEEEEvNT_6ParamsE --------------------------
	.section	.nv.constant0._ZN7cutlass13device_kernelIN5flash19enable_sm80_to_sm89INS1_16FlashAttnBwdSm80INS1_25CollectiveMainloopBwdSm80ILi2ELi1EN4cute5tupleIJNS5_1CILi64EEENS7_ILi128EEENS7_ILi96EEEEEENS_10bfloat16_tEfNS_4arch4Sm80ELb0ELb0ELb0ELb1ELb0ELb0ELb0ELb0ELi2ELi2ELi4ELi2ELb1EEENS1_24CollectiveEpilogueBwdGQAISB_fSE_Li256ELb1ELb0EEENS1_19SingleTileSchedulerILb1ELb0ELb0ELi128EEEEEEEEEvNT_6ParamsE,"a",@progbits
	.sectionflags	@""
	.align	4
.nv.constant0._ZN7cutlass13device_kernelIN5flash19enable_sm80_to_sm89INS1_16FlashAttnBwdSm80INS1_25CollectiveMainloopBwdSm80ILi2ELi1EN4cute5tupleIJNS5_1CILi64EEENS7_ILi128EEENS7_ILi96EEEEEENS_10bfloat16_tEfNS_4arch4Sm80ELb0ELb0ELb0ELb1ELb0ELb0ELb0ELb0ELi2ELi2ELi4ELi2ELb1EEENS1_24CollectiveEpilogueBwdGQAISB_fSE_Li256ELb1ELb0EEENS1_19SingleTileSchedulerILb1ELb0ELb0ELi128EEEEEEEEEvNT_6ParamsE:
	.zero		1160


//--------------------- .nv.constant0._ZN7cutlass13device_kernelIN5flash19enable_sm80_to_sm89INS1_16FlashAttnBwdSm80INS1_25CollectiveMainloopBwdSm80ILi2ELi1EN4cute5tupleIJNS5_1CILi64EEENS7_ILi128EEENS7_ILi96EEEEEENS_10bfloat16_tEfNS_4arch4Sm80ELb0ELb0ELb0ELb1ELb1ELb0ELb0ELb0ELi2ELi2ELi4ELi2ELb1EEENS1_24CollectiveEpilogueBwdGQAISB_fSE_Li256ELb1ELb1EEENS1_19SingleTileSchedulerILb1ELb0ELb0ELi128EEEEEEEEEvNT_6ParamsE --------------------------
	.section	.nv.constant0._ZN7cutlass13device_kernelIN5flash19enable_sm80_to_sm89INS1_16FlashAttnBwdSm80INS1_25CollectiveMainloopBwdSm80ILi2ELi1EN4cute5tupleIJNS5_1CILi64EEENS7_ILi128EEENS7_ILi96EEEEEENS_10bfloat16_tEfNS_4arch4Sm80ELb0ELb0ELb0ELb1ELb1ELb0ELb0ELb0ELi2ELi2ELi4ELi2ELb1EEENS1_24CollectiveEpilogueBwdGQAISB_fSE_Li256ELb1ELb1EEENS1_19SingleTileSchedulerILb1ELb0ELb0ELi128EEEEEEEEEvNT_6ParamsE,"a",@progbits
	.sectionflags	@""
	.align	4
.nv.constant0._ZN7cutlass13device_kernelIN5flash19enable_sm80_to_sm89INS1_16FlashAttnBwdSm80INS1_25CollectiveMainloopBwdSm80ILi2ELi1EN4cute5tupleIJNS5_1CILi64EEENS7_ILi128EEENS7_ILi96EEEEEENS_10bfloat16_tEfNS_4arch4Sm80ELb0ELb0ELb0ELb1ELb1ELb0ELb0ELb0ELi2ELi2ELi4ELi2ELb1EEENS1_24CollectiveEpilogueBwdGQAISB_fSE_Li256ELb1ELb1EEENS1_19SingleTileSchedulerILb1ELb0ELb0ELi128EEEEEEEEEvNT_6ParamsE:
	.zero		1160


//--------------------- .nv.constant0._ZN7cutlass13device_kernelIN5flash19enable_sm80_to_sm89INS1_16FlashAttnBwdSm80INS1_25CollectiveMainloopBwdSm80ILi2ELi1EN4cute5tupleIJNS5_1CILi64EEENS7_ILi128EEENS7_ILi96EEEEEENS_10bfloat16_tEfNS_4arch4Sm80ELb0ELb1ELb0ELb0ELb0ELb0ELb0ELb0ELi2ELi2ELi4ELi2ELb1EEENS1_21CollectiveEpilogueBwdISB_SC_SE_Li256ELb0ELb0ELi2EEENS1_19SingleTileSchedulerILb0ELb0ELb0ELi128EEEEEEEEEvNT_6ParamsE --------------------------
	.section	.nv.constant0._ZN7cutlass13device_kernelIN5flash19enable_sm80_to_sm89INS1_16FlashAttnBwdSm80INS1_25CollectiveMainloopBwdSm80ILi2ELi1EN4cute5tupleIJNS5_1CILi64EEENS7_ILi128EEENS7_ILi96EEEEEENS_10bfloat16_tEfNS_4arch4Sm80ELb0ELb1ELb0ELb0ELb0ELb0ELb0ELb0ELi2ELi2ELi4ELi2ELb1EEENS1_21CollectiveEpilogueBwdISB_SC_SE_Li256ELb0ELb0ELi2EEENS1_19SingleTileSchedulerILb0ELb0ELb0ELi128EEEEEEEEEvNT_6ParamsE,"a",@progbits
	.sectionflags	@""
	.align	4
.nv.constant0._ZN7cutlass13device_kernelIN5flash19enable_sm80_to_sm89INS1_16FlashAttnBwdSm80INS1_25CollectiveMainloopBwdSm80ILi2ELi1EN4cute5tupleIJNS5_1CILi64EEENS7_ILi128EEENS7_ILi96EEEEEENS_10bfloat16_tEfNS_4arch4Sm80ELb0ELb1ELb0ELb0ELb0ELb0ELb0ELb0ELi2ELi2ELi4ELi2ELb1EEENS1_21CollectiveEpilogueBwdISB_SC_SE_Li256ELb0ELb0ELi2EEENS1_19SingleTileSchedulerILb0ELb0ELb0ELi128EEEEEEEEEvNT_6ParamsE:
	.zero		1152


//--------------------- .nv.constant0._ZN7cutlass13device_kernelIN5flash19enable_sm80_to_sm89INS1_16FlashAttnBwdSm80INS1_25CollectiveMainloopBwdSm80ILi2ELi1EN4cute5tupleIJNS5_1CILi64EEENS7_ILi128EEENS7_ILi96EEEEEENS_10bfloat16_tEfNS_4arch4Sm80ELb0ELb1ELb0ELb0ELb1ELb0ELb0ELb0ELi2ELi2ELi4ELi2ELb1EEENS1_21CollectiveEpilogueBwdISB_SC_SE_Li256ELb0ELb0ELi2EEENS1_19SingleTileSchedulerILb0ELb0ELb0ELi128EEEEEEEEEvNT_6ParamsE --------------------------
	.section	.nv.constant0._ZN7cutlass13device_kernelIN5flash19enable_sm80_to_sm89INS1_16FlashAttnBwdSm80INS1_25CollectiveMainloopBwdSm80ILi2ELi1EN4cute5tupleIJNS5_1CILi64EEENS7_ILi128EEENS7_ILi96EEEEEENS_10bfloat16_tEfNS_4arch4Sm80ELb0ELb1ELb0ELb0ELb1ELb0ELb0ELb0ELi2ELi2ELi4ELi2ELb1EEENS1_21CollectiveEpilogueBwdISB_SC_SE_Li256ELb0ELb0ELi2EEENS1_19SingleTileSchedulerILb0ELb0ELb0ELi128EEEEEEEEEvNT_6ParamsE,"a",@progbits
	.sectionflags	@""
	.align	4
.nv.constant0._ZN7cutlass13device_kernelIN5flash19enable_sm80_to_sm89INS1_16FlashAttnBwdSm80INS1_25CollectiveMainloopBwdSm80ILi2ELi1EN4cute5tupleIJNS5_1CILi64EEENS7_ILi128EEENS7_ILi96EEEEEENS_10bfloat16_tEfNS_4arch4Sm80ELb0ELb1ELb0ELb0ELb1ELb0ELb0ELb0ELi2ELi2ELi4ELi2ELb1EEENS1_21CollectiveEpilogueBwdISB_SC_SE_Li256ELb0ELb0ELi2EEENS1_19SingleTileSchedulerILb0ELb0ELb0ELi128EEEEEEEEEvNT_6ParamsE:
	.zero		1152


//--------------------- .nv.constant0._ZN7cutlass13device_kernelIN5flash19enable_sm80_to_sm89INS1_16FlashAttnBwdSm80INS1_25CollectiveMainloopBwdSm80ILi2ELi1EN4cute5tupleIJNS5_1CILi64EEENS7_ILi128EEENS7_ILi96EEEEEENS_10bfloat16_tEfNS_4arch4Sm80ELb0ELb1ELb0ELb0ELb0ELb0ELb0ELb0ELi2ELi2ELi4ELi2ELb1EEENS1_24CollectiveEpilogueBwdGQAISB_fSE_Li256ELb0ELb0EEENS1_19SingleTileSchedulerILb0ELb0ELb0ELi128EEEEEEEEEvNT_6ParamsE --------------------------
	.section	.nv.constant0._ZN7cutlass13device_kernelIN5flash19enable_sm80_to_sm89INS1_16FlashAttnBwdSm80INS1_25CollectiveMainloopBwdSm80ILi2ELi1EN4cute5tupleIJNS5_1CILi64EEENS7_ILi128EEENS7_ILi96EEEEEENS_10bfloat16_tEfNS_4arch4Sm80ELb0ELb1ELb0ELb0ELb0ELb0ELb0ELb0ELi2ELi2ELi4ELi2ELb1EEENS1_24CollectiveEpilogueBwdGQAISB_fSE_Li256ELb0ELb0EEENS1_19SingleTileSchedulerILb0ELb0ELb0ELi128EEEEEEEEEvNT_6ParamsE,"a",@progbits
	.sectionflags	@""
	.align	4
.nv.constant0._ZN7cutlass13device_kernelIN5flash19enable_sm80_to_sm89INS1_16FlashAttnBwdSm80INS1_25CollectiveMainloopBwdSm80ILi2ELi1EN4cute5tupleIJNS5_1CILi64EEENS7_ILi128EEENS7_ILi96EEEEEENS_10bfloat16_tEfNS_4arch4Sm80ELb0ELb1ELb0ELb0ELb0ELb0ELb0ELb0ELi2ELi2ELi4ELi2ELb1EEENS1_24CollectiveEpilogueBwdGQAISB_fSE_Li256ELb0ELb0EEENS1_19SingleTileSchedulerILb0ELb0ELb0ELi128EEEEEEEEEvNT_6ParamsE:
	.zero		1160


//--------------------- .nv.constant0._ZN7cutlass13device_kernelIN5flash19enable_sm80_to_sm89INS1_16FlashAttnBwdSm80INS1_25CollectiveMainloopBwdSm80ILi2ELi1EN4cute5tupleIJNS5_1CILi64EEENS7_ILi128EEENS7_ILi96EEEEEENS_10bfloat16_tEfNS_4arch4Sm80ELb0ELb1ELb0ELb0ELb1ELb0ELb0ELb0ELi2ELi2ELi4ELi2ELb1EEENS1_24CollectiveEpilogueBwdGQAISB_fSE_Li256ELb0ELb1EEENS1_19SingleTileSchedulerILb0ELb0ELb0ELi128EEEEEEEEEvNT_6ParamsE --------------------------
	.section	.nv.constant0._ZN7cutlass13device_kernelIN5flash19enable_sm80_to_sm89INS1_16FlashAttnBwdSm80INS1_25CollectiveMainloopBwdSm80ILi2ELi1EN4cute5tupleIJNS5_1CILi64EEENS7_ILi128EEENS7_ILi96EEEEEENS_10bfloat16_tEfNS_4arch4Sm80ELb0ELb1ELb0ELb0ELb1ELb0ELb0ELb0ELi2ELi2ELi4ELi2ELb1EEENS1_24CollectiveEpilogueBwdGQAISB_fSE_Li256ELb0ELb1EEENS1_19SingleTileSchedulerILb0ELb0ELb0ELi128EEEEEEEEEvNT_6ParamsE,"a",@progbits
	.sectionflags	@""
	.align	4
.nv.constant0._ZN7cutlass13device_kernelIN5flash19enable_sm80_to_sm89INS1_16FlashAttnBwdSm80INS1_25CollectiveMainloopBwdSm80ILi2ELi1EN4cute5tupleIJNS5_1CILi64EEENS7_ILi128EEENS7_ILi96EEEEEENS_10bfloat16_tEfNS_4arch4Sm80ELb0ELb1ELb0ELb0ELb1ELb0ELb0ELb0ELi2ELi2ELi4ELi2ELb1EEENS1_24CollectiveEpilogueBwdGQAISB_fSE_Li256ELb0ELb1EEENS1_19SingleTileSchedulerILb0ELb0ELb0ELi128EEEEEEEEEvNT_6ParamsE:
	.zero		1160


//--------------------- .nv.constant0._ZN7cutlass13device_kernelIN5flash19enable_sm80_to_sm89INS1_16FlashAttnBwdSm80INS1_25CollectiveMainloopBwdSm80ILi2ELi1EN4cute5tupleIJNS5_1CILi64EEENS7_ILi128EEENS7_ILi96EEEEEENS_10bfloat16_tEfNS_4arch4Sm80ELb0ELb1ELb0ELb1ELb0ELb0ELb0ELb0ELi2ELi2ELi4ELi2ELb1EEENS1_21CollectiveEpilogueBwdISB_SC_SE_Li256ELb1ELb0ELi2EEENS1_19SingleTileSchedulerILb1ELb0ELb0ELi128EEEEEEEEEvNT_6ParamsE --------------------------
	.section	.nv.constant0._ZN7cutlass13device_kernelIN5flash19enable_sm80_to_sm89INS1_16FlashAttnBwdSm80INS1_25CollectiveMainloopBwdSm80ILi2ELi1EN4cute5tupleIJNS5_1CILi64EEENS7_ILi128EEENS7_ILi96EEEEEENS_10bfloat16_tEfNS_4arch4Sm80ELb0ELb1ELb0ELb1ELb0ELb0ELb0ELb0ELi2ELi2ELi4ELi2ELb1EEENS1_21CollectiveEpilogueBwdISB_SC_SE_Li256ELb1ELb0ELi2EEENS1_19SingleTileSchedulerILb1ELb0ELb0ELi128EEEEEEEEEvNT_6ParamsE,"a",@progbits
	.sectionflags	@""
	.align	4
.nv.constant0._ZN7cutlass13device_kernelIN5flash19enable_sm80_to_sm89INS1_16FlashAttnBwdSm80INS1_25CollectiveMainloopBwdSm80ILi2ELi1EN4cute5tupleIJNS5_1CILi64EEENS7_ILi128EEENS7_ILi96EEEEEENS_10bfloat16_tEfNS_4arch4Sm80ELb0ELb1ELb0ELb1ELb0ELb0ELb0ELb0ELi2ELi2ELi4ELi2ELb1EEENS1_21CollectiveEpilogueBwdISB_SC_SE_Li256ELb1ELb0ELi2EEENS1_19SingleTileSchedulerILb1ELb0ELb0ELi128EEEEEEEEEvNT_6ParamsE:
	.zero		1152


//--------------------- .nv.constant0._ZN7cutlass13device_kernelIN5flash19enable_sm80_to_sm89INS1_16FlashAttnBwdSm80INS1_25CollectiveMainloopBwdSm80ILi2ELi1EN4cute5tupleIJNS5_1CILi64EEENS7_ILi128EEENS7_ILi96EEEEEENS_10bfloat16_tEfNS_4arch4Sm80ELb0ELb1ELb0ELb1ELb1ELb0ELb0ELb0ELi2ELi2ELi4ELi2ELb1EEENS1_21CollectiveEpilogueBwdISB_SC_SE_Li256ELb1ELb0ELi2EEENS1_19SingleTileSchedulerILb1ELb0ELb0ELi128EEEEEEEEEvNT_6ParamsE --------------------------
	.section	.nv.constant0._ZN7cutlass13device_kernelIN5flash19enable_sm80_to_sm89INS1_16FlashAttnBwdSm80INS1_25CollectiveMainloopBwdSm80ILi2ELi1EN4cute5tupleIJNS5_1CILi64EEENS7_ILi128EEENS7_ILi96EEEEEENS_10bfloat16_tEfNS_4arch4Sm80ELb0ELb1ELb0ELb1ELb1ELb0ELb0ELb0ELi2ELi2ELi4ELi2ELb1EEENS1_21CollectiveEpilogueBwdISB_SC_SE_Li256ELb1ELb0ELi2EEENS1_19SingleTileSchedulerILb1ELb0ELb0ELi128EEEEEEEEEvNT_6ParamsE,"a",@progbits
	.sectionflags	@""
	.align	4
.nv.constant0._ZN7cutlass13device_kernelIN5flash19enable_sm80_to_sm89INS1_16FlashAttnBwdSm80INS1_25CollectiveMainloopBwdSm80ILi2ELi1EN4cute5tupleIJNS5_1CILi64EEENS7_ILi128EEENS7_ILi96EEEEEENS_10bfloat16_tEfNS_4arch4Sm80ELb0ELb1ELb0ELb1ELb1ELb0ELb0ELb0ELi2ELi2ELi4ELi2ELb1EEENS1_21CollectiveEpilogueBwdISB_SC_SE_Li256ELb1ELb0ELi2EEENS1_19SingleTileSchedulerILb1ELb0ELb0ELi128EEEEEEEEEvNT_6ParamsE:
	.zero		1152


//--------------------- .nv.constant0._ZN7cutlass13device_kernelIN5flash19enable_sm80_to_sm89INS1_16FlashAttnBwdSm80INS1_25CollectiveMainloopBwdSm80ILi2ELi1EN4cute5tupleIJNS5_1CILi64EEENS7_ILi128EEENS7_ILi96EEEEEENS_10bfloat16_tEfNS_4arch4Sm80ELb0ELb1ELb0ELb1ELb0ELb0ELb0ELb0ELi2ELi2ELi4ELi2ELb1EEENS1_24CollectiveEpilogueBwdGQAISB_fSE_Li256ELb1ELb0EEENS1_19SingleTileSchedulerILb1ELb0ELb0ELi128EEEEEEEEEvNT_6ParamsE --------------------------
	.section	.nv.constant0._ZN7cutlass13device_kernelIN5flash19enable_sm80_to_sm89INS1_16FlashAttnBwdSm80INS1_25CollectiveMainloopBwdSm80ILi2ELi1EN4cute5tupleIJNS5_1CILi64EEENS7_ILi128EEENS7_ILi96EEEEEENS_10bfloat16_tEfNS_4arch4Sm80ELb0ELb1ELb0ELb1ELb0ELb0ELb0ELb0ELi2ELi2ELi4ELi2ELb1EEENS1_24CollectiveEpilogueBwdGQAISB_fSE_Li256ELb1ELb0EEENS1_19SingleTileSchedulerILb1ELb0ELb0ELi128EEEEEEEEEvNT_6ParamsE,"a",@progbits
	.sectionflags	@""
	.align	4
.nv.constant0._ZN7cutlass13device_kernelIN5flash19enable_sm80_to_sm89INS1_16FlashAttnBwdSm80INS1_25CollectiveMainloopBwdSm80ILi2ELi1EN4cute5tupleIJNS5_1CILi64EEENS7_ILi128EEENS7_ILi96EEEEEENS_10bfloat16_tEfNS_4arch4Sm80ELb0ELb1ELb0ELb1ELb0ELb0ELb0ELb0ELi2ELi2ELi4ELi2ELb1EEENS1_24CollectiveEpilogueBwdGQAISB_fSE_Li256ELb1ELb0EEENS1_19SingleTileSchedulerILb1ELb0ELb0ELi128EEEEEEEEEvNT_6ParamsE:
	.zero		1160


//--------------------- .nv.constant0._ZN7cutlass13device_kernelIN5flash19enable_sm80_to_sm89INS1_16FlashAttnBwdSm80INS1_25CollectiveMainloopBwdSm80ILi2ELi1EN4cute5tupleIJNS5_1CILi64EEENS7_ILi128EEENS7_ILi96EEEEEENS_10bfloat16_tEfNS_4arch4Sm80ELb0ELb1ELb0ELb1ELb1ELb0ELb0ELb0ELi2ELi2ELi4ELi2ELb1EEENS1_24CollectiveEpilogueBwdGQAISB_fSE_Li256ELb1ELb1EEENS1_19SingleTileSchedulerILb1ELb0ELb0ELi128EEEEEEEEEvNT_6ParamsE --------------------------
	.section	.nv.constant0._ZN7cutlass13device_kernelIN5flash19enable_sm80_to_sm89INS1_16FlashAttnBwdSm80INS1_25CollectiveMainloopBwdSm80ILi2ELi1EN4cute5tupleIJNS5_1CILi64EEENS7_ILi128EEENS7_ILi96EEEEEENS_10bfloat16_tEfNS_4arch4Sm80ELb0ELb1ELb0ELb1ELb1ELb0ELb0ELb0ELi2ELi2ELi4ELi2ELb1EEENS1_24CollectiveEpilogueBwdGQAISB_fSE_Li256ELb1ELb1EEENS1_19SingleTileSchedulerILb1ELb0ELb0ELi128EEEEEEEEEvNT_6ParamsE,"a",@progbits
	.sectionflags	@""
	.align	4
.nv.constant0._ZN7cutlass13device_kernelIN5flash19enable_sm80_to_sm89INS1_16FlashAttnBwdSm80INS1_25CollectiveMainloopBwdSm80ILi2ELi1EN4cute5tupleIJNS5_1CILi64EEENS7_ILi128EEENS7_ILi96EEEEEENS_10bfloat16_tEfNS_4arch4Sm80ELb0ELb1ELb0ELb1ELb1ELb0ELb0ELb0ELi2ELi2ELi4ELi2ELb1EEENS1_24CollectiveEpilogueBwdGQAISB_fSE_Li256ELb1ELb1EEENS1_19SingleTileSchedulerILb1ELb0ELb0ELi128EEEEEEEEEvNT_6ParamsE:
	.zero		1160


//--------------------- .nv.constant0._ZN7cutlass13device_kernelIN5flash19enable_sm80_to_sm89INS1_16FlashAttnBwdSm80INS1_25CollectiveMainloopBwdSm80ILi2ELi1EN4cute5tupleIJNS5_1CILi64EEENS7_ILi128EEENS7_ILi96EEEEEENS_10bfloat16_tEfNS_4arch4Sm80ELb1ELb0ELb0ELb0ELb0ELb0ELb0ELb0ELi2ELi2ELi4ELi2ELb1EEENS1_21CollectiveEpilogueBwdISB_SC_SE_Li256ELb0ELb0ELi2EEENS1_25SingleTileBwdLPTSchedulerILb0ELi128ELb0EEEEEEEEEvNT_6ParamsE --------------------------
	.section	.nv.constant0._ZN7cutlass13device_kernelIN5flash19enable_sm80_to_sm89INS1_16FlashAttnBwdSm80INS1_25CollectiveMainloopBwdSm80ILi2ELi1EN4cute5tupleIJNS5_1CILi64EEENS7_ILi128EEENS7_ILi96EEEEEENS_10bfloat16_tEfNS_4arch4Sm80ELb1ELb0ELb0ELb0ELb0ELb0ELb0ELb0ELi2ELi2ELi4ELi2ELb1EEENS1_21CollectiveEpilogueBwdISB_SC_SE_Li256ELb0ELb0ELi2EEENS1_25SingleTileBwdLPTSchedulerILb0ELi128ELb0EEEEEEEEEvNT_6ParamsE,"a",@progbits
	.sectionflags	@""
	.align	4
.nv.constant0._ZN7cutlass13device_kernelIN5flash19enable_sm80_to_sm89INS1_16FlashAttnBwdSm80INS1_25CollectiveMainloopBwdSm80ILi2ELi1EN4cute5tupleIJNS5_1CILi64EEENS7_ILi128EEENS7_ILi96EEEEEENS_10bfloat16_tEfNS_4arch4Sm80ELb1ELb0ELb0ELb0ELb0ELb0ELb0ELb0ELi2ELi2ELi4ELi2ELb1EEENS1_21CollectiveEpilogueBwdISB_SC_SE_Li256ELb0ELb0ELi2EEENS1_25SingleTileBwdLPTSchedulerILb0ELi128ELb0EEEEEEEEEvNT_6ParamsE:
	.zero		1176


//--------------------- .nv.constant0._ZN7cutlass13device_kernelIN5flash19enable_sm80_to_sm89INS1_16FlashAttnBwdSm80INS1_25CollectiveMainloopBwdSm80ILi2ELi1EN4cute5tupleIJNS5_1CILi64EEENS7_ILi128EEENS7_ILi96EEEEEENS_10bfloat16_tEfNS_4arch4Sm80ELb1ELb0ELb0ELb0ELb1ELb0ELb0ELb0ELi2ELi2ELi4ELi2ELb1EEENS1_21CollectiveEpilogueBwdISB_SC_SE_Li256ELb0ELb0ELi2EEENS1_25SingleTileBwdLPTSchedulerILb0ELi128ELb1EEEEEEEEEvNT_6ParamsE --------------------------
	.section	.nv.constant0._ZN7cutlass13device_kernelIN5flash19enable_sm80_to_sm89INS1_16FlashAttnBwdSm80INS1_25CollectiveMainloopBwdSm80ILi2ELi1EN4cute5tupleIJNS5_1CILi64EEENS7_ILi128EEENS7_ILi96EEEEEENS_10bfloat16_tEfNS_4arch4Sm80ELb1ELb0ELb0ELb0ELb1ELb0ELb0ELb0ELi2ELi2ELi4ELi2ELb1EEENS1_21CollectiveEpilogueBwdISB_SC_SE_Li256ELb0ELb0ELi2EEENS1_25SingleTileBwdLPTSchedulerILb0ELi128ELb1EEEEEEEEEvNT_6ParamsE,"a",@progbits
	.sectionflags	@""
	.align	4
.nv.constant0._ZN7cutlass13device_kernelIN5flash19enable_sm80_to_sm89INS1_16FlashAttnBwdSm80INS1_25CollectiveMainloopBwdSm80ILi2ELi1EN4cute5tupleIJNS5_1CILi64EEENS7_ILi128EEENS7_ILi96EEEEEENS_10bfloat16_tEfNS_4arch4Sm80ELb1ELb0ELb0ELb0ELb1ELb0ELb0ELb0ELi2ELi2ELi4ELi2ELb1EEENS1_21CollectiveEpilogueBwdISB_SC_SE_Li256ELb0ELb0ELi2EEENS1_25SingleTileBwdLPTSchedulerILb0ELi128ELb1EEEEEEEEEvNT_6ParamsE:
	.zero		1176


//--------------------- .nv.constant0._ZN7cutlass13device_kernelIN5flash19enable_sm80_to_sm89INS1_16FlashAttnBwdSm80INS1_25CollectiveMainloopBwdSm80ILi2ELi1EN4cute5tupleIJNS5_1CILi64EEENS7_ILi128EEENS7_ILi96EEEEEENS_10bfloat16_tEfNS_4arch4Sm80ELb1ELb0ELb0ELb0ELb0ELb0ELb0ELb0ELi2ELi2ELi4ELi2ELb1EEENS1_24CollectiveEpilogueBwdGQAISB_fSE_Li256ELb0ELb0EEENS1_25SingleTileBwdLPTSchedulerILb0ELi128ELb0EEEEEEEEEvNT_6ParamsE --------------------------
	.section	.nv.constant0._ZN7cutlass13device_kernelIN5flash19enable_sm80_to_sm89INS1_16FlashAttnBwdSm80INS1_25CollectiveMainloopBwdSm80ILi2ELi1EN4cute5tupleIJNS5_1CILi64EEENS7_ILi128EEENS7_ILi96EEEEEENS_10bfloat16_tEfNS_4arch4Sm80ELb1ELb0ELb0ELb0ELb0ELb0ELb0ELb0ELi2ELi2ELi4ELi2ELb1EEENS1_24CollectiveEpilogueBwdGQAISB_fSE_Li256ELb0ELb0EEENS1_25SingleTileBwdLPTSchedulerILb0ELi128ELb0EEEEEEEEEvNT_6ParamsE,"a",@progbits
	.sectionflags	@""
	.align	4
.nv.constant0._ZN7cutlass13device_kernelIN5flash19enable_sm80_to_sm89INS1_16FlashAttnBwdSm80INS1_25CollectiveMainloopBwdSm80ILi2ELi1EN4cute5tupleIJNS5_1CILi64EEENS7_ILi128EEENS7_ILi96EEEEEENS_10bfloat16_tEfNS_4arch4Sm80ELb1ELb0ELb0ELb0ELb0ELb0ELb0ELb0ELi2ELi2ELi4ELi2ELb1EEENS1_24CollectiveEpilogueBwdGQAISB_fSE_Li256ELb0ELb0EEENS1_25SingleTileBwdLPTSchedulerILb0ELi128ELb0EEEEEEEEEvNT_6ParamsE:
	.zero		1184


//--------------------- .nv.constant0._ZN7cutlass13device_kernelIN5flash19enable_sm80_to_sm89INS1_16FlashAttnBwdSm80INS1_25CollectiveMainloopBwdSm80ILi2ELi1EN4cute5tupleIJNS5_1CILi64EEENS7_ILi128EEENS7_ILi96EEEEEENS_10bfloat16_tEfNS_4arch4Sm80ELb1ELb0ELb0ELb0ELb1ELb0ELb0ELb0ELi2ELi2ELi4ELi2ELb1EEENS1_24CollectiveEpilogueBwdGQAISB_fSE_Li256ELb0ELb1EEENS1_25SingleTileBwdLPTSchedulerILb0ELi128ELb1EEEEEEEEEvNT_6ParamsE --------------------------
	.section	.nv.constant0._ZN7cutlass13device_kernelIN5flash19enable_sm80_to_sm89INS1_16FlashAttnBwdSm80INS1_25CollectiveMainloopBwdSm80ILi2ELi1EN4cute5tupleIJNS5_1CILi64EEENS7_ILi128EEENS7_ILi96EEEEEENS_10bfloat16_tEfNS_4arch4Sm80ELb1ELb0ELb0ELb0ELb1ELb0ELb0ELb0ELi2ELi2ELi4ELi2ELb1EEENS1_24CollectiveEpilogueBwdGQAISB_fSE_Li256ELb0ELb1EEENS1_25SingleTileBwdLPTSchedulerILb0ELi128ELb1EEEEEEEEEvNT_6ParamsE,"a",@progbits
	.sectionflags	@""
	.align	4
.nv.constant0._ZN7cutlass13device_kernelIN5flash19enable_sm80_to_sm89INS1_16FlashAttnBwdSm80INS1_25CollectiveMainloopBwdSm80ILi2ELi1EN4cute5tupleIJNS5_1CILi64EEENS7_ILi128EEENS7_ILi96EEEEEENS_10bfloat16_tEfNS_4arch4Sm80ELb1ELb0ELb0ELb0ELb1ELb0ELb0ELb0ELi2ELi2ELi4ELi2ELb1EEENS1_24CollectiveEpilogueBwdGQAISB_fSE_Li256ELb0ELb1EEENS1_25SingleTileBwdLPTSchedulerILb0ELi128ELb1EEEEEEEEEvNT_6ParamsE:
	.zero		1184


//--------------------- .nv.constant0._ZN7cutlass13device_kernelIN5flash19enable_sm80_to_sm89INS1_16FlashAttnBwdSm80INS1_25CollectiveMainloopBwdSm80ILi2ELi1EN4cute5tupleIJNS5_1CILi64EEENS7_ILi128EEENS7_ILi96EEEEEENS_10bfloat16_tEfNS_4arch4Sm80ELb1ELb0ELb0ELb1ELb0ELb0ELb0ELb0ELi2ELi2ELi4ELi2ELb1EEENS1_21CollectiveEpilogueBwdISB_SC_SE_Li256ELb1ELb0ELi2EEENS1_25SingleTileBwdLPTSchedulerILb1ELi128ELb0EEEEEEEEEvNT_6ParamsE --------------------------
	.section	.nv.constant0._ZN7cutlass13device_kernelIN5flash19enable_sm80_to_sm89INS1_16FlashAttnBwdSm80INS1_25CollectiveMainloopBwdSm80ILi2ELi1EN4cute5tupleIJNS5_1CILi64EEENS7_ILi128EEENS7_ILi96EEEEEENS_10bfloat16_tEfNS_4arch4Sm80ELb1ELb0ELb0ELb1ELb0ELb0ELb0ELb0ELi2ELi2ELi4ELi2ELb1EEENS1_21CollectiveEpilogueBwdISB_SC_SE_Li256ELb1ELb0ELi2EEENS1_25SingleTileBwdLPTSchedulerILb1ELi128ELb0EEEEEEEEEvNT_6ParamsE,"a",@progbits
	.sectionflags	@""
	.align	4
.nv.constant0._ZN7cutlass13device_kernelIN5flash19enable_sm80_to_sm89INS1_16FlashAttnBwdSm80INS1_25CollectiveMainloopBwdSm80ILi2ELi1EN4cute5tupleIJNS5_1CILi64EEENS7_ILi128EEENS7_ILi96EEEEEENS_10bfloat16_tEfNS_4arch4Sm80ELb1ELb0ELb0ELb1ELb0ELb0ELb0ELb0ELi2ELi2ELi4ELi2ELb1EEENS1_21CollectiveEpilogueBwdISB_SC_SE_Li256ELb1ELb0ELi2EEENS1_25SingleTileBwdLPTSchedulerILb1ELi128ELb0EEEEEEEEEvNT_6ParamsE:
	.zero		1176


//--------------------- .nv.constant0._ZN7cutlass13device_kernelIN5flash19enable_sm80_to_sm89INS1_16FlashAttnBwdSm80INS1_25CollectiveMainloopBwdSm80ILi2ELi1EN4cute5tupleIJNS5_1CILi64EEENS7_ILi128EEENS7_ILi96EEEEEENS_10bfloat16_tEfNS_4arch4Sm80ELb1ELb0ELb0ELb1ELb1ELb0ELb0ELb0ELi2ELi2ELi4ELi2ELb1EEENS1_21CollectiveEpilogueBwdISB_SC_SE_Li256ELb1ELb0ELi2EEENS1_25SingleTileBwdLPTSchedulerILb1ELi128ELb1EEEEEEEEEvNT_6ParamsE --------------------------
	.section	.nv.constant0._ZN7cutlass13device_kernelIN5flash19enable_sm80_to_sm89INS1_16FlashAttnBwdSm80INS1_25CollectiveMainloopBwdSm80ILi2ELi1EN4cute5tupleIJNS5_1CILi64EEENS7_ILi128EEENS7_ILi96EEEEEENS_10bfloat16_tEfNS_4arch4Sm80ELb1ELb0ELb0ELb1ELb1ELb0ELb0ELb0ELi2ELi2ELi4ELi2ELb1EEENS1_21CollectiveEpilogueBwdISB_SC_SE_Li256ELb1ELb0ELi2EEENS1_25SingleTileBwdLPTSchedulerILb1ELi128ELb1EEEEEEEEEvNT_6ParamsE,"a",@progbits
	.sectionflags	@""
	.align	4
.nv.constant0._ZN7cutlass13device_kernelIN5flash19enable_sm80_to_sm89INS1_16FlashAttnBwdSm80INS1_25CollectiveMainloopBwdSm80ILi2ELi1EN4cute5tupleIJNS5_1CILi64EEENS7_ILi128EEENS7_ILi96EEEEEENS_10bfloat16_tEfNS_4arch4Sm80ELb1ELb0ELb0ELb1ELb1ELb0ELb0ELb0ELi2ELi2ELi4ELi2ELb1EEENS1_21CollectiveEpilogueBwdISB_SC_SE_Li256ELb1ELb0ELi2EEENS1_25SingleTileBwdLPTSchedulerILb1ELi128ELb1EEEEEEEEEvNT_6ParamsE:
	.zero		1176


//--------------------- .nv.constant0._ZN7cutlass13device_kernelIN5flash19enable_sm80_to_sm89INS1_16FlashAttnBwdSm80INS1_25CollectiveMainloopBwdSm80ILi2ELi1EN4cute5tupleIJNS5_1CILi64EEENS7_ILi128EEENS7_ILi96EEEEEENS_10bfloat16_tEfNS_4arch4Sm80ELb1ELb0ELb0ELb1ELb0ELb0ELb0ELb0ELi2ELi2ELi4ELi2ELb1EEENS1_24CollectiveEpilogueBwdGQAISB_fSE_Li256ELb1ELb0EEENS1_25SingleTileBwdLPTSchedulerILb1ELi128ELb0EEEEEEEEEvNT_6ParamsE --------------------------
	.section	.nv.constant0._ZN7cutlass13device_kernelIN5flash19enable_sm80_to_sm89INS1_16FlashAttnBwdSm80INS1_25CollectiveMainloopBwdSm80ILi2ELi1EN4cute5tupleIJNS5_1CILi64EEENS7_ILi128EEENS7_ILi96EEEEEENS_10bfloat16_tEfNS_4arch4Sm80ELb1ELb0ELb0ELb1ELb0ELb0ELb0ELb0ELi2ELi2ELi4ELi2ELb1EEENS1_24CollectiveEpilogueBwdGQAISB_fSE_Li256ELb1ELb0EEENS1_25SingleTileBwdLPTSchedulerILb1ELi128ELb0EEEEEEEEEvNT_6ParamsE,"a",@progbits
	.sectionflags	@""
	.align	4
.nv.constant0._ZN7cutlass13device_kernelIN5flash19enable_sm80_to_sm89INS1_16FlashAttnBwdSm80INS1_25CollectiveMainloopBwdSm80ILi2ELi1EN4cute5tupleIJNS5_1CILi64EEENS7_ILi128EEENS7_ILi96EEEEEENS_10bfloat16_tEfNS_4arch4Sm80ELb1ELb0ELb0ELb1ELb0ELb0ELb0ELb0ELi2ELi2ELi4ELi2ELb1EEENS1_24CollectiveEpilogueBwdGQAISB_fSE_Li256ELb1ELb0EEENS1_25SingleTileBwdLPTSchedulerILb1ELi128ELb0EEEEEEEEEvNT_6ParamsE:
	.zero		1184


//--------------------- .nv.constant0._ZN7cutlass13device_kernelIN5flash19enable_sm80_to_sm89INS1_16FlashAttnBwdSm80INS1_25CollectiveMainloopBwdSm80ILi2ELi1EN4cute5tupleIJNS5_1CILi64EEENS7_ILi128EEENS7_ILi96EEEEEENS_10bfloat16_tEfNS_4arch4Sm80ELb1ELb0ELb0ELb1ELb1ELb0ELb0ELb0ELi2ELi2ELi4ELi2ELb1EEENS1_24CollectiveEpilogueBwdGQAISB_fSE_Li256ELb1ELb1EEENS1_25SingleTileBwdLPTSchedulerILb1ELi128ELb1EEEEEEEEEvNT_6ParamsE --------------------------
	.section	.nv.constant0._ZN7cutlass13device_kernelIN5flash19enable_sm80_to_sm89INS1_16FlashAttnBwdSm80INS1_25CollectiveMainloopBwdSm80ILi2ELi1EN4cute5tupleIJNS5_1CILi64EEENS7_ILi128EEENS7_ILi96EEEEEENS_10bfloat16_tEfNS_4arch4Sm80ELb1ELb0ELb0ELb1ELb1ELb0ELb0ELb0ELi2ELi2ELi4ELi2ELb1EEENS1_24CollectiveEpilogueBwdGQAISB_fSE_Li256ELb1ELb1EEENS1_25SingleTileBwdLPTSchedulerILb1ELi128ELb1EEEEEEEEEvNT_6ParamsE,"a",@progbits
	.sectionflags	@""
	.align	4
.nv.constant0._ZN7cutlass13device_kernelIN5flash19enable_sm80_to_sm89INS1_16FlashAttnBwdSm80INS1_25CollectiveMainloopBwdSm80ILi2ELi1EN4cute5tupleIJNS5_1CILi64EEENS7_ILi128EEENS7_ILi96EEEEEENS_10bfloat16_tEfNS_4arch4Sm80ELb1ELb0ELb0ELb1ELb1ELb0ELb0ELb0ELi2ELi2ELi4ELi2ELb1EEENS1_24CollectiveEpilogueBwdGQAISB_fSE_Li256ELb1ELb1EEENS1_25SingleTileBwdLPTSchedulerILb1ELi128ELb1EEEEEEEEEvNT_6ParamsE:
	.zero		1184


//--------------------- .nv.constant0._ZN7cutlass13device_kernelIN5flash19enable_sm80_to_sm89INS1_16FlashAttnBwdSm80INS1_25CollectiveMainloopBwdSm80ILi2ELi2EN4cute5tupleIJNS5_1CILi64EEENS7_ILi128EEENS7_ILi96EEEEEENS_10bfloat16_tEfNS_4arch4Sm80ELb0ELb0ELb0ELb0ELb0ELb0ELb0ELb0ELi2ELi2ELi4ELi2ELb0EEENS1_21CollectiveEpilogueBwdISB_SC_SE_Li256ELb0ELb0ELi2EEENS1_19SingleTileSchedulerILb0ELb0ELb0ELi128EEEEEEEEEvNT_6ParamsE --------------------------
	.section	.nv.constant0._ZN7cutlass13device_kernelIN5flash19enable_sm80_to_sm89INS1_16FlashAttnBwdSm80INS1_25CollectiveMainloopBwdSm80ILi2ELi2EN4cute5tupleIJNS5_1CILi64EEENS7_ILi128EEENS7_ILi96EEEEEENS_10bfloat16_tEfNS_4arch4Sm80ELb0ELb0ELb0ELb0ELb0ELb0ELb0ELb0ELi2ELi2ELi4ELi2ELb0EEENS1_21CollectiveEpilogueBwdISB_SC_SE_Li256ELb0ELb0ELi2EEENS1_19SingleTileSchedulerILb0ELb0ELb0ELi128EEEEEEEEEvNT_6ParamsE,"a",@progbits
	.sectionflags	@""
	.align	4
.nv.constant0._ZN7cutlass13device_kernelIN5flash19enable_sm80_to_sm89INS1_16FlashAttnBwdSm80INS1_25CollectiveMainloopBwdSm80ILi2ELi2EN4cute5tupleIJNS5_1CILi64EEENS7_ILi128EEENS7_ILi96EEEEEENS_10bfloat16_tEfNS_4arch4Sm80ELb0ELb0ELb0ELb0ELb0ELb0ELb0ELb0ELi2ELi2ELi4ELi2ELb0EEENS1_21CollectiveEpilogueBwdISB_SC_SE_Li256ELb0ELb0ELi2EEENS1_19SingleTileSchedulerILb0ELb0ELb0ELi128EEEEEEEEEvNT_6ParamsE:
	.zero		1152


//--------------------- .nv.constant0._ZN7cutlass13device_kernelIN5flash19enable_sm80_to_sm89INS1_16FlashAttnBwdSm80INS1_25CollectiveMainloopBwdSm80ILi2ELi2EN4cute5tupleIJNS5_1CILi64EEENS7_ILi128EEENS7_ILi96EEEEEENS_10bfloat16_tEfNS_4arch4Sm80ELb0ELb0ELb0ELb0ELb1ELb0ELb0ELb0ELi2ELi2ELi4ELi2ELb0EEENS1_21CollectiveEpilogueBwdISB_SC_SE_Li256ELb0ELb0ELi2EEENS1_19SingleTileSchedulerILb0ELb0ELb0ELi128EEEEEEEEEvNT_6ParamsE --------------------------
	.section	.nv.constant0._ZN7cutlass13device_kernelIN5flash19enable_sm80_to_sm89INS1_16FlashAttnBwdSm80INS1_25CollectiveMainloopBwdSm80ILi2ELi2EN4cute5tupleIJNS5_1CILi64EEENS7_ILi128EEENS7_ILi96EEEEEENS_10bfloat16_tEfNS_4arch4Sm80ELb0ELb0ELb0ELb0ELb1ELb0ELb0ELb0ELi2ELi2ELi4ELi2ELb0EEENS1_21CollectiveEpilogueBwdISB_SC_SE_Li256ELb0ELb0ELi2EEENS1_19SingleTileSchedulerILb0ELb0ELb0ELi128EEEEEEEEEvNT_6ParamsE,"a",@progbits
	.sectionflags	@""
	.align	4
.nv.constant0._ZN7cutlass13device_kernelIN5flash19enable_sm80_to_sm89INS1_16FlashAttnBwdSm80INS1_25CollectiveMainloopBwdSm80ILi2ELi2EN4cute5tupleIJNS5_1CILi64EEENS7_ILi128EEENS7_ILi96EEEEEENS_10bfloat16_tEfNS_4arch4Sm80ELb0ELb0ELb0ELb0ELb1ELb0ELb0ELb0ELi2ELi2ELi4ELi2ELb0EEENS1_21CollectiveEpilogueBwdISB_SC_SE_Li256ELb0ELb0ELi2EEENS1_19SingleTileSchedulerILb0ELb0ELb0ELi128EEEEEEEEEvNT_6ParamsE:
	.zero		1152


//--------------------- .nv.constant0._ZN7cutlass13device_kernelIN5flash19enable_sm80_to_sm89INS1_16FlashAttnBwdSm80INS1_25CollectiveMainloopBwdSm80ILi2ELi2EN4cute5tupleIJNS5_1CILi64EEENS7_ILi128EEENS7_ILi96EEEEEENS_10bfloat16_tEfNS_4arch4Sm80ELb0ELb0ELb0ELb0ELb0ELb0ELb0ELb0ELi2ELi2ELi4ELi2ELb0EEENS1_24CollectiveEpilogueBwdGQAISB_fSE_Li256ELb0ELb0EEENS1_19SingleTileSchedulerILb0ELb0ELb0ELi128EEEEEEEEEvNT_6ParamsE --------------------------
	.section	.nv.constant0._ZN7cutlass13device_kernelIN5flash19enable_sm80_to_sm89INS1_16FlashAttnBwdSm80INS1_25CollectiveMainloopBwdSm80ILi2ELi2EN4cute5tupleIJNS5_1CILi64EEENS7_ILi128EEENS7_ILi96EEEEEENS_10bfloat16_tEfNS_4arch4Sm80ELb0ELb0ELb0ELb0ELb0ELb0ELb0ELb0ELi2ELi2ELi4ELi2ELb0EEENS1_24CollectiveEpilogueBwdGQAISB_fSE_Li256ELb0ELb0EEENS1_19SingleTileSchedulerILb0ELb0ELb0ELi128EEEEEEEEEvNT_6ParamsE,"a",@progbits
	.sectionflags	@""
	.align	4
.nv.constant0._ZN7cutlass13device_kernelIN5flash19enable_sm80_to_sm89INS1_16FlashAttnBwdSm80INS1_25CollectiveMainloopBwdSm80ILi2ELi2EN4cute5tupleIJNS5_1CILi64EEENS7_ILi128EEENS7_ILi96EEEEEENS_10bfloat16_tEfNS_4arch4Sm80ELb0ELb0ELb0ELb0ELb0ELb0ELb0ELb0ELi2ELi2ELi4ELi2ELb0EEENS1_24CollectiveEpilogueBwdGQAISB_fSE_Li256ELb0ELb0EEENS1_19SingleTileSchedulerILb0ELb0ELb0ELi128EEEEEEEEEvNT_6ParamsE:
	.zero		1160


//--------------------- .nv.constant0._ZN7cutlass13device_kernelIN5flash19enable_sm80_to_sm89INS1_16FlashAttnBwdSm80INS1_25CollectiveMainloopBwdSm80ILi2ELi2EN4cute5tupleIJNS5_1CILi64EEENS7_ILi128EEENS7_ILi96EEEEEENS_10bfloat16_tEfNS_4arch4Sm80ELb0ELb0ELb0ELb0ELb1ELb0ELb0ELb0ELi2ELi2ELi4ELi2ELb0EEENS1_24CollectiveEpilogueBwdGQAISB_fSE_Li256ELb0ELb1EEENS1_19SingleTileSchedulerILb0ELb0ELb0ELi128EEEEEEEEEvNT_6ParamsE --------------------------
	.section	.nv.constant0._ZN7cutlass13device_kernelIN5flash19enable_sm80_to_sm89INS1_16FlashAttnBwdSm80INS1_25CollectiveMainloopBwdSm80ILi2ELi2EN4cute5tupleIJNS5_1CILi64EEENS7_ILi128EEENS7_ILi96EEEEEENS_10bfloat16_tEfNS_4arch4Sm80ELb0ELb0ELb0ELb0ELb1ELb0ELb0ELb0ELi2ELi2ELi4ELi2ELb0EEENS1_24CollectiveEpilogueBwdGQAISB_fSE_Li256ELb0ELb1EEENS1_19SingleTileSchedulerILb0ELb0ELb0ELi128EEEEEEEEEvNT_6ParamsE,"a",@progbits
	.sectionflags	@""
	.align	4
.nv.constant0._ZN7cutlass13device_kernelIN5flash19enable_sm80_to_sm89INS1_16FlashAttnBwdSm80INS1_25CollectiveMainloopBwdSm80ILi2ELi2EN4cute5tupleIJNS5_1CILi64EEENS7_ILi128EEENS7_ILi96EEEEEENS_10bfloat16_tEfNS_4arch4Sm80ELb0ELb0ELb0ELb0ELb1ELb0ELb0ELb0ELi2ELi2ELi4ELi2ELb0EEENS1_24CollectiveEpilogueBwdGQAISB_fSE_Li256ELb0ELb1EEENS1_19SingleTileSchedulerILb0ELb0ELb0ELi128EEEEEEEEEvNT_6ParamsE:
	.zero		1160


//--------------------- .nv.constant0._ZN7cutlass13device_kernelIN5flash19enable_sm80_to_sm89INS1_16FlashAttnBwdSm80INS1_25CollectiveMainloopBwdSm80ILi2ELi2EN4cute5tupleIJNS5_1CILi64EEENS7_ILi128EEENS7_ILi96EEEEEENS_10bfloat16_tEfNS_4arch4Sm80ELb0ELb0ELb0ELb1ELb0ELb0ELb0ELb0ELi2ELi2ELi4ELi2ELb0EEENS1_21CollectiveEpilogueBwdISB_SC_SE_Li256ELb1ELb0ELi2EEENS1_19SingleTileSchedulerILb1ELb0ELb0ELi128EEEEEEEEEvNT_6ParamsE --------------------------
	.section	.nv.constant0._ZN7cutlass13device_kernelIN5flash19enable_sm80_to_sm89INS1_16FlashAttnBwdSm80INS1_25CollectiveMainloopBwdSm80ILi2ELi2EN4cute5tupleIJNS5_1CILi64EEENS7_ILi128EEENS7_ILi96EEEEEENS_10bfloat16_tEfNS_4arch4Sm80ELb0ELb0ELb0ELb1ELb0ELb0ELb0ELb0ELi2ELi2ELi4ELi2ELb0EEENS1_21CollectiveEpilogueBwdISB_SC_SE_Li256ELb1ELb0ELi2EEENS1_19SingleTileSchedulerILb1ELb0ELb0ELi128EEEEEEEEEvNT_6ParamsE,"a",@progbits
	.sectionflags	@""
	.align	4
.nv.constant0._ZN7cutlass13device_kernelIN5flash19enable_sm80_to_sm89INS1_16FlashAttnBwdSm80INS1_25CollectiveMainloopBwdSm80ILi2ELi2EN4cute5tupleIJNS5_1CILi64EEENS7_ILi128EEENS7_ILi96EEEEEENS_10bfloat16_tEfNS_4arch4Sm80ELb0ELb0ELb0ELb1ELb0ELb0ELb0ELb0ELi2ELi2ELi4ELi2ELb0EEENS1_21CollectiveEpilogueBwdISB_SC_SE_Li256ELb1ELb0ELi2EEENS1_19SingleTileSchedulerILb1ELb0ELb0ELi128EEEEEEEEEvNT_6ParamsE:
	.zero		1152


//--------------------- .nv.constant0._ZN7cutlass13device_kernelIN5flash19enable_sm80_to_sm89INS1_16FlashAttnBwdSm80INS1_25CollectiveMainloopBwdSm80ILi2ELi2EN4cute5tupleIJNS5_1CILi64EEENS7_ILi128EEENS7_ILi96EEEEEENS_10bfloat16_tEfNS_4arch4Sm80ELb0ELb0ELb0ELb1ELb1ELb0ELb0ELb0ELi2ELi2ELi4ELi2ELb0EEENS1_21CollectiveEpilogueBwdISB_SC_SE_Li256ELb1ELb0ELi2EEENS1_19SingleTileSchedulerILb1ELb0ELb0ELi128EEEEEEEEEvNT_6ParamsE --------------------------
	.section	.nv.constant0._ZN7cutlass13device_kernelIN5flash19enable_sm80_to_sm89INS1_16FlashAttnBwdSm80INS1_25CollectiveMainloopBwdSm80ILi2ELi2EN4cute5tupleIJNS5_1CILi64EEENS7_ILi128EEENS7_ILi96EEEEEENS_10bfloat16_tEfNS_4arch4Sm80ELb0ELb0ELb0ELb1ELb1ELb0ELb0ELb0ELi2ELi2ELi4ELi2ELb0EEENS1_21CollectiveEpilogueBwdISB_SC_SE_Li256ELb1ELb0ELi2EEENS1_19SingleTileSchedulerILb1ELb0ELb0ELi128EEEEEEEEEvNT_6ParamsE,"a",@progbits
	.sectionflags	@""
	.align	4
.nv.constant0._ZN7cutlass13device_kernelIN5flash19enable_sm80_to_sm89INS1_16FlashAttnBwdSm80INS1_25CollectiveMainloopBwdSm80ILi2ELi2EN4cute5tupleIJNS5_1CILi64EEENS7_ILi128EEENS7_ILi96EEEEEENS_10bfloat16_tEfNS_4arch4Sm80ELb0ELb0ELb0ELb1ELb1ELb0ELb0ELb0ELi2ELi2ELi4ELi2ELb0EEENS1_21CollectiveEpilogueBwdISB_SC_SE_Li256ELb1ELb0ELi2EEENS1_19SingleTileSchedulerILb1ELb0ELb0ELi128EEEEEEEEEvNT_6ParamsE:
	.zero		1152


//--------------------- .nv.constant0._ZN7cutlass13device_kernelIN5flash19enable_sm80_to_sm89INS1_16FlashAttnBwdSm80INS1_25CollectiveMainloopBwdSm80ILi2ELi2EN4cute5tupleIJNS5_1CILi64EEENS7_ILi128EEENS7_ILi96EEEEEENS_10bfloat16_tEfNS_4arch4Sm80ELb0ELb0ELb0ELb1ELb0ELb0ELb0ELb0ELi2ELi2ELi4ELi2ELb0EEENS1_24CollectiveEpilogueBwdGQAISB_fSE_Li256ELb1ELb0EEENS1_19SingleTileSchedulerILb1ELb0ELb0ELi128EEEEEEEEEvNT_6ParamsE --------------------------
	.section	.nv.constant0._ZN7cutlass13device_kernelIN5flash19enable_sm80_to_sm89INS1_16FlashAttnBwdSm80INS1_25CollectiveMainloopBwdSm80ILi2ELi2EN4cute5tupleIJNS5_1CILi64EEENS7_ILi128EEENS7_ILi96EEEEEENS_10bfloat16_tEfNS_4arch4Sm80ELb0ELb0ELb0ELb1ELb0ELb0ELb0ELb0ELi2ELi2ELi4ELi2ELb0EEENS1_24CollectiveEpilogueBwdGQAISB_fSE_Li256ELb1ELb0EEENS1_19SingleTileSchedulerILb1ELb0ELb0ELi128EEEEEEEEEvNT_6ParamsE,"a",@progbits
	.sectionflags	@""
	.align	4
.nv.constant0._ZN7cutlass13device_kernelIN5flash19enable_sm80_to_sm89INS1_16FlashAttnBwdSm80INS1_25CollectiveMainloopBwdSm80ILi2ELi2EN4cute5tupleIJNS5_1CILi64EEENS7_ILi128EEENS7_ILi96EEEEEENS_10bfloat16_tEfNS_4arch4Sm80ELb0ELb0ELb0ELb1ELb0ELb0ELb0ELb0ELi2ELi2ELi4ELi2ELb0EEENS1_24CollectiveEpilogueBwdGQAISB_fSE_Li256ELb1ELb0EEENS1_19SingleTileSchedulerILb1ELb0ELb0ELi128EEEEEEEEEvNT_6ParamsE:
	.zero		1160


//--------------------- .nv.constant0._ZN7cutlass13device_kernelIN5flash19enable_sm80_to_sm89INS1_16FlashAttnBwdSm80INS1_25CollectiveMainloopBwdSm80ILi2ELi2EN4cute5tupleIJNS5_1CILi64EEENS7_ILi128EEENS7_ILi96EEEEEENS_10bfloat16_tEfNS_4arch4Sm80ELb0ELb0ELb0ELb1ELb1ELb0ELb0ELb0ELi2ELi2ELi4ELi2ELb0EEENS1_24CollectiveEpilogueBwdGQAISB_fSE_Li256ELb1ELb1EEENS1_19SingleTileSchedulerILb1ELb0ELb0ELi128EEEEEEEEEvNT_6ParamsE --------------------------
	.section	.nv.constant0._ZN7cutlass13device_kernelIN5flash19enable_sm80_to_sm89INS1_16FlashAttnBwdSm80INS1_25CollectiveMainloopBwdSm80ILi2ELi2EN4cute5tupleIJNS5_1CILi64EEENS7_ILi128EEENS7_ILi96EEEEEENS_10bfloat16_tEfNS_4arch4Sm80ELb0ELb0ELb0ELb1ELb1ELb0ELb0ELb0ELi2ELi2ELi4ELi2ELb0EEENS1_24CollectiveEpilogueBwdGQAISB_fSE_Li256ELb1ELb1EEENS1_19SingleTileSchedulerILb1ELb0ELb0ELi128EEEEEEEEEvNT_6ParamsE,"a",@progbits
	.sectionflags	@""
	.align	4
.nv.constant0._ZN7cutlass13device_kernelIN5flash19enable_sm80_to_sm89INS1_16FlashAttnBwdSm80INS1_25CollectiveMainloopBwdSm80ILi2ELi2EN4cute5tupleIJNS5_1CILi64EEENS7_ILi128EEENS7_ILi96EEEEEENS_10bfloat16_tEfNS_4arch4Sm80ELb0ELb0ELb0ELb1ELb1ELb0ELb0ELb0ELi2ELi2ELi4ELi2ELb0EEENS1_24CollectiveEpilogueBwdGQAISB_fSE_Li256ELb1ELb1EEENS1_19SingleTileSchedulerILb1ELb0ELb0ELi128EEEEEEEEEvNT_6ParamsE:
	.zero		1160


//--------------------- .nv.constant0._ZN7cutlass13device_kernelIN5flash19enable_sm80_to_sm89INS1_16FlashAttnBwdSm80INS1_25CollectiveMainloopBwdSm80ILi2ELi2EN4cute5tupleIJNS5_1CILi64EEENS7_ILi128EEENS7_ILi96EEEEEENS_10bfloat16_tEfNS_4arch4Sm80ELb0ELb1ELb0ELb0ELb0ELb0ELb0ELb0ELi2ELi2ELi4ELi2ELb0EEENS1_21CollectiveEpilogueBwdISB_SC_SE_Li256ELb0ELb0ELi2EEENS1_19SingleTileSchedulerILb0ELb0ELb0ELi128EEEEEEEEEvNT_6ParamsE --------------------------
	.section	.nv.constant0._ZN7cutlass13device_kernelIN5flash19enable_sm80_to_sm89INS1_16FlashAttnBwdSm80INS1_25CollectiveMainloopBwdSm80ILi2ELi2EN4cute5tupleIJNS5_1CILi64EEENS7_ILi128EEENS7_ILi96EEEEEENS_10bfloat16_tEfNS_4arch4Sm80ELb0ELb1ELb0ELb0ELb0ELb0ELb0ELb0ELi2ELi2ELi4ELi2ELb0EEENS1_21CollectiveEpilogueBwdISB_SC_SE_Li256ELb0ELb0ELi2EEENS1_19SingleTileSchedulerILb0ELb0ELb0ELi128EEEEEEEEEvNT_6ParamsE,"a",@progbits
	.sectionflags	@""
	.align	4
.nv.constant0._ZN7cutlass13device_kernelIN5flash19enable_sm80_to_sm89INS1_16FlashAttnBwdSm80INS1_25CollectiveMainloopBwdSm80ILi2ELi2EN4cute5tupleIJNS5_1CILi64EEENS7_ILi128EEENS7_ILi96EEEEEENS_10bfloat16_tEfNS_4arch4Sm80ELb0ELb1ELb0ELb0ELb0ELb0ELb0ELb0ELi2ELi2ELi4ELi2ELb0EEENS1_21CollectiveEpilogueBwdISB_SC_SE_Li256ELb0ELb0ELi2EEENS1_19SingleTileSchedulerILb0ELb0ELb0ELi128EEEEEEEEEvNT_6ParamsE:
	.zero		1152


//--------------------- .nv.constant0._ZN7cutlass13device_kernelIN5flash19enable_sm80_to_sm89INS1_16FlashAttnBwdSm80INS1_25CollectiveMainloopBwdSm80ILi2ELi2EN4cute5tupleIJNS5_1CILi64EEENS7_ILi128EEENS7_ILi96EEEEEENS_10bfloat16_tEfNS_4arch4Sm80ELb0ELb1ELb0ELb0ELb1ELb0ELb0ELb0ELi2ELi2ELi4ELi2ELb0EEENS1_21CollectiveEpilogueBwdISB_SC_SE_Li256ELb0ELb0ELi2EEENS1_19SingleTileSchedulerILb0ELb0ELb0ELi128EEEEEEEEEvNT_6ParamsE --------------------------
	.section	.nv.constant0._ZN7cutlass13device_kernelIN5flash19enable_sm80_to_sm89INS1_16FlashAttnBwdSm80INS1_25CollectiveMainloopBwdSm80ILi2ELi2EN4cute5tupleIJNS5_1CILi64EEENS7_ILi128EEENS7_ILi96EEEEEENS_10bfloat16_tEfNS_4arch4Sm80ELb0ELb1ELb0ELb0ELb1ELb0ELb0ELb0ELi2ELi2ELi4ELi2ELb0EEENS1_21CollectiveEpilogueBwdISB_SC_SE_Li256ELb0ELb0ELi2EEENS1_19SingleTileSchedulerILb0ELb0ELb0ELi128EEEEEEEEEvNT_6ParamsE,"a",@progbits
	.sectionflags	@""
	.align	4
.nv.constant0._ZN7cutlass13device_kernelIN5flash19enable_sm80_to_sm89INS1_16FlashAttnBwdSm80INS1_25CollectiveMainloopBwdSm80ILi2ELi2EN4cute5tupleIJNS5_1CILi64EEENS7_ILi128EEENS7_ILi96EEEEEENS_10bfloat16_tEfNS_4arch4Sm80ELb0ELb1ELb0ELb0ELb1ELb0ELb0ELb0ELi2ELi2ELi4ELi2ELb0EEENS1_21CollectiveEpilogueBwdISB_SC_SE_Li256ELb0ELb0ELi2EEENS1_19SingleTileSchedulerILb0ELb0ELb0ELi128EEEEEEEEEvNT_6ParamsE:
	.zero		1152


//--------------------- .nv.constant0._ZN7cutlass13device_kernelIN5flash19enable_sm80_to_sm89INS1_16FlashAttnBwdSm80INS1_25CollectiveMainloopBwdSm80ILi2ELi2EN4cute5tupleIJNS5_1CILi64EEENS7_ILi128EEENS7_ILi96EEEEEENS_10bfloat16_tEfNS_4arch4Sm80ELb0ELb1ELb0ELb0ELb0ELb0ELb0ELb0ELi2ELi2ELi4ELi2ELb0EEENS1_24CollectiveEpilogueBwdGQAISB_fSE_Li256ELb0ELb0EEENS1_19SingleTileSchedulerILb0ELb0ELb0ELi128EEEEEEEEEvNT_6ParamsE --------------------------
	.section	.nv.constant0._ZN7cutlass13device_kernelIN5flash19enable_sm80_to_sm89INS1_16FlashAttnBwdSm80INS1_25CollectiveMainloopBwdSm80ILi2ELi2EN4cute5tupleIJNS5_1CILi64EEENS7_ILi128EEENS7_ILi96EEEEEENS_10bfloat16_tEfNS_4arch4Sm80ELb0ELb1ELb0ELb0ELb0ELb0ELb0ELb0ELi2ELi2ELi4ELi2ELb0EEENS1_24CollectiveEpilogueBwdGQAISB_fSE_Li256ELb0ELb0EEENS1_19SingleTileSchedulerILb0ELb0ELb0ELi128EEEEEEEEEvNT_6ParamsE,"a",@progbits
	.sectionflags	@""
	.align	4
.nv.constant0._ZN7cutlass13device_kernelIN5flash19enable_sm80_to_sm89INS1_16FlashAttnBwdSm80INS1_25CollectiveMainloopBwdSm80ILi2ELi2EN4cute5tupleIJNS5_1CILi64EEENS7_ILi128EEENS7_ILi96EEEEEENS_10bfloat16_tEfNS_4arch4Sm80ELb0ELb1ELb0ELb0ELb0ELb0ELb0ELb0ELi2ELi2ELi4ELi2ELb0EEENS1_24CollectiveEpilogueBwdGQAISB_fSE_Li256ELb0ELb0EEENS1_19SingleTileSchedulerILb0ELb0ELb0ELi128EEEEEEEEEvNT_6ParamsE:
	.zero		1160


//--------------------- .nv.constant0._ZN7cutlass13device_kernelIN5flash19enable_sm80_to_sm89INS1_16FlashAttnBwdSm80INS1_25CollectiveMainloopBwdSm80ILi2ELi2EN4cute5tupleIJNS5_1CILi64EEENS7_ILi128EEENS7_ILi96EEEEEENS_10bfloat16_tEfNS_4arch4Sm80ELb0ELb1ELb0ELb0ELb1ELb0ELb0ELb0ELi2ELi2ELi4ELi2ELb0EEENS1_24CollectiveEpilogueBwdGQAISB_fSE_Li256ELb0ELb1EEENS1_19SingleTileSchedulerILb0ELb0ELb0ELi128EEEEEEEEEvNT_6ParamsE --------------------------
	.section	.nv.constant0._ZN7cutlass13device_kernelIN5flash19enable_sm80_to_sm89INS1_16FlashAttnBwdSm80INS1_25CollectiveMainloopBwdSm80ILi2ELi2EN4cute5tupleIJNS5_1CILi64EEENS7_ILi128EEENS7_ILi96EEEEEENS_10bfloat16_tEfNS_4arch4Sm80ELb0ELb1ELb0ELb0ELb1ELb0ELb0ELb0ELi2ELi2ELi4ELi2ELb0EEENS1_24CollectiveEpilogueBwdGQAISB_fSE_Li256ELb0ELb1EEENS1_19SingleTileSchedulerILb0ELb0ELb0ELi128EEEEEEEEEvNT_6ParamsE,"a",@progbits
	.sectionflags	@""
	.align	4
.nv.constant0._ZN7cutlass13device_kernelIN5flash19enable_sm80_to_sm89INS1_16FlashAttnBwdSm80INS1_25CollectiveMainloopBwdSm80ILi2ELi2EN4cute5tupleIJNS5_1CILi64EEENS7_ILi128EEENS7_ILi96EEEEEENS_10bfloat16_tEfNS_4arch4Sm80ELb0ELb1ELb0ELb0ELb1ELb0ELb0ELb0ELi2ELi2ELi4ELi2ELb0EEENS1_24CollectiveEpilogueBwdGQAISB_fSE_Li256ELb0ELb1EEENS1_19SingleTileSchedulerILb0ELb0ELb0ELi128EEEEEEEEEvNT_6ParamsE:
	.zero		1160


//--------------------- .nv.constant0._ZN7cutlass13device_kernelIN5flash19enable_sm80_to_sm89INS1_16FlashAttnBwdSm80INS1_25CollectiveMainloopBwdSm80ILi2ELi2EN4cute5tupleIJNS5_1CILi64EEENS7_ILi128EEENS7_ILi96EEEEEENS_10bfloat16_tEfNS_4arch4Sm80ELb0ELb1ELb0ELb1ELb0ELb0ELb0ELb0ELi2ELi2ELi4ELi2ELb0EEENS1_21CollectiveEpilogueBwdISB_SC_SE_Li256ELb1ELb0ELi2EEENS1_19SingleTileSchedulerILb1ELb0ELb0ELi128EEEEEEEEEvNT_6ParamsE --------------------------
	.section	.nv.constant0._ZN7cutlass13device_kernelIN5flash19enable_sm80_to_sm89INS1_16FlashAttnBwdSm80INS1_25CollectiveMainloopBwdSm80ILi2ELi2EN4cute5tupleIJNS5_1CILi64EEENS7_ILi128EEENS7_ILi96EEEEEENS_10bfloat16_tEfNS_4arch4Sm80ELb0ELb1ELb0ELb1ELb0ELb0ELb0ELb0ELi2ELi2ELi4ELi2ELb0EEENS1_21CollectiveEpilogueBwdISB_SC_SE_Li256ELb1ELb0ELi2EEENS1_19SingleTileSchedulerILb1ELb0ELb0ELi128EEEEEEEEEvNT_6ParamsE,"a",@progbits
	.sectionflags	@""
	.align	4
.nv.constant0._ZN7cutlass13device_kernelIN5flash19enable_sm80_to_sm89INS1_16FlashAttnBwdSm80INS1_25CollectiveMainloopBwdSm80ILi2ELi2EN4cute5tupleIJNS5_1CILi64EEENS7_ILi128EEENS7_ILi96EEEEEENS_10bfloat16_tEfNS_4arch4Sm80ELb0ELb1ELb0ELb1ELb0ELb0ELb0ELb0ELi2ELi2ELi4ELi2ELb0EEENS1_21CollectiveEpilogueBwdISB_SC_SE_Li256ELb1ELb0ELi2EEENS1_19SingleTileSchedulerILb1ELb0ELb0ELi128EEEEEEEEEvNT_6ParamsE:
	.zero		1152


//--------------------- .nv.constant0._ZN7cutlass13device_kernelIN5flash19enable_sm80_to_sm89INS1_16FlashAttnBwdSm80INS1_25CollectiveMainloopBwdSm80ILi2ELi2EN4cute5tupleIJNS5_1CILi64EEENS7_ILi128EEENS7_ILi96EEEEEENS_10bfloat16_tEfNS_4arch4Sm80ELb0ELb1ELb0ELb1ELb1ELb0ELb0ELb0ELi2ELi2ELi4ELi2ELb0EEENS1_21CollectiveEpilogueBwdISB_SC_SE_Li256ELb1ELb0ELi2EEENS1_19SingleTileSchedulerILb1ELb0ELb0ELi128EEEEEEEEEvNT_6ParamsE --------------------------
	.section	.nv.constant0._ZN7cutlass13device_kernelIN5flash19enable_sm80_to_sm89INS1_16FlashAttnBwdSm80INS1_25CollectiveMainloopBwdSm80ILi2ELi2EN4cute5tupleIJNS5_1CILi64EEENS7_ILi128EEENS7_ILi96EEEEEENS_10bfloat16_tEfNS_4arch4Sm80ELb0ELb1ELb0ELb1ELb1ELb0ELb0ELb0ELi2ELi2ELi4ELi2ELb0EEENS1_21CollectiveEpilogueBwdISB_SC_SE_Li256ELb1ELb0ELi2EEENS1_19SingleTileSchedulerILb1ELb0ELb0ELi128EEEEEEEEEvNT_6ParamsE,"a",@progbits
	.sectionflags	@""
	.align	4
.nv.constant0._ZN7cutlass13device_kernelIN5flash19enable_sm80_to_sm89INS1_16FlashAttnBwdSm80INS1_25CollectiveMainloopBwdSm80ILi2ELi2EN4cute5tupleIJNS5_1CILi64EEENS7_ILi128EEENS7_ILi96EEEEEENS_10bfloat16_tEfNS_4arch4Sm80ELb0ELb1ELb0ELb1ELb1ELb0ELb0ELb0ELi2ELi2ELi4ELi2ELb0EEENS1_21CollectiveEpilogueBwdISB_SC_SE_Li256ELb1ELb0ELi2EEENS1_19SingleTileSchedulerILb1ELb0ELb0ELi128EEEEEEEEEvNT_6ParamsE:
	.zero		1152


//--------------------- .nv.constant0._ZN7cutlass13device_kernelIN5flash19enable_sm80_to_sm89INS1_16FlashAttnBwdSm80INS1_25CollectiveMainloopBwdSm80ILi2ELi2EN4cute5tupleIJNS5_1CILi64EEENS7_ILi128EEENS7_ILi96EEEEEENS_10bfloat16_tEfNS_4arch4Sm80ELb0ELb1ELb0ELb1ELb0ELb0ELb0ELb0ELi2ELi2ELi4ELi2ELb0EEENS1_24CollectiveEpilogueBwdGQAISB_fSE_Li256ELb1ELb0EEENS1_19SingleTileSchedulerILb1ELb0ELb0ELi128EEEEEEEEEvNT_6ParamsE --------------------------
	.section	.nv.constant0._ZN7cutlass13device_kernelIN5flash19enable_sm80_to_sm89INS1_16FlashAttnBwdSm80INS1_25CollectiveMainloopBwdSm80ILi2ELi2EN4cute5tupleIJNS5_1CILi64EEENS7_ILi128EEENS7_ILi96EEEEEENS_10bfloat16_tEfNS_4arch4Sm80ELb0ELb1ELb0ELb1ELb0ELb0ELb0ELb0ELi2ELi2ELi4ELi2ELb0EEENS1_24CollectiveEpilogueBwdGQAISB_fSE_Li256ELb1ELb0EEENS1_19SingleTileSchedulerILb1ELb0ELb0ELi128EEEEEEEEEvNT_6ParamsE,"a",@progbits
	.sectionflags	@""
	.align	4
.nv.constant0._ZN7cutlass13device_kernelIN5flash19enable_sm80_to_sm89INS1_16FlashAttnBwdSm80INS1_25CollectiveMainloopBwdSm80ILi2ELi2EN4cute5tupleIJNS5_1CILi64EEENS7_ILi128EEENS7_ILi96EEEEEENS_10bfloat16_tEfNS_4arch4Sm80ELb0ELb1ELb0ELb1ELb0ELb0ELb0ELb0ELi2ELi2ELi4ELi2ELb0EEENS1_24CollectiveEpilogueBwdGQAISB_fSE_Li256ELb1ELb0EEENS1_19SingleTileSchedulerILb1ELb0ELb0ELi128EEEEEEEEEvNT_6ParamsE:
	.zero		1160


//--------------------- .nv.constant0._ZN7cutlass13device_kernelIN5flash19enable_sm80_to_sm89INS1_16FlashAttnBwdSm80INS1_25CollectiveMainloopBwdSm80ILi2ELi2EN4cute5tupleIJNS5_1CILi64EEENS7_ILi128EEENS7_ILi96EEEEEENS_10bfloat16_tEfNS_4arch4Sm80ELb0ELb1ELb0ELb1ELb1ELb0ELb0ELb0ELi2ELi2ELi4ELi2ELb0EEENS1_24CollectiveEpilogueBwdGQAISB_fSE_Li256ELb1ELb1EEENS1_19SingleTileSchedulerILb1ELb0ELb0ELi128EEEEEEEEEvNT_6ParamsE --------------------------
	.section	.nv.constant0._ZN7cutlass13device_kernelIN5flash19enable_sm80_to_sm89INS1_16FlashAttnBwdSm80INS1_25CollectiveMainloopBwdSm80ILi2ELi2EN4cute5tupleIJNS5_1CILi64EEENS7_ILi128EEENS7_ILi96EEEEEENS_10bfloat16_tEfNS_4arch4Sm80ELb0ELb1ELb0ELb1ELb1ELb0ELb0ELb0ELi2ELi2ELi4ELi2ELb0EEENS1_24CollectiveEpilogueBwdGQAISB_fSE_Li256ELb1ELb1EEENS1_19SingleTileSchedulerILb1ELb0ELb0ELi128EEEEEEEEEvNT_6ParamsE,"a",@progbits
	.sectionflags	@""
	.align	4
.nv.constant0._ZN7cutlass13device_kernelIN5flash19enable_sm80_to_sm89INS1_16FlashAttnBwdSm80INS1_25CollectiveMainloopBwdSm80ILi2ELi2EN4cute5tupleIJNS5_1CILi64EEENS7_ILi128EEENS7_ILi96EEEEEENS_10bfloat16_tEfNS_4arch4Sm80ELb0ELb1ELb0ELb1ELb1ELb0ELb0ELb0ELi2ELi2ELi4ELi2ELb0EEENS1_24CollectiveEpilogueBwdGQAISB_fSE_Li256ELb1ELb1EEENS1_19SingleTileSchedulerILb1ELb0ELb0ELi128EEEEEEEEEvNT_6ParamsE:
	.zero		1160


//--------------------- .nv.constant0._ZN7cutlass13device_kernelIN5flash19enable_sm80_to_sm89INS1_16FlashAttnBwdSm80INS1_25CollectiveMainloopBwdSm80ILi2ELi2EN4cute5tupleIJNS5_1CILi64EEENS7_ILi128EEENS7_ILi96EEEEEENS_10bfloat16_tEfNS_4arch4Sm80ELb1ELb0ELb0ELb0ELb0ELb0ELb0ELb0ELi2ELi2ELi4ELi2ELb0EEENS1_21CollectiveEpilogueBwdISB_SC_SE_Li256ELb0ELb0ELi2EEENS1_25SingleTileBwdLPTSchedulerILb0ELi128ELb0EEEEEEEEEvNT_6ParamsE --------------------------
	.section	.nv.constant0._ZN7cutlass13device_kernelIN5flash19enable_sm80_to_sm89INS1_16FlashAttnBwdSm80INS1_25CollectiveMainloopBwdSm80ILi2ELi2EN4cute5tupleIJNS5_1CILi64EEENS7_ILi128EEENS7_ILi96EEEEEENS_10bfloat16_tEfNS_4arch4Sm80ELb1ELb0ELb0ELb0ELb0ELb0ELb0ELb0ELi2ELi2ELi4ELi2ELb0EEENS1_21CollectiveEpilogueBwdISB_SC_SE_Li256ELb0ELb0ELi2EEENS1_25SingleTileBwdLPTSchedulerILb0ELi128ELb0EEEEEEEEEvNT_6ParamsE,"a",@progbits
	.sectionflags	@""
	.align	4
.nv.constant0._ZN7cutlass13device_kernelIN5flash19enable_sm80_to_sm89INS1_16FlashAttnBwdSm80INS1_25CollectiveMainloopBwdSm80ILi2ELi2EN4cute5tupleIJNS5_1CILi64EEENS7_ILi128EEENS7_ILi96EEEEEENS_10bfloat16_tEfNS_4arch4Sm80ELb1ELb0ELb0ELb0ELb0ELb0ELb0ELb0ELi2ELi2ELi4ELi2ELb0EEENS1_21CollectiveEpilogueBwdISB_SC_SE_Li256ELb0ELb0ELi2EEENS1_25SingleTileBwdLPTSchedulerILb0ELi128ELb0EEEEEEEEEvNT_6ParamsE:
	.zero		1176


//--------------------- .nv.constant0._ZN7cutlass13device_kernelIN5flash19enable_sm80_to_sm89INS1_16FlashAttnBwdSm80INS1_25CollectiveMainloopBwdSm80ILi2ELi2EN4cute5tupleIJNS5_1CILi64EEENS7_ILi128EEENS7_ILi96EEEEEENS_10bfloat16_tEfNS_4arch4Sm80ELb1ELb0ELb0ELb0ELb1ELb0ELb0ELb0ELi2ELi2ELi4ELi2ELb0EEENS1_21CollectiveEpilogueBwdISB_SC_SE_Li256ELb0ELb0ELi2EEENS1_25SingleTileBwdLPTSchedulerILb0ELi128ELb1EEEEEEEEEvNT_6ParamsE --------------------------
	.section	.nv.constant0._ZN7cutlass13device_kernelIN5flash19enable_sm80_to_sm89INS1_16FlashAttnBwdSm80INS1_25CollectiveMainloopBwdSm80ILi2ELi2EN4cute5tupleIJNS5_1CILi64EEENS7_ILi128EEENS7_ILi96EEEEEENS_10bfloat16_tEfNS_4arch4Sm80ELb1ELb0ELb0ELb0ELb1ELb0ELb0ELb0ELi2ELi2ELi4ELi2ELb0EEENS1_21CollectiveEpilogueBwdISB_SC_SE_Li256ELb0ELb0ELi2EEENS1_25SingleTileBwdLPTSchedulerILb0ELi128ELb1EEEEEEEEEvNT_6ParamsE,"a",@progbits
	.sectionflags	@""
	.align	4
.nv.constant0._ZN7cutlass13device_kernelIN5flash19enable_sm80_to_sm89INS1_16FlashAttnBwdSm80INS1_25CollectiveMainloopBwdSm80ILi2ELi2EN4cute5tupleIJNS5_1CILi64EEENS7_ILi128EEENS7_ILi96EEEEEENS_10bfloat16_tEfNS_4arch4Sm80ELb1ELb0ELb0ELb0ELb1ELb0ELb0ELb0ELi2ELi2ELi4ELi2ELb0EEENS1_21CollectiveEpilogueBwdISB_SC_SE_Li256ELb0ELb0ELi2EEENS1_25SingleTileBwdLPTSchedulerILb0ELi128ELb1EEEEEEEEEvNT_6ParamsE:
	.zero		1176


//--------------------- .nv.constant0._ZN7cutlass13device_kernelIN5flash19enable_sm80_to_sm89INS1_16FlashAttnBwdSm80INS1_25CollectiveMainloopBwdSm80ILi2ELi2EN4cute5tupleIJNS5_1CILi64EEENS7_ILi128EEENS7_ILi96EEEEEENS_10bfloat16_tEfNS_4arch4Sm80ELb1ELb0ELb0ELb0ELb0ELb0ELb0ELb0ELi2ELi2ELi4ELi2ELb0EEENS1_24CollectiveEpilogueBwdGQAISB_fSE_Li256ELb0ELb0EEENS1_25SingleTileBwdLPTSchedulerILb0ELi128ELb0EEEEEEEEEvNT_6ParamsE --------------------------
	.section	.nv.constant0._ZN7cutlass13device_kernelIN5flash19enable_sm80_to_sm89INS1_16FlashAttnBwdSm80INS1_25CollectiveMainloopBwdSm80ILi2ELi2EN4cute5tupleIJNS5_1CILi64EEENS7_ILi128EEENS7_ILi96EEEEEENS_10bfloat16_tEfNS_4arch4Sm80ELb1ELb0ELb0ELb0ELb0ELb0ELb0ELb0ELi2ELi2ELi4ELi2ELb0EEENS1_24CollectiveEpilogueBwdGQAISB_fSE_Li256ELb0ELb0EEENS1_25SingleTileBwdLPTSchedulerILb0ELi128ELb0EEEEEEEEEvNT_6ParamsE,"a",@progbits
	.sectionflags	@""
	.align	4
.nv.constant0._ZN7cutlass13device_kernelIN5flash19enable_sm80_to_sm89INS1_16FlashAttnBwdSm80INS1_25CollectiveMainloopBwdSm80ILi2ELi2EN4cute5tupleIJNS5_1CILi64EEENS7_ILi128EEENS7_ILi96EEEEEENS_10bfloat16_tEfNS_4arch4Sm80ELb1ELb0ELb0ELb0ELb0ELb0ELb0ELb0ELi2ELi2ELi4ELi2ELb0EEENS1_24CollectiveEpilogueBwdGQAISB_fSE_Li256ELb0ELb0EEENS1_25SingleTileBwdLPTSchedulerILb0ELi128ELb0EEEEEEEEEvNT_6ParamsE:
	.zero		1184


//--------------------- .nv.constant0._ZN7cutlass13device_kernelIN5flash19enable_sm80_to_sm89INS1_16FlashAttnBwdSm80INS1_25CollectiveMainloopBwdSm80ILi2ELi2EN4cute5tupleIJNS5_1CILi64EEENS7_ILi128EEENS7_ILi96EEEEEENS_10bfloat16_tEfNS_4arch4Sm80ELb1ELb0ELb0ELb0ELb1ELb0ELb0ELb0ELi2ELi2ELi4ELi2ELb0EEENS1_24CollectiveEpilogueBwdGQAISB_fSE_Li256ELb0ELb1EEENS1_25SingleTileBwdLPTSchedulerILb0ELi128ELb1EEEEEEEEEvNT_6ParamsE --------------------------
	.section	.nv.constant0._ZN7cutlass13device_kernelIN5flash19enable_sm80_to_sm89INS1_16FlashAttnBwdSm80INS1_25CollectiveMainloopBwdSm80ILi2ELi2EN4cute5tupleIJNS5_1CILi64EEENS7_ILi128EEENS7_ILi96EEEEEENS_10bfloat16_tEfNS_4arch4Sm80ELb1ELb0ELb0ELb0ELb1ELb0ELb0ELb0ELi2ELi2ELi4ELi2ELb0EEENS1_24CollectiveEpilogueBwdGQAISB_fSE_Li256ELb0ELb1EEENS1_25SingleTileBwdLPTSchedulerILb0ELi128ELb1EEEEEEEEEvNT_6ParamsE,"a",@progbits
	.sectionflags	@""
	.align	4
.nv.constant0._ZN7cutlass13device_kernelIN5flash19enable_sm80_to_sm89INS1_16FlashAttnBwdSm80INS1_25CollectiveMainloopBwdSm80ILi2ELi2EN4cute5tupleIJNS5_1CILi64EEENS7_ILi128EEENS7_ILi96EEEEEENS_10bfloat16_tEfNS_4arch4Sm80ELb1ELb0ELb0ELb0ELb1ELb0ELb0ELb0ELi2ELi2ELi4ELi2ELb0EEENS1_24CollectiveEpilogueBwdGQAISB_fSE_Li256ELb0ELb1EEENS1_25SingleTileBwdLPTSchedulerILb0ELi128ELb1EEEEEEEEEvNT_6ParamsE:
	.zero		1184


//--------------------- .nv.constant0._ZN7cutlass13device_kernelIN5flash22FlashAttnBwdPreprocessIN4cute5tupleIJNS3_1CILi64EEENS5_ILi96EEEEEENS_10bfloat16_tEfNS_4arch4Sm80ELb1ELb0EEEEEvNT_6ParamsE --------------------------
	.section	.nv.constant0._ZN7cutlass13device_kernelIN5flash22FlashAttnBwdPreprocessIN4cute5tupleIJNS3_1CILi64EEENS5_ILi96EEEEEENS_10bfloat16_tEfNS_4arch4Sm80ELb1ELb0EEEEEvNT_6ParamsE,"a",@progbits
	.sectionflags	@""
	.align	4
.nv.constant0._ZN7cutlass13device_kernelIN5flash22FlashAttnBwdPreprocessIN4cute5tupleIJNS3_1CILi64EEENS5_ILi96EEEEEENS_10bfloat16_tEfNS_4arch4Sm80ELb1ELb0EEEEEvNT_6ParamsE:
	.zero		768


//--------------------- .nv.constant0._ZN7cutlass13device_kernelIN5flash19enable_sm80_to_sm89INS1_16FlashAttnBwdSm80INS1_25CollectiveMainloopBwdSm80ILi2ELi2EN4cute5tupleIJNS5_1CILi64EEENS7_ILi128EEENS7_ILi96EEEEEENS_10bfloat16_tEfNS_4arch4Sm80ELb1ELb0ELb0ELb1ELb0ELb0ELb0ELb0ELi2ELi2ELi4ELi2ELb0EEENS1_21CollectiveEpilogueBwdISB_SC_SE_Li256ELb1ELb0ELi2EEENS1_25SingleTileBwdLPTSchedulerILb1ELi128ELb0EEEEEEEEEvNT_6ParamsE --------------------------
	.section	.nv.constant0._ZN7cutlass13device_kernelIN5flash19enable_sm80_to_sm89INS1_16FlashAttnBwdSm80INS1_25CollectiveMainloopBwdSm80ILi2ELi2EN4cute5tupleIJNS5_1CILi64EEENS7_ILi128EEENS7_ILi96EEEEEENS_10bfloat16_tEfNS_4arch4Sm80ELb1ELb0ELb0ELb1ELb0ELb0ELb0ELb0ELi2ELi2ELi4ELi2ELb0EEENS1_21CollectiveEpilogueBwdISB_SC_SE_Li256ELb1ELb0ELi2EEENS1_25SingleTileBwdLPTSchedulerILb1ELi128ELb0EEEEEEEEEvNT_6ParamsE,"a",@progbits
	.sectionflags	@""
	.align	4
.nv.constant0._ZN7cutlass13device_kernelIN5flash19enable_sm80_to_sm89INS1_16FlashAttnBwdSm80INS1_25CollectiveMainloopBwdSm80ILi2ELi2EN4cute5tupleIJNS5_1CILi64EEENS7_ILi128EEENS7_ILi96EEEEEENS_10bfloat16_tEfNS_4arch4Sm80ELb1ELb0ELb0ELb1ELb0ELb0ELb0ELb0ELi2ELi2ELi4ELi2ELb0EEENS1_21CollectiveEpilogueBwdISB_SC_SE_Li256ELb1ELb0ELi2EEENS1_25SingleTileBwdLPTSchedulerILb1ELi128ELb0EEEEEEEEEvNT_6ParamsE:
	.zero		1176


//--------------------- .nv.constant0._ZN7cutlass13device_kernelIN5flash19enable_sm80_to_sm89INS1_16FlashAttnBwdSm80INS1_25CollectiveMainloopBwdSm80ILi2ELi2EN4cute5tupleIJNS5_1CILi64EEENS7_ILi128EEENS7_ILi96EEEEEENS_10bfloat16_tEfNS_4arch4Sm80ELb1ELb0ELb0ELb1ELb1ELb0ELb0ELb0ELi2ELi2ELi4ELi2ELb0EEENS1_21CollectiveEpilogueBwdISB_SC_SE_Li256ELb1ELb0ELi2EEENS1_25SingleTileBwdLPTSchedulerILb1ELi128ELb1EEEEEEEEEvNT_6ParamsE --------------------------
	.section	.nv.constant0._ZN7cutlass13device_kernelIN5flash19enable_sm80_to_sm89INS1_16FlashAttnBwdSm80INS1_25CollectiveMainloopBwdSm80ILi2ELi2EN4cute5tupleIJNS5_1CILi64EEENS7_ILi128EEENS7_ILi96EEEEEENS_10bfloat16_tEfNS_4arch4Sm80ELb1ELb0ELb0ELb1ELb1ELb0ELb0ELb0ELi2ELi2ELi4ELi2ELb0EEENS1_21CollectiveEpilogueBwdISB_SC_SE_Li256ELb1ELb0ELi2EEENS1_25SingleTileBwdLPTSchedulerILb1ELi128ELb1EEEEEEEEEvNT_6ParamsE,"a",@progbits
	.sectionflags	@""
	.align	4
.nv.constant0._ZN7cutlass13device_kernelIN5flash19enable_sm80_to_sm89INS1_16FlashAttnBwdSm80INS1_25CollectiveMainloopBwdSm80ILi2ELi2EN4cute5tupleIJNS5_1CILi64EEENS7_ILi128EEENS7_ILi96EEEEEENS_10bfloat16_tEfNS_4arch4Sm80ELb1ELb0ELb0ELb1ELb1ELb0ELb0ELb0ELi2ELi2ELi4ELi2ELb0EEENS1_21CollectiveEpilogueBwdISB_SC_SE_Li256ELb1ELb0ELi2EEENS1_25SingleTileBwdLPTSchedulerILb1ELi128ELb1EEEEEEEEEvNT_6ParamsE:
	.zero		1176


//--------------------- .nv.constant0._ZN7cutlass13device_kernelIN5flash19enable_sm80_to_sm89INS1_16FlashAttnBwdSm80INS1_25CollectiveMainloopBwdSm80ILi2ELi2EN4cute5tupleIJNS5_1CILi64EEENS7_ILi128EEENS7_ILi96EEEEEENS_10bfloat16_tEfNS_4arch4Sm80ELb1ELb0ELb0ELb1ELb0ELb0ELb0ELb0ELi2ELi2ELi4ELi2ELb0EEENS1_24CollectiveEpilogueBwdGQAISB_fSE_Li256ELb1ELb0EEENS1_25SingleTileBwdLPTSchedulerILb1ELi128ELb0EEEEEEEEEvNT_6ParamsE --------------------------
	.section	.nv.constant0._ZN7cutlass13device_kernelIN5flash19enable_sm80_to_sm89INS1_16FlashAttnBwdSm80INS1_25CollectiveMainloopBwdSm80ILi2ELi2EN4cute5tupleIJNS5_1CILi64EEENS7_ILi128EEENS7_ILi96EEEEEENS_10bfloat16_tEfNS_4arch4Sm80ELb1ELb0ELb0ELb1ELb0ELb0ELb0ELb0ELi2ELi2ELi4ELi2ELb0EEENS1_24CollectiveEpilogueBwdGQAISB_fSE_Li256ELb1ELb0EEENS1_25SingleTileBwdLPTSchedulerILb1ELi128ELb0EEEEEEEEEvNT_6ParamsE,"a",@progbits
	.sectionflags	@""
	.align	4
.nv.constant0._ZN7cutlass13device_kernelIN5flash19enable_sm80_to_sm89INS1_16FlashAttnBwdSm80INS1_25CollectiveMainloopBwdSm80ILi2ELi2EN4cute5tupleIJNS5_1CILi64EEENS7_ILi128EEENS7_ILi96EEEEEENS_10bfloat16_tEfNS_4arch4Sm80ELb1ELb0ELb0ELb1ELb0ELb0ELb0ELb0ELi2ELi2ELi4ELi2ELb0EEENS1_24CollectiveEpilogueBwdGQAISB_fSE_Li256ELb1ELb0EEENS1_25SingleTileBwdLPTSchedulerILb1ELi128ELb0EEEEEEEEEvNT_6ParamsE:
	.zero		1184


//--------------------- .nv.constant0._ZN7cutlass13device_kernelIN5flash32FlashAttnBwdPostprocessConvertdQIN4cute5tupleIJNS3_1CILi128EEENS5_ILi96EEEEEENS_10bfloat16_tEfNS_4arch4Sm80ELi256ENS3_8TiledMMAINS3_8MMA_AtomIJNS3_30SM80_16x8x16_F32BF16BF16F32_TNEEEENS3_6LayoutINS4_IJNS5_ILi4EEENS5_ILi2EEENS5_ILi1EEEEEENS4_IJSJ_SH_NS5_ILi0EEEEEEEENS4_IJNS5_ILi64EEENS5_ILi32EEENS5_ILi16EEEEEEEELb0EEEEEvNT_6ParamsE --------------------------
	.section	.nv.constant0._ZN7cutlass13device_kernelIN5flash32FlashAttnBwdPostprocessConvertdQIN4cute5tupleIJNS3_1CILi128EEENS5_ILi96EEEEEENS_10bfloat16_tEfNS_4arch4Sm80ELi256ENS3_8TiledMMAINS3_8MMA_AtomIJNS3_30SM80_16x8x16_F32BF16BF16F32_TNEEEENS3_6LayoutINS4_IJNS5_ILi4EEENS5_ILi2EEENS5_ILi1EEEEEENS4_IJSJ_SH_NS5_ILi0EEEEEEEENS4_IJNS5_ILi64EEENS5_ILi32EEENS5_ILi16EEEEEEEELb0EEEEEvNT_6ParamsE,"a",@progbits
	.sectionflags	@""
	.align	4
.nv.constant0._ZN7cutlass13device_kernelIN5flash32FlashAttnBwdPostprocessConvertdQIN4cute5tupleIJNS3_1CILi128EEENS5_ILi96EEEEEENS_10bfloat16_tEfNS_4arch4Sm80ELi256ENS3_8TiledMMAINS3_8MMA_AtomIJNS3_30SM80_16x8x16_F32BF16BF16F32_TNEEEENS3_6LayoutINS4_IJNS5_ILi4EEENS5_ILi2EEENS5_ILi1EEEEEENS4_IJSJ_SH_NS5_ILi0EEEEEEEENS4_IJNS5_ILi64EEENS5_ILi32EEENS5_ILi16EEEEEEEELb0EEEEEvNT_6ParamsE:
	.zero		640


//--------------------- .nv.constant0._ZN7cutlass13device_kernelIN5flash32FlashAttnBwdPostprocessConvertdQIN4cute5tupleIJNS3_1CILi64EEENS5_ILi96EEEEEENS_10bfloat16_tEfNS_4arch4Sm80ELi256ENS3_8TiledMMAINS3_8MMA_AtomIJNS3_30SM80_16x8x16_F32BF16BF16F32_TNEEEENS3_6LayoutINS4_IJNS5_ILi2EEENS5_ILi4EEENS5_ILi1EEEEEENS4_IJSJ_SH_NS5_ILi0EEEEEEEENS4_IJNS5_ILi32EEESO_NS5_ILi16EEEEEEEELb0EEEEEvNT_6ParamsE --------------------------
	.section	.nv.constant0._ZN7cutlass13device_kernelIN5flash32FlashAttnBwdPostprocessConvertdQIN4cute5tupleIJNS3_1CILi64EEENS5_ILi96EEEEEENS_10bfloat16_tEfNS_4arch4Sm80ELi256ENS3_8TiledMMAINS3_8MMA_AtomIJNS3_30SM80_16x8x16_F32BF16BF16F32_TNEEEENS3_6LayoutINS4_IJNS5_ILi2EEENS5_ILi4EEENS5_ILi1EEEEEENS4_IJSJ_SH_NS5_ILi0EEEEEEEENS4_IJNS5_ILi32EEESO_NS5_ILi16EEEEEEEELb0EEEEEvNT_6ParamsE,"a",@progbits
	.sectionflags	@""
	.align	4
.nv.constant0._ZN7cutlass13device_kernelIN5flash32FlashAttnBwdPostprocessConvertdQIN4cute5tupleIJNS3_1CILi64EEENS5_ILi96EEEEEENS_10bfloat16_tEfNS_4arch4Sm80ELi256ENS3_8TiledMMAINS3_8MMA_AtomIJNS3_30SM80_16x8x16_F32BF16BF16F32_TNEEEENS3_6LayoutINS4_IJNS5_ILi2EEENS5_ILi4EEENS5_ILi1EEEEEENS4_IJSJ_SH_NS5_ILi0EEEEEEEENS4_IJNS5_ILi32EEESO_NS5_ILi16EEEEEEEELb0EEEEEvNT_6ParamsE:
	.zero		640


//--------------------- .nv.constant0._ZN7cutlass13device_kernelIN5flash19enable_sm80_to_sm89INS1_16FlashAttnBwdSm80INS1_25CollectiveMainloopBwdSm80ILi2ELi2EN4cute5tupleIJNS5_1CILi64EEENS7_ILi128EEENS7_ILi96EEEEEENS_10bfloat16_tEfNS_4arch4Sm80ELb1ELb0ELb0ELb1ELb1ELb0ELb0ELb0ELi2ELi2ELi4ELi2ELb0EEENS1_24CollectiveEpilogueBwdGQAISB_fSE_Li256ELb1ELb1EEENS1_25SingleTileBwdLPTSchedulerILb1ELi128ELb1EEEEEEEEEvNT_6ParamsE --------------------------
	.section	.nv.constant0._ZN7cutlass13device_kernelIN5flash19enable_sm80_to_sm89INS1_16FlashAttnBwdSm80INS1_25CollectiveMainloopBwdSm80ILi2ELi2EN4cute5tupleIJNS5_1CILi64EEENS7_ILi128EEENS7_ILi96EEEEEENS_10bfloat16_tEfNS_4arch4Sm80ELb1ELb0ELb0ELb1ELb1ELb0ELb0ELb0ELi2ELi2ELi4ELi2ELb0EEENS1_24CollectiveEpilogueBwdGQAISB_fSE_Li256ELb1ELb1EEENS1_25SingleTileBwdLPTSchedulerILb1ELi128ELb1EEEEEEEEEvNT_6ParamsE,"a",@progbits
	.sectionflags	@""
	.align	4
.nv.constant0._ZN7cutlass13device_kernelIN5flash19enable_sm80_to_sm89INS1_16FlashAttnBwdSm80INS1_25CollectiveMainloopBwdSm80ILi2ELi2EN4cute5tupleIJNS5_1CILi64EEENS7_ILi128EEENS7_ILi96EEEEEENS_10bfloat16_tEfNS_4arch4Sm80ELb1ELb0ELb0ELb1ELb1ELb0ELb0ELb0ELi2ELi2ELi4ELi2ELb0EEENS1_24CollectiveEpilogueBwdGQAISB_fSE_Li256ELb1ELb1EEENS1_25SingleTileBwdLPTSchedulerILb1ELi128ELb1EEEEEEEEEvNT_6ParamsE:
	.zero		1184


//--------------------- .nv.constant0._ZN7cutlass13device_kernelIN5flash22FlashAttnBwdPreprocessIN4cute5tupleIJNS3_1CILi64EEENS5_ILi96EEEEEENS_10bfloat16_tEfNS_4arch4Sm80ELb1ELb1EEEEEvNT_6ParamsE --------------------------
	.section	.nv.constant0._ZN7cutlass13device_kernelIN5flash22FlashAttnBwdPreprocessIN4cute5tupleIJNS3_1CILi64EEENS5_ILi96EEEEEENS_10bfloat16_tEfNS_4arch4Sm80ELb1ELb1EEEEEvNT_6ParamsE,"a",@progbits
	.sectionflags	@""
	.align	4
.nv.constant0._ZN7cutlass13device_kernelIN5flash22FlashAttnBwdPreprocessIN4cute5tupleIJNS3_1CILi64EEENS5_ILi96EEEEEENS_10bfloat16_tEfNS_4arch4Sm80ELb1ELb1EEEEEvNT_6ParamsE:
	.zero		768


//--------------------- SYMBOLS --------------------------

	.type		.nv.reservedSmem.offset0,@object
	.size		.nv.reservedSmem.offset0,0x4
